// auto-generated by cutlass_sweep.fmha — config: {"arch": "sm_100", "dtype": "fp16", "head_dim": 128, "mask": "none", "schedule": "persistent", "tile_kv": 128, "tile_q": 256}
#include "cutlass/cutlass.h"
#include "cute/tensor.hpp"
#include "cutlass/device_kernel.h"
#include "cutlass/kernel_hardware_info.h"
#include "77_blackwell_fmha/collective/fmha_fusion.hpp"
#include "77_blackwell_fmha/collective/sm100_fmha_load_tma_warpspecialized.hpp"
#include "77_blackwell_fmha/collective/sm100_fmha_fwd_mainloop_tma_warpspecialized.hpp"
#include "77_blackwell_fmha/collective/sm100_fmha_fwd_epilogue_tma_warpspecialized.hpp"
#include "77_blackwell_fmha/kernel/fmha_tile_scheduler.hpp"
#include "77_blackwell_fmha/kernel/sm100_fmha_fwd_kernel_tma_warpspecialized.hpp"

using namespace cute;
using Element    = cutlass::half_t;
using ElementOut = cutlass::half_t;
using TileShape  = Shape<_256, _128, _128>;

using ProblemShape = cute::tuple<int, int, int, cute::tuple<cute::tuple<int, int>, int>>;
using StrideQ   = cute::tuple<int, _1, cute::tuple<cute::tuple<int, int>, int>>;
using StrideK   = cute::tuple<int, _1, cute::tuple<cute::tuple<_0, int>, int>>;
using StrideV   = StrideK;
using StrideO   = StrideQ;
using StrideLSE = cute::tuple<_1, cute::tuple<cute::tuple<int, int>, int>>;

using TileScheduler = std::conditional_t<
    cute::true_type::value,
    cutlass::fmha::kernel::PersistentTileScheduler,
    cutlass::fmha::kernel::IndividualTileScheduler>;

using Mainloop = cutlass::fmha::collective::Sm100FmhaFwdMainloopTmaWarpspecialized<
    Element, float, float, TileShape, StrideQ, StrideK, StrideV,
    cutlass::fmha::collective::NoMask>;

using Kernel = cutlass::fmha::kernel::Sm100FmhaFwdKernelTmaWarpspecialized<
    ProblemShape, Mainloop,
    cutlass::fmha::collective::Sm100FmhaFwdEpilogueTmaWarpspecialized<
        ElementOut, float, typename Mainloop::TileShapePV, StrideO, StrideLSE>,
    TileScheduler>;

auto* _anchor = &cutlass::device_kernel<Kernel>;


// ===== COMPILED SASS (sm_100a) =====

	.target	sm_100a

	.elftype	@"ET_EXEC"


//--------------------- .note.nv.tkinfo           --------------------------
	.section	.note.nv.tkinfo,"",@"SHT_NOTE"
	.sectionflags	@"SHF_NOTE_NV_TKINFO"
	.tkinfo
        /*0018*/ 	.word	0x00000002
        /*0030*/ 	.string	""
        /*0030*/ 	.string	"ptxas"
        /*0030*/ 	.string	"Cuda compilation tools, release 13.0, V13.0.88"
        /*0030*/ 	.string	"Build cuda_13.0.r13.0/compiler.36424714_0"
        /*0030*/ 	.string	"-arch sm_100a -m 64 "



//--------------------- .note.nv.cuinfo           --------------------------
	.section	.note.nv.cuinfo,"",@"SHT_NOTE"
	.sectionflags	@"SHF_NOTE_NV_CUINFO"
        /*0018*/ 	.short	0x0002
        /*001a*/ 	.short	0x0064
        /*001c*/ 	.short	0x0082
	.zero		2


//--------------------- .nv.info                  --------------------------
	.section	.nv.info,"",@"SHT_CUDA_INFO"
	.align	4


	//----- nvinfo : EIATTR_REGCOUNT
	.align		4
        /*0000*/ 	.byte	0x04, 0x2f
        /*0002*/ 	.short	(.L_34 - .L_33)
	.align		4
.L_33:
        /*0004*/ 	.word	index@(_ZN7cutlass13device_kernelINS_4fmha6kernel36Sm100FmhaFwdKernelTmaWarpspecializedIN4cute5tupleIJiiiNS5_IJNS5_IJiiEEEiEEEEEENS1_10collective38Sm100FmhaFwdMainloopTmaWarpspecializedINS_6half_tEffNS5_IJNS4_1CILi256EEENSC_ILi128EEESE_EEENS5_IJiNSC_ILi1EEES7_EEENS5_IJiSG_NS5_IJNS5_IJNSC_ILi0EEEiEEEiEEEEEESL_NS9_6NoMaskENS5_IJNSC_ILi2EEESG_SG_EEENSC_ILb0EEEEENS9_38Sm100FmhaFwdEpilogueTmaWarpspecializedISB_fNS5_IJSE_SE_SE_EEESH_NS5_IJSG_S7_EEESP_EENS2_23PersistentTileSchedulerENS2_41Sm100FmhaCtxKernelWarpspecializedScheduleEEEEEvNT_6ParamsE)
        /*0008*/ 	.word	0x00000080


	//----- nvinfo : EIATTR_FRAME_SIZE
	.align		4
.L_34:
        /*000c*/ 	.byte	0x04, 0x11
        /*000e*/ 	.short	(.L_36 - .L_35)
	.align		4
.L_35:
        /*0010*/ 	.word	index@($__internal_3_$__cuda_sm3x_div_rn_noftz_f32_slowpath)
        /*0014*/ 	.word	0x000000c0


	//----- nvinfo : EIATTR_FRAME_SIZE
	.align		4
.L_36:
        /*0018*/ 	.byte	0x04, 0x11
        /*001a*/ 	.short	(.L_38 - .L_37)
	.align		4
.L_37:
        /*001c*/ 	.word	index@($__internal_2_$__cuda_sm10x_tcgen05_guardrail_trap_unallocated_columns_being_dealloced)
        /*0020*/ 	.word	0x000000c0


	//----- nvinfo : EIATTR_FRAME_SIZE
	.align		4
.L_38:
        /*0024*/ 	.byte	0x04, 0x11
        /*0026*/ 	.short	(.L_40 - .L_39)
	.align		4
.L_39:
        /*0028*/ 	.word	index@($__internal_1_$__cuda_sm10x_tcgen05_guardrail_trap_phase_invalid_during_alloc)
        /*002c*/ 	.word	0x000000c0


	//----- nvinfo : EIATTR_FRAME_SIZE
	.align		4
.L_40:
        /*0030*/ 	.byte	0x04, 0x11
        /*0032*/ 	.short	(.L_42 - .L_41)
	.align		4
.L_41:
        /*0034*/ 	.word	index@($__internal_0_$__cuda_sm10x_tcgen05_guardrail_trap_col_being_dealloced_not_returned_by_alloc)
        /*0038*/ 	.word	0x000000c0


	//----- nvinfo : EIATTR_FRAME_SIZE
	.align		4
.L_42:
        /*003c*/ 	.byte	0x04, 0x11
        /*003e*/ 	.short	(.L_44 - .L_43)
	.align		4
.L_43:
        /*0040*/ 	.word	index@(_ZN7cutlass13device_kernelINS_4fmha6kernel36Sm100FmhaFwdKernelTmaWarpspecializedIN4cute5tupleIJiiiNS5_IJNS5_IJiiEEEiEEEEEENS1_10collective38Sm100FmhaFwdMainloopTmaWarpspecializedINS_6half_tEffNS5_IJNS4_1CILi256EEENSC_ILi128EEESE_EEENS5_IJiNSC_ILi1EEES7_EEENS5_IJiSG_NS5_IJNS5_IJNSC_ILi0EEEiEEEiEEEEEESL_NS9_6NoMaskENS5_IJNSC_ILi2EEESG_SG_EEENSC_ILb0EEEEENS9_38Sm100FmhaFwdEpilogueTmaWarpspecializedISB_fNS5_IJSE_SE_SE_EEESH_NS5_IJSG_S7_EEESP_EENS2_23PersistentTileSchedulerENS2_41Sm100FmhaCtxKernelWarpspecializedScheduleEEEEEvNT_6ParamsE)
        /*0044*/ 	.word	0x000000c0


	//----- nvinfo : EIATTR_MIN_STACK_SIZE
	.align		4
.L_44:
        /*0048*/ 	.byte	0x04, 0x12
        /*004a*/ 	.short	(.L_46 - .L_45)
	.align		4
.L_45:
        /*004c*/ 	.word	index@(_ZN7cutlass13device_kernelINS_4fmha6kernel36Sm100FmhaFwdKernelTmaWarpspecializedIN4cute5tupleIJiiiNS5_IJNS5_IJiiEEEiEEEEEENS1_10collective38Sm100FmhaFwdMainloopTmaWarpspecializedINS_6half_tEffNS5_IJNS4_1CILi256EEENSC_ILi128EEESE_EEENS5_IJiNSC_ILi1EEES7_EEENS5_IJiSG_NS5_IJNS5_IJNSC_ILi0EEEiEEEiEEEEEESL_NS9_6NoMaskENS5_IJNSC_ILi2EEESG_SG_EEENSC_ILb0EEEEENS9_38Sm100FmhaFwdEpilogueTmaWarpspecializedISB_fNS5_IJSE_SE_SE_EEESH_NS5_IJSG_S7_EEESP_EENS2_23PersistentTileSchedulerENS2_41Sm100FmhaCtxKernelWarpspecializedScheduleEEEEEvNT_6ParamsE)
        /*0050*/ 	.word	0x000000c0
.L_46:


//--------------------- .nv.compat                --------------------------
	.section	.nv.compat,"",@"SHT_CUDA_COMPAT_INFO"
	.align	4
        /*0000*/ 	.byte	0x02, 0x09, 0x01, 0x00, 0x02, 0x02, 0x02, 0x00, 0x02, 0x05, 0x05, 0x00, 0x03, 0x07, 0x01, 0x01
        /*0010*/ 	.byte	0x02, 0x03, 0x01, 0x00, 0x02, 0x06, 0x01, 0x00, 0x04, 0x0b, 0x08, 0x00, 0x01, 0x00, 0x00, 0x00
        /*0020*/ 	.byte	0x00, 0x00, 0x00, 0x00


//--------------------- .nv.info._ZN7cutlass13device_kernelINS_4fmha6kernel36Sm100FmhaFwdKernelTmaWarpspecializedIN4cute5tupleIJiiiNS5_IJNS5_IJiiEEEiEEEEEENS1_10collective38Sm100FmhaFwdMainloopTmaWarpspecializedINS_6half_tEffNS5_IJNS4_1CILi256EEENSC_ILi128EEESE_EEENS5_IJiNSC_ILi1EEES7_EEENS5_IJiSG_NS5_IJNS5_IJNSC_ILi0EEEiEEEiEEEEEESL_NS9_6NoMaskENS5_IJNSC_ILi2EEESG_SG_EEENSC_ILb0EEEEENS9_38Sm100FmhaFwdEpilogueTmaWarpspecializedISB_fNS5_IJSE_SE_SE_EEESH_NS5_IJSG_S7_EEESP_EENS2_23PersistentTileSchedulerENS2_41Sm100FmhaCtxKernelWarpspecializedScheduleEEEEEvNT_6ParamsE --------------------------
	.section	.nv.info._ZN7cutlass13device_kernelINS_4fmha6kernel36Sm100FmhaFwdKernelTmaWarpspecializedIN4cute5tupleIJiiiNS5_IJNS5_IJiiEEEiEEEEEENS1_10collective38Sm100FmhaFwdMainloopTmaWarpspecializedINS_6half_tEffNS5_IJNS4_1CILi256EEENSC_ILi128EEESE_EEENS5_IJiNSC_ILi1EEES7_EEENS5_IJiSG_NS5_IJNS5_IJNSC_ILi0EEEiEEEiEEEEEESL_NS9_6NoMaskENS5_IJNSC_ILi2EEESG_SG_EEENSC_ILb0EEEEENS9_38Sm100FmhaFwdEpilogueTmaWarpspecializedISB_fNS5_IJSE_SE_SE_EEESH_NS5_IJSG_S7_EEESP_EENS2_23PersistentTileSchedulerENS2_41Sm100FmhaCtxKernelWarpspecializedScheduleEEEEEvNT_6ParamsE,"",@"SHT_CUDA_INFO"
	.sectionflags	@""
	.align	4


	//----- nvinfo : EIATTR_CUDA_API_VERSION
	.align		4
        /*0000*/ 	.byte	0x04, 0x37
        /*0002*/ 	.short	(.L_48 - .L_47)
.L_47:
        /*0004*/ 	.word	0x00000082


	//----- nvinfo : EIATTR_KPARAM_INFO
	.align		4
.L_48:
        /*0008*/ 	.byte	0x04, 0x17
        /*000a*/ 	.short	(.L_50 - .L_49)
.L_49:
        /*000c*/ 	.word	0x00000000
        /*0010*/ 	.short	0x0000
        /*0012*/ 	.short	0x0000
        /*0014*/ 	.byte	0x00, 0xf0, 0x01, 0x18


	//----- nvinfo : EIATTR_AT_ENTRY_FRAGMENTS
	.align		4
.L_50:
        /*0018*/ 	.byte	0x04, 0x4f
        /*001a*/ 	.short	(.L_52 - .L_51)


	//   ....[0]....
.L_51:
        /*001c*/ 	.word	0x00000006


	//----- nvinfo : EIATTR_RESERVED_SMEM_USED
	.align		4
.L_52:
        /*0020*/ 	.byte	0x01, 0x41
	.zero		2


	//----- nvinfo : EIATTR_SPARSE_MMA_MASK
	.align		4
        /*0024*/ 	.byte	0x03, 0x50
        /*0026*/ 	.short	0x0000


	//----- nvinfo : EIATTR_TCGEN05_1CTA_USED
	.align		4
        /*0028*/ 	.byte	0x01, 0x51
	.zero		2


	//----- nvinfo : EIATTR_MAXREG_COUNT
	.align		4
        /*002c*/ 	.byte	0x03, 0x1b
        /*002e*/ 	.short	0x0080


	//----- nvinfo : EIATTR_NUM_BARRIERS
	.align		4
        /*0030*/ 	.byte	0x02, 0x4c
        /*0032*/ 	.byte	0x01
	.zero		1


	//----- nvinfo : EIATTR_EXTERNS
	.align		4
        /*0034*/ 	.byte	0x04, 0x0f
        /*0036*/ 	.short	(.L_54 - .L_53)


	//   ....[0]....
	.align		4
.L_53:
        /*0038*/ 	.word	index@(vprintf)


	//   ....[1]....
	.align		4
        /*003c*/ 	.word	index@(__assertfail)


	//----- nvinfo : EIATTR_ANNOTATIONS
	.align		4
.L_54:
        /*0040*/ 	.byte	0x04, 0x55
        /*0042*/ 	.short	(.L_56 - .L_55)


	//   ....[0]....
.L_55:
        /*0044*/ 	.word	0x00000001
        /*0048*/ 	.byte	0x00, 0x91, 0x00, 0x00, 0x01, 0x00, 0x00, 0x00, 0x50, 0x91, 0x00, 0x00, 0x01, 0x00, 0x00, 0x00
        /* <DEDUP_REMOVED lines=50> */
        /*0378*/ 	.byte	0x50, 0xab, 0x01, 0x00, 0x01, 0x00, 0x00, 0x00, 0x60, 0xab, 0x01, 0x00


	//----- nvinfo : EIATTR_MERCURY_ISA_VERSION
	.align		4
.L_56:
        /*0384*/ 	.byte	0x03, 0x5f
        /*0386*/ 	.short	0x0101


	//----- nvinfo : EIATTR_INT_WARP_WIDE_INSTR_OFFSETS
	.align		4
        /*0388*/ 	.byte	0x04, 0x31
        /*038a*/ 	.short	(.L_58 - .L_57)


	//   ....[0]....
.L_57:
        /*038c*/ 	.word	0x0001c1f0


	//   ....[1]....
        /*0390*/ 	.word	0x0001c210


	//   ....[2]....
        /*0394*/ 	.word	0x0001c240


	//----- nvinfo : EIATTR_COOP_GROUP_MASK_REGIDS
	.align		4
.L_58:
        /*0398*/ 	.byte	0x04, 0x29
        /*039a*/ 	.short	(.L_60 - .L_59)


	//   ....[0]....
.L_59:
        /*039c*/ 	.word	0xffffffff


	//   ....[1]....
        /*03a0*/ 	.word	0xffffffff


	//   ....[2]....
        /*03a4*/ 	.word	0xffffffff


	//   ....[3]....
        /*03a8*/ 	.word	0xffffffff


	//   ....[4]....
        /*03ac*/ 	.word	0xffffffff


	//   ....[5]....
        /*03b0*/ 	.word	0xffffffff


	//   ....[6]....
        /*03b4*/ 	.word	0xffffffff


	//   ....[7]....
        /*03b8*/ 	.word	0xffffffff


	//   ....[8]....
        /*03bc*/ 	.word	0xffffffff


	//   ....[9]....
        /*03c0*/ 	.word	0xffffffff


	//   ....[10]....
        /*03c4*/ 	.word	0xffffffff


	//   ....[11]....
        /*03c8*/ 	.word	0xffffffff


	//   ....[12]....
        /*03cc*/ 	.word	0xffffffff


	//   ....[13]....
        /*03d0*/ 	.word	0xffffffff


	//   ....[14]....
        /*03d4*/ 	.word	0xffffffff


	//   ....[15]....
        /*03d8*/ 	.word	0xffffffff


	//   ....[16]....
        /*03dc*/ 	.word	0xffffffff


	//   ....[17]....
        /*03e0*/ 	.word	0xffffffff


	//----- nvinfo : EIATTR_COOP_GROUP_INSTR_OFFSETS
	.align		4
.L_60:
        /*03e4*/ 	.byte	0x04, 0x28
        /*03e6*/ 	.short	(.L_62 - .L_61)


	//   ....[0]....
.L_61:
        /*03e8*/ 	.word	0x00000120


	//   ....[1]....
        /*03ec*/ 	.word	0x000008e0


	//   ....[2]....
        /*03f0*/ 	.word	0x00000b10


	//   ....[3]....
        /*03f4*/ 	.word	0x00000c40


	//   ....[4]....
        /*03f8*/ 	.word	0x00000d80


	//   ....[5]....
        /*03fc*/ 	.word	0x00001040


	//   ....[6]....
        /*0400*/ 	.word	0x00001230


	//   ....[7]....
        /*0404*/ 	.word	0x00001320


	//   ....[8]....
        /*0408*/ 	.word	0x00001480


	//   ....[9]....
        /*040c*/ 	.word	0x000015e0


	//   ....[10]....
        /*0410*/ 	.word	0x00001a20


	//   ....[11]....
        /*0414*/ 	.word	0x00001c30


	//   ....[12]....
        /*0418*/ 	.word	0x00001c40


	//   ....[13]....
        /*041c*/ 	.word	0x0000b220


	//   ....[14]....
        /*0420*/ 	.word	0x0000c560


	//   ....[15]....
        /*0424*/ 	.word	0x00012080


	//   ....[16]....
        /*0428*/ 	.word	0x0001c0f0


	//   ....[17]....
        /*042c*/ 	.word	0x0001c310


	//----- nvinfo : EIATTR_REG_RECONFIG
	.align		4
.L_62:
        /*0430*/ 	.byte	0x01, 0x54
	.zero		2


	//----- nvinfo : EIATTR_VRC_CTA_INIT_COUNT
	.align		4
        /*0434*/ 	.byte	0x02, 0x4a
        /*0436*/ 	.byte	0x80
	.zero		1


	//----- nvinfo : EIATTR_SYSCALL_OFFSETS
	.align		4
        /*0438*/ 	.byte	0x04, 0x46
        /*043a*/ 	.short	(.L_64 - .L_63)


	//   ....[0]....
.L_63:
        /*043c*/ 	.word	0x00005600


	//   ....[1]....
        /*0440*/ 	.word	0x000056c0


	//   ....[2]....
        /*0444*/ 	.word	0x00005730


	//   ....[3]....
        /*0448*/ 	.word	0x000057a0


	//   ....[4]....
        /*044c*/ 	.word	0x00005810


	//   ....[5]....
        /*0450*/ 	.word	0x000058b0


	//   ....[6]....
        /*0454*/ 	.word	0x00005990


	//   ....[7]....
        /*0458*/ 	.word	0x00005a30


	//   ....[8]....
        /*045c*/ 	.word	0x00005ad0


	//   ....[9]....
        /*0460*/ 	.word	0x00005b70


	//   ....[10]....
        /*0464*/ 	.word	0x00005be0


	//   ....[11]....
        /*0468*/ 	.word	0x00005c80


	//   ....[12]....
        /*046c*/ 	.word	0x00005d20


	//   ....[13]....
        /*0470*/ 	.word	0x00005d90


	//   ....[14]....
        /*0474*/ 	.word	0x00005e30


	//   ....[15]....
        /*0478*/ 	.word	0x00005ed0


	//   ....[16]....
        /*047c*/ 	.word	0x00005f70


	//   ....[17]....
        /*0480*/ 	.word	0x00006010


	//   ....[18]....
        /*0484*/ 	.word	0x00006080


	//   ....[19]....
        /*0488*/ 	.word	0x00006120


	//   ....[20]....
        /*048c*/ 	.word	0x000061c0


	//   ....[21]....
        /*0490*/ 	.word	0x00006230


	//   ....[22]....
        /*0494*/ 	.word	0x000062d0


	//   ....[23]....
        /*0498*/ 	.word	0x00006370


	//   ....[24]....
        /*049c*/ 	.word	0x00006410


	//   ....[25]....
        /*04a0*/ 	.word	0x000064b0


	//   ....[26]....
        /*04a4*/ 	.word	0x00006520


	//   ....[27]....
        /*04a8*/ 	.word	0x000065c0


	//   ....[28]....
        /*04ac*/ 	.word	0x00006660


	//   ....[29]....
        /*04b0*/ 	.word	0x000066d0


	//   ....[30]....
        /*04b4*/ 	.word	0x00006770


	//   ....[31]....
        /*04b8*/ 	.word	0x00006810


	//   ....[32]....
        /*04bc*/ 	.word	0x000068b0


	//   ....[33]....
        /*04c0*/ 	.word	0x00006950


	//   ....[34]....
        /*04c4*/ 	.word	0x000069f0


	//   ....[35]....
        /*04c8*/ 	.word	0x00006a90


	//   ....[36]....
        /*04cc*/ 	.word	0x00006b00


	//   ....[37]....
        /*04d0*/ 	.word	0x00006ba0


	//   ....[38]....
        /*04d4*/ 	.word	0x00006c40


	//   ....[39]....
        /*04d8*/ 	.word	0x00006cb0


	//   ....[40]....
        /*04dc*/ 	.word	0x00006d50


	//   ....[41]....
        /*04e0*/ 	.word	0x00006df0


	//   ....[42]....
        /*04e4*/ 	.word	0x00006e90


	//   ....[43]....
        /*04e8*/ 	.word	0x00006f30


	//   ....[44]....
        /*04ec*/ 	.word	0x00006fa0


	//   ....[45]....
        /*04f0*/ 	.word	0x00007040


	//   ....[46]....
        /*04f4*/ 	.word	0x000070e0


	//   ....[47]....
        /*04f8*/ 	.word	0x00007150


	//   ....[48]....
        /*04fc*/ 	.word	0x000071f0


	//   ....[49]....
        /*0500*/ 	.word	0x00007290


	//   ....[50]....
        /*0504*/ 	.word	0x00007330


	//   ....[51]....
        /*0508*/ 	.word	0x000073d0


	//   ....[52]....
        /*050c*/ 	.word	0x00007440


	//   ....[53]....
        /*0510*/ 	.word	0x000074d0


	//   ....[54]....
        /*0514*/ 	.word	0x00007570


	//   ....[55]....
        /*0518*/ 	.word	0x000075e0


	//   ....[56]....
        /*051c*/ 	.word	0x00007680


	//   ....[57]....
        /*0520*/ 	.word	0x00007720


	//   ....[58]....
        /*0524*/ 	.word	0x000077c0


	//   ....[59]....
        /*0528*/ 	.word	0x00007860


	//   ....[60]....
        /*052c*/ 	.word	0x0000b3c0


	//   ....[61]....
        /*0530*/ 	.word	0x0000b5f0


	//   ....[62]....
        /*0534*/ 	.word	0x0000b820


	//   ....[63]....
        /*0538*/ 	.word	0x0000ba50


	//   ....[64]....
        /*053c*/ 	.word	0x0000bc80


	//   ....[65]....
        /*0540*/ 	.word	0x0000beb0


	//   ....[66]....
        /*0544*/ 	.word	0x0000c0e0


	//   ....[67]....
        /*0548*/ 	.word	0x0000c700


	//   ....[68]....
        /*054c*/ 	.word	0x0000c930


	//   ....[69]....
        /*0550*/ 	.word	0x0000cb60


	//   ....[70]....
        /*0554*/ 	.word	0x0000cd90


	//   ....[71]....
        /*0558*/ 	.word	0x0000cfc0


	//   ....[72]....
        /*055c*/ 	.word	0x0000d1f0


	//   ....[73]....
        /*0560*/ 	.word	0x0000d420


	//   ....[74]....
        /*0564*/ 	.word	0x0000ddb0


	//   ....[75]....
        /*0568*/ 	.word	0x0000e0f0


	//   ....[76]....
        /*056c*/ 	.word	0x0000e430


	//   ....[77]....
        /*0570*/ 	.word	0x0000e770


	//   ....[78]....
        /*0574*/ 	.word	0x0000eab0


	//   ....[79]....
        /*0578*/ 	.word	0x0000edf0


	//   ....[80]....
        /*057c*/ 	.word	0x0000f130


	//   ....[81]....
        /*0580*/ 	.word	0x0000ff90


	//   ....[82]....
        /*0584*/ 	.word	0x000102d0


	//   ....[83]....
        /*0588*/ 	.word	0x00010610


	//   ....[84]....
        /*058c*/ 	.word	0x00010950


	//   ....[85]....
        /*0590*/ 	.word	0x00010c90


	//   ....[86]....
        /*0594*/ 	.word	0x00010fd0


	//   ....[87]....
        /*0598*/ 	.word	0x00011310


	//   ....[88]....
        /*059c*/ 	.word	0x000122c0


	//   ....[89]....
        /*05a0*/ 	.word	0x00012430


	//   ....[90]....
        /*05a4*/ 	.word	0x000125a0


	//   ....[91]....
        /*05a8*/ 	.word	0x00012710


	//   ....[92]....
        /*05ac*/ 	.word	0x00012ca0


	//   ....[93]....
        /*05b0*/ 	.word	0x000157a0


	//   ....[94]....
        /*05b4*/ 	.word	0x00015aa0


	//   ....[95]....
        /*05b8*/ 	.word	0x000164a0


	//----- nvinfo : EIATTR_MBARRIER_INSTR_OFFSETS
	.align		4
.L_64:
        /*05bc*/ 	.byte	0x04, 0x39
        /*05be*/ 	.short	(.L_66 - .L_65)


	//   ....[0]....
.L_65:
        /*05c0*/ 	.word	0x000009c0
        /*05c4*/ 	.word	0x000000ff
        /*05c8*/ 	.word	0x00038000
        /*05cc*/ 	.short	0x0100
        /*05ce*/ 	.byte	0x04
	.zero		1


	//   ....[1]....
        /*05d0*/ 	.word	0x000009d0
        /*05d4*/ 	.word	0x000000ff
        /*05d8*/ 	.word	0x00038010
        /*05dc*/ 	.short	0x0100
        /*05de*/ 	.byte	0x04
	.zero		1


	//   ....[2]....
        /*05e0*/ 	.word	0x000009e0
        /*05e4*/ 	.word	0x000000ff
        /*05e8*/ 	.word	0x00038008
        /*05ec*/ 	.short	0x0100
        /*05ee*/ 	.byte	0x04
	.zero		1


	//   ....[3]....
        /*05f0*/ 	.word	0x000009f0
        /*05f4*/ 	.word	0x000000ff
        /*05f8*/ 	.word	0x00038018
        /*05fc*/ 	.short	0x0100
        /*05fe*/ 	.byte	0x04
	.zero		1


	//   ....[4]....
        /*0600*/ 	.word	0x00000bd0
        /*0604*/ 	.word	0x000000ff
        /*0608*/ 	.word	0x00038020
        /*060c*/ 	.short	0x0100
        /*060e*/ 	.byte	0x04
	.zero		1


	//   ....[5]....
        /*0610*/ 	.word	0x00000be0
        /*0614*/ 	.word	0x000000ff
        /*0618*/ 	.word	0x00038038
        /*061c*/ 	.short	0x0100
        /*061e*/ 	.byte	0x04
	.zero		1


	//   ....[6]....
        /*0620*/ 	.word	0x00000bf0
        /*0624*/ 	.word	0x000000ff
        /*0628*/ 	.word	0x00038028
        /*062c*/ 	.short	0x0100
        /*062e*/ 	.byte	0x04
	.zero		1


	//   ....[7]....
        /*0630*/ 	.word	0x00000c00
        /*0634*/ 	.word	0x000000ff
        /*0638*/ 	.word	0x00038040
        /*063c*/ 	.short	0x0100
        /*063e*/ 	.byte	0x04
	.zero		1


	//   ....[8]....
        /*0640*/ 	.word	0x00000c10
        /*0644*/ 	.word	0x000000ff
        /*0648*/ 	.word	0x00038030
        /*064c*/ 	.short	0x0100
        /*064e*/ 	.byte	0x04
	.zero		1


	//   ....[9]....
        /*0650*/ 	.word	0x00000c20
        /*0654*/ 	.word	0x000000ff
        /*0658*/ 	.word	0x00038048
        /*065c*/ 	.short	0x0100
        /*065e*/ 	.byte	0x04
	.zero		1


	//   ....[10]....
        /*0660*/ 	.word	0x00000d50
        /*0664*/ 	.word	0x000000ff
        /*0668*/ 	.word	0x00038050
        /*066c*/ 	.short	0x0100
        /*066e*/ 	.byte	0x04
	.zero		1


	//   ....[11]....
        /*0670*/ 	.word	0x00000d60
        /*0674*/ 	.word	0x000000ff
        /*0678*/ 	.word	0x00038058
        /*067c*/ 	.short	0x0100
        /*067e*/ 	.byte	0x04
	.zero		1


	//   ....[12]....
        /*0680*/ 	.word	0x00000f10
        /*0684*/ 	.word	0x000000ff
        /*0688*/ 	.word	0x00038060
        /*068c*/ 	.short	0x0100
        /*068e*/ 	.byte	0x04
	.zero		1


	//   ....[13]....
        /*0690*/ 	.word	0x00000f20
        /*0694*/ 	.word	0x000000ff
        /*0698*/ 	.word	0x00038068
        /*069c*/ 	.short	0x0100
        /*069e*/ 	.byte	0x04
	.zero		1


	//   ....[14]....
        /*06a0*/ 	.word	0x00001100
        /*06a4*/ 	.word	0x000000ff
        /*06a8*/ 	.word	0x00038070
        /*06ac*/ 	.short	0x0100
        /*06ae*/ 	.byte	0x04
	.zero		1


	//   ....[15]....
        /*06b0*/ 	.word	0x00001110
        /*06b4*/ 	.word	0x000000ff
        /*06b8*/ 	.word	0x00038078
        /*06bc*/ 	.short	0x0100
        /*06be*/ 	.byte	0x04
	.zero		1


	//   ....[16]....
        /*06c0*/ 	.word	0x000012f0
        /*06c4*/ 	.word	0x000000ff
        /*06c8*/ 	.word	0x00038080
        /*06cc*/ 	.short	0x0100
        /*06ce*/ 	.byte	0x04
	.zero		1


	//   ....[17]....
        /*06d0*/ 	.word	0x00001300
        /*06d4*/ 	.word	0x000000ff
        /*06d8*/ 	.word	0x00038088
        /*06dc*/ 	.short	0x0100
        /*06de*/ 	.byte	0x04
	.zero		1


	//   ....[18]....
        /*06e0*/ 	.word	0x00001430
        /*06e4*/ 	.word	0x000000ff
        /*06e8*/ 	.word	0x00038090
        /*06ec*/ 	.short	0x0100
        /*06ee*/ 	.byte	0x04
	.zero		1


	//   ....[19]....
        /*06f0*/ 	.word	0x00001440
        /*06f4*/ 	.word	0x000000ff
        /*06f8*/ 	.word	0x000380a0
        /*06fc*/ 	.short	0x0100
        /*06fe*/ 	.byte	0x04
	.zero		1


	//   ....[20]....
        /*0700*/ 	.word	0x00001450
        /*0704*/ 	.word	0x000000ff
        /*0708*/ 	.word	0x00038098
        /*070c*/ 	.short	0x0100
        /*070e*/ 	.byte	0x04
	.zero		1


	//   ....[21]....
        /*0710*/ 	.word	0x00001460
        /*0714*/ 	.word	0x000000ff
        /*0718*/ 	.word	0x000380a8
        /*071c*/ 	.short	0x0100
        /*071e*/ 	.byte	0x04
	.zero		1


	//   ....[22]....
        /*0720*/ 	.word	0x00001590
        /*0724*/ 	.word	0x000000ff
        /*0728*/ 	.word	0x000380b0
        /*072c*/ 	.short	0x0100
        /*072e*/ 	.byte	0x04
	.zero		1


	//   ....[23]....
        /*0730*/ 	.word	0x000015a0
        /*0734*/ 	.word	0x000000ff
        /*0738*/ 	.word	0x000380c0
        /*073c*/ 	.short	0x0100
        /*073e*/ 	.byte	0x04
	.zero		1


	//   ....[24]....
        /*0740*/ 	.word	0x000015b0
        /*0744*/ 	.word	0x000000ff
        /*0748*/ 	.word	0x000380b8
        /*074c*/ 	.short	0x0100
        /*074e*/ 	.byte	0x04
	.zero		1


	//   ....[25]....
        /*0750*/ 	.word	0x000015c0
        /*0754*/ 	.word	0x000000ff
        /*0758*/ 	.word	0x000380c8
        /*075c*/ 	.short	0x0100
        /*075e*/ 	.byte	0x04
	.zero		1


	//   ....[26]....
        /*0760*/ 	.word	0x000016c0
        /*0764*/ 	.word	0x000000ff
        /*0768*/ 	.word	0x000380d0
        /*076c*/ 	.short	0x0100
        /*076e*/ 	.byte	0x04
	.zero		1


	//   ....[27]....
        /*0770*/ 	.word	0x000016d0
        /*0774*/ 	.word	0x000000ff
        /*0778*/ 	.word	0x000380d8
        /*077c*/ 	.short	0x0100
        /*077e*/ 	.byte	0x04
	.zero		1


	//   ....[28]....
        /*0780*/ 	.word	0x00001d10
        /*0784*/ 	.word	0x000000ff
        /*0788*/ 	.word	0x00038000
        /*078c*/ 	.short	0x010a
        /*078e*/ 	.byte	0x16
	.zero		1


	//   ....[29]....
        /*0790*/ 	.word	0x00001d90
        /*0794*/ 	.word	0x000000ff
        /*0798*/ 	.word	0x00038020
        /*079c*/ 	.short	0x010a
        /*079e*/ 	.byte	0x17
	.zero		1


	//   ....[30]....
        /*07a0*/ 	.word	0x00001e90
        /*07a4*/ 	.word	0x000000ff
        /*07a8*/ 	.word	0x00038058
        /*07ac*/ 	.short	0x010a
        /*07ae*/ 	.byte	0x16
	.zero		1


	//   ....[31]....
        /*07b0*/ 	.word	0x00002350
        /*07b4*/ 	.word	0x000000ff
        /*07b8*/ 	.word	0x00038008
        /*07bc*/ 	.short	0x010a
        /*07be*/ 	.byte	0x16
	.zero		1


	//   ....[32]....
        /*07c0*/ 	.word	0x000023f0
        /*07c4*/ 	.word	0x000000ff
        /*07c8*/ 	.word	0x00038068
        /*07cc*/ 	.short	0x010a
        /*07ce*/ 	.byte	0x16
	.zero		1


	//   ....[33]....
        /*07d0*/ 	.word	0x000028e0
        /*07d4*/ 	.word	0x000000ff
        /*07d8*/ 	.word	0x00038020
        /*07dc*/ 	.short	0x010a
        /*07de*/ 	.byte	0x04
	.zero		1


	//   ....[34]....
        /*07e0*/ 	.word	0x00002990
        /*07e4*/ 	.word	0x000000ff
        /*07e8*/ 	.word	0x000380a0
        /*07ec*/ 	.short	0x010a
        /*07ee*/ 	.byte	0x16
	.zero		1


	//   ....[35]....
        /*07f0*/ 	.word	0x00002a30
        /*07f4*/ 	.word	0x000000ff
        /*07f8*/ 	.word	0x00038058
        /*07fc*/ 	.short	0x010a
        /*07fe*/ 	.byte	0x16
	.zero		1


	//   ....[36]....
        /*0800*/ 	.word	0x000030b0
        /*0804*/ 	.word	0x000000ff
        /*0808*/ 	.word	0x00038020
        /*080c*/ 	.short	0x010a
        /*080e*/ 	.byte	0x04
	.zero		1


	//   ....[37]....
        /*0810*/ 	.word	0x00003760
        /*0814*/ 	.word	0x000000ff
        /*0818*/ 	.word	0x000380a8
        /*081c*/ 	.short	0x010a
        /*081e*/ 	.byte	0x16
	.zero		1


	//   ....[38]....
        /*0820*/ 	.word	0x000037f0
        /*0824*/ 	.word	0x000000ff
        /*0828*/ 	.word	0x00038068
        /*082c*/ 	.short	0x010a
        /*082e*/ 	.byte	0x16
	.zero		1


	//   ....[39]....
        /*0830*/ 	.word	0x00004370
        /*0834*/ 	.word	0x000000ff
        /*0838*/ 	.word	0x00038020
        /*083c*/ 	.short	0x010a
        /*083e*/ 	.byte	0x04
	.zero		1


	//   ....[40]....
        /*0840*/ 	.word	0x00004420
        /*0844*/ 	.word	0x000000ff
        /*0848*/ 	.word	0x000380a0
        /*084c*/ 	.short	0x010a
        /*084e*/ 	.byte	0x16
	.zero		1


	//   ....[41]....
        /*0850*/ 	.word	0x000044d0
        /*0854*/ 	.word	0x000000ff
        /*0858*/ 	.word	0x00038058
        /*085c*/ 	.short	0x010a
        /*085e*/ 	.byte	0x16
	.zero		1


	//   ....[42]....
        /*0860*/ 	.word	0x00004a70
        /*0864*/ 	.word	0x000000ff
        /*0868*/ 	.word	0x000380a8
        /*086c*/ 	.short	0x010a
        /*086e*/ 	.byte	0x16
	.zero		1


	//   ....[43]....
        /*0870*/ 	.word	0x00004af0
        /*0874*/ 	.word	0x000000ff
        /*0878*/ 	.word	0x00038068
        /*087c*/ 	.short	0x010a
        /*087e*/ 	.byte	0x16
	.zero		1


	//   ....[44]....
        /*0880*/ 	.word	0x00005500
        /*0884*/ 	.word	0x00000010
        /*0888*/ 	.word	0x000380c0
        /*088c*/ 	.short	0x010a
        /*088e*/ 	.byte	0xff
	.zero		1


	//   ....[45]....
        /*0890*/ 	.word	0x000092a0
        /*0894*/ 	.word	0x000000ff
        /*0898*/ 	.word	0x000380b0
        /*089c*/ 	.short	0x0101
        /*089e*/ 	.byte	0x04
	.zero		1


	//   ....[46]....
        /*08a0*/ 	.word	0x0000a960
        /*08a4*/ 	.word	0x00000000
        /*08a8*/ 	.word	0x000380c8
        /*08ac*/ 	.short	0x010a
        /*08ae*/ 	.byte	0xff
	.zero		1


	//   ....[47]....
        /*08b0*/ 	.word	0x0000ad70
        /*08b4*/ 	.word	0x00000000
        /*08b8*/ 	.word	0x000380b8
        /*08bc*/ 	.short	0x0101
        /*08be*/ 	.byte	0xff
	.zero		1


	//   ....[48]....
        /*08c0*/ 	.word	0x0000ae20
        /*08c4*/ 	.word	0x0000003b
        /*08c8*/ 	.word	0x00038070
        /*08cc*/ 	.short	0x010a
        /*08ce*/ 	.byte	0xff
	.zero		1


	//   ....[49]....
        /*08d0*/ 	.word	0x0000aeb0
        /*08d4*/ 	.word	0x00000000
        /*08d8*/ 	.word	0x00000000
        /*08dc*/ 	.short	0x0101
        /*08de*/ 	.byte	0xff
	.zero		1


	//   ....[50]....
        /*08e0*/ 	.word	0x0000af10
        /*08e4*/ 	.word	0x0000003b
        /*08e8*/ 	.word	0x00038080
        /*08ec*/ 	.short	0x010a
        /*08ee*/ 	.byte	0xff
	.zero		1


	//   ....[51]....
        /*08f0*/ 	.word	0x0000b070
        /*08f4*/ 	.word	0x0000003b
        /*08f8*/ 	.word	0x00038070
        /*08fc*/ 	.short	0x010a
        /*08fe*/ 	.byte	0xff
	.zero		1


	//   ....[52]....
        /*0900*/ 	.word	0x0000b200
        /*0904*/ 	.word	0x0000003b
        /*0908*/ 	.word	0x00038090
        /*090c*/ 	.short	0x010a
        /*090e*/ 	.byte	0xff
	.zero		1


	//   ....[53]....
        /*0910*/ 	.word	0x0000c300
        /*0914*/ 	.word	0x00000000
        /*0918*/ 	.word	0x00000000
        /*091c*/ 	.short	0x0101
        /*091e*/ 	.byte	0xff
	.zero		1


	//   ....[54]....
        /*0920*/ 	.word	0x0000c380
        /*0924*/ 	.word	0x00000000
        /*0928*/ 	.word	0x00000000
        /*092c*/ 	.short	0x0101
        /*092e*/ 	.byte	0xff
	.zero		1


	//   ....[55]....
        /*0930*/ 	.word	0x0000c3e0
        /*0934*/ 	.word	0x0000003b
        /*0938*/ 	.word	0x00038080
        /*093c*/ 	.short	0x010a
        /*093e*/ 	.byte	0xff
	.zero		1


	//   ....[56]....
        /*0940*/ 	.word	0x0000c540
        /*0944*/ 	.word	0x0000003b
        /*0948*/ 	.word	0x00038098
        /*094c*/ 	.short	0x010a
        /*094e*/ 	.byte	0xff
	.zero		1


	//   ....[57]....
        /*0950*/ 	.word	0x0000d620
        /*0954*/ 	.word	0x00000000
        /*0958*/ 	.word	0x00000000
        /*095c*/ 	.short	0x0101
        /*095e*/ 	.byte	0xff
	.zero		1


	//   ....[58]....
        /*0960*/ 	.word	0x0000d6b0
        /*0964*/ 	.word	0x00000003
        /*0968*/ 	.word	0x00000000
        /*096c*/ 	.short	0x0101
        /*096e*/ 	.byte	0xff
	.zero		1


	//   ....[59]....
        /*0970*/ 	.word	0x0000d740
        /*0974*/ 	.word	0x00000004
        /*0978*/ 	.word	0x00000000
        /*097c*/ 	.short	0x0101
        /*097e*/ 	.byte	0xff
	.zero		1


	//   ....[60]....
        /*0980*/ 	.word	0x0000d790
        /*0984*/ 	.word	0x0000003b
        /*0988*/ 	.word	0x00038070
        /*098c*/ 	.short	0x010a
        /*098e*/ 	.byte	0xff
	.zero		1


	//   ....[61]....
        /*0990*/ 	.word	0x0000d830
        /*0994*/ 	.word	0x00000000
        /*0998*/ 	.word	0x00000000
        /*099c*/ 	.short	0x0101
        /*099e*/ 	.byte	0xff
	.zero		1


	//   ....[62]....
        /*09a0*/ 	.word	0x0000d890
        /*09a4*/ 	.word	0x0000003b
        /*09a8*/ 	.word	0x00038090
        /*09ac*/ 	.short	0x010a
        /*09ae*/ 	.byte	0xff
	.zero		1


	//   ....[63]....
        /*09b0*/ 	.word	0x0000d910
        /*09b4*/ 	.word	0x0000003b
        /*09b8*/ 	.word	0x000380c0
        /*09bc*/ 	.short	0x010a
        /*09be*/ 	.byte	0xff
	.zero		1


	//   ....[64]....
        /*09c0*/ 	.word	0x0000f960
        /*09c4*/ 	.word	0x00000000
        /*09c8*/ 	.word	0x00000000
        /*09cc*/ 	.short	0x0101
        /*09ce*/ 	.byte	0xff
	.zero		1


	//   ....[65]....
        /*09d0*/ 	.word	0x0000f990
        /*09d4*/ 	.word	0x0000003b
        /*09d8*/ 	.word	0x000380b0
        /*09dc*/ 	.short	0x0101
        /*09de*/ 	.byte	0xff
	.zero		1


	//   ....[66]....
        /*09e0*/ 	.word	0x0000fa10
        /*09e4*/ 	.word	0x0000003b
        /*09e8*/ 	.word	0x00038080
        /*09ec*/ 	.short	0x010a
        /*09ee*/ 	.byte	0xff
	.zero		1


	//   ....[67]....
        /*09f0*/ 	.word	0x0000faa0
        /*09f4*/ 	.word	0x0000001f
        /*09f8*/ 	.word	0x00000000
        /*09fc*/ 	.short	0x0101
        /*09fe*/ 	.byte	0xff
	.zero		1


	//   ....[68]....
        /*0a00*/ 	.word	0x0000faf0
        /*0a04*/ 	.word	0x0000003b
        /*0a08*/ 	.word	0x00038098
        /*0a0c*/ 	.short	0x010a
        /*0a0e*/ 	.byte	0xff
	.zero		1


	//   ....[69]....
        /*0a10*/ 	.word	0x0000fb70
        /*0a14*/ 	.word	0x0000003b
        /*0a18*/ 	.word	0x000380c8
        /*0a1c*/ 	.short	0x010a
        /*0a1e*/ 	.byte	0xff
	.zero		1


	//   ....[70]....
        /*0a20*/ 	.word	0x00011b50
        /*0a24*/ 	.word	0x00000003
        /*0a28*/ 	.word	0x00000000
        /*0a2c*/ 	.short	0x0101
        /*0a2e*/ 	.byte	0xff
	.zero		1


	//   ....[71]....
        /*0a30*/ 	.word	0x00011b80
        /*0a34*/ 	.word	0x0000003b
        /*0a38*/ 	.word	0x000380b8
        /*0a3c*/ 	.short	0x0101
        /*0a3e*/ 	.byte	0xff
	.zero		1


	//   ....[72]....
        /*0a40*/ 	.word	0x00011f40
        /*0a44*/ 	.word	0x000000ff
        /*0a48*/ 	.word	0x00000000
        /*0a4c*/ 	.short	0x010a
        /*0a4e*/ 	.byte	0x04
	.zero		1


	//   ....[73]....
        /*0a50*/ 	.word	0x000121a0
        /*0a54*/ 	.word	0x000000ff
        /*0a58*/ 	.word	0x00000000
        /*0a5c*/ 	.short	0x010a
        /*0a5e*/ 	.byte	0x04
	.zero		1


	//   ....[74]....
        /*0a60*/ 	.word	0x00012db0
        /*0a64*/ 	.word	0x000000ff
        /*0a68*/ 	.word	0x00000000
        /*0a6c*/ 	.short	0x0101
        /*0a6e*/ 	.byte	0x04
	.zero		1


	//   ....[75]....
        /*0a70*/ 	.word	0x00012e30
        /*0a74*/ 	.word	0x000000ff
        /*0a78*/ 	.word	0x00000000
        /*0a7c*/ 	.short	0x010a
        /*0a7e*/ 	.byte	0x30
	.zero		1


	//   ....[76]....
        /*0a80*/ 	.word	0x000131a0
        /*0a84*/ 	.word	0x000000ff
        /*0a88*/ 	.word	0x00000000
        /*0a8c*/ 	.short	0x0101
        /*0a8e*/ 	.byte	0x31
	.zero		1


	//   ....[77]....
        /*0a90*/ 	.word	0x00015ba0
        /*0a94*/ 	.word	0x000000ff
        /*0a98*/ 	.word	0x00000000
        /*0a9c*/ 	.short	0x0101
        /*0a9e*/ 	.byte	0x04
	.zero		1


	//   ....[78]....
        /*0aa0*/ 	.word	0x00015d20
        /*0aa4*/ 	.word	0x000000ff
        /*0aa8*/ 	.word	0x00000000
        /*0aac*/ 	.short	0x010a
        /*0aae*/ 	.byte	0x04
	.zero		1


	//   ....[79]....
        /*0ab0*/ 	.word	0x00016380
        /*0ab4*/ 	.word	0x000000ff
        /*0ab8*/ 	.word	0x00000000
        /*0abc*/ 	.short	0x010a
        /*0abe*/ 	.byte	0x04
	.zero		1


	//   ....[80]....
        /*0ac0*/ 	.word	0x000165f0
        /*0ac4*/ 	.word	0x000000ff
        /*0ac8*/ 	.word	0x00000000
        /*0acc*/ 	.short	0x0101
        /*0ace*/ 	.byte	0x05
	.zero		1


	//   ....[81]....
        /*0ad0*/ 	.word	0x00016680
        /*0ad4*/ 	.word	0x000000ff
        /*0ad8*/ 	.word	0x00000000
        /*0adc*/ 	.short	0x010a
        /*0ade*/ 	.byte	0x05
	.zero		1


	//   ....[82]....
        /*0ae0*/ 	.word	0x00016770
        /*0ae4*/ 	.word	0x000000ff
        /*0ae8*/ 	.word	0x00000000
        /*0aec*/ 	.short	0x0101
        /*0aee*/ 	.byte	0x05
	.zero		1


	//   ....[83]....
        /*0af0*/ 	.word	0x00016d80
        /*0af4*/ 	.word	0x000000ff
        /*0af8*/ 	.word	0x00038010
        /*0afc*/ 	.short	0x010a
        /*0afe*/ 	.byte	0x08
	.zero		1


	//   ....[84]....
        /*0b00*/ 	.word	0x00016fb0
        /*0b04*/ 	.word	0x000000ff
        /*0b08*/ 	.word	0x00038038
        /*0b0c*/ 	.short	0x010a
        /*0b0e*/ 	.byte	0x19
	.zero		1


	//   ....[85]....
        /*0b10*/ 	.word	0x00017200
        /*0b14*/ 	.word	0x000000ff
        /*0b18*/ 	.word	0x00038018
        /*0b1c*/ 	.short	0x010a
        /*0b1e*/ 	.byte	0x08
	.zero		1


	//   ....[86]....
        /*0b20*/ 	.word	0x00017460
        /*0b24*/ 	.word	0x000000ff
        /*0b28*/ 	.word	0x00038038
        /*0b2c*/ 	.short	0x010a
        /*0b2e*/ 	.byte	0x19
	.zero		1


	//   ....[87]....
        /*0b30*/ 	.word	0x00017810
        /*0b34*/ 	.word	0x000000ff
        /*0b38*/ 	.word	0x00038038
        /*0b3c*/ 	.short	0x010a
        /*0b3e*/ 	.byte	0x19
	.zero		1


	//   ....[88]....
        /*0b40*/ 	.word	0x00017ab0
        /*0b44*/ 	.word	0x000000ff
        /*0b48*/ 	.word	0x00038038
        /*0b4c*/ 	.short	0x010a
        /*0b4e*/ 	.byte	0x19
	.zero		1


	//   ....[89]....
        /*0b50*/ 	.word	0x00017d20
        /*0b54*/ 	.word	0x000000ff
        /*0b58*/ 	.word	0x00038038
        /*0b5c*/ 	.short	0x010a
        /*0b5e*/ 	.byte	0x19
	.zero		1


	//   ....[90]....
        /*0b60*/ 	.word	0x00017f90
        /*0b64*/ 	.word	0x000000ff
        /*0b68*/ 	.word	0x00038038
        /*0b6c*/ 	.short	0x010a
        /*0b6e*/ 	.byte	0x19
	.zero		1


	//   ....[91]....
        /*0b70*/ 	.word	0x00018200
        /*0b74*/ 	.word	0x000000ff
        /*0b78*/ 	.word	0x00038038
        /*0b7c*/ 	.short	0x010a
        /*0b7e*/ 	.byte	0x19
	.zero		1


	//   ....[92]....
        /*0b80*/ 	.word	0x00018470
        /*0b84*/ 	.word	0x000000ff
        /*0b88*/ 	.word	0x00038038
        /*0b8c*/ 	.short	0x010a
        /*0b8e*/ 	.byte	0x19
	.zero		1


	//   ....[93]....
        /*0b90*/ 	.word	0x000186f0
        /*0b94*/ 	.word	0x000000ff
        /*0b98*/ 	.word	0x00038038
        /*0b9c*/ 	.short	0x010a
        /*0b9e*/ 	.byte	0x19
	.zero		1


	//   ....[94]....
        /*0ba0*/ 	.word	0x00018960
        /*0ba4*/ 	.word	0x000000ff
        /*0ba8*/ 	.word	0x00038038
        /*0bac*/ 	.short	0x010a
        /*0bae*/ 	.byte	0x19
	.zero		1


	//   ....[95]....
        /*0bb0*/ 	.word	0x00018c20
        /*0bb4*/ 	.word	0x000000ff
        /*0bb8*/ 	.word	0x00038038
        /*0bbc*/ 	.short	0x010a
        /*0bbe*/ 	.byte	0x19
	.zero		1


	//   ....[96]....
        /*0bc0*/ 	.word	0x00018e90
        /*0bc4*/ 	.word	0x000000ff
        /*0bc8*/ 	.word	0x00038038
        /*0bcc*/ 	.short	0x010a
        /*0bce*/ 	.byte	0x19
	.zero		1


	//   ....[97]....
        /*0bd0*/ 	.word	0x00019120
        /*0bd4*/ 	.word	0x000000ff
        /*0bd8*/ 	.word	0x00038038
        /*0bdc*/ 	.short	0x010a
        /*0bde*/ 	.byte	0x19
	.zero		1


	//   ....[98]....
        /*0be0*/ 	.word	0x00019390
        /*0be4*/ 	.word	0x000000ff
        /*0be8*/ 	.word	0x00038038
        /*0bec*/ 	.short	0x010a
        /*0bee*/ 	.byte	0x19
	.zero		1


	//   ....[99]....
        /*0bf0*/ 	.word	0x00019630
        /*0bf4*/ 	.word	0x000000ff
        /*0bf8*/ 	.word	0x00038038
        /*0bfc*/ 	.short	0x010a
        /*0bfe*/ 	.byte	0x19
	.zero		1


	//   ....[100]....
        /*0c00*/ 	.word	0x000198a0
        /*0c04*/ 	.word	0x000000ff
        /*0c08*/ 	.word	0x00038038
        /*0c0c*/ 	.short	0x010a
        /*0c0e*/ 	.byte	0x11
	.zero		1


	//   ....[101]....
        /*0c10*/ 	.word	0x0001a010
        /*0c14*/ 	.word	0x000000ff
        /*0c18*/ 	.word	0x000380b0
        /*0c1c*/ 	.short	0x010a
        /*0c1e*/ 	.byte	0x05
	.zero		1


	//   ....[102]....
        /*0c20*/ 	.word	0x0001b280
        /*0c24*/ 	.word	0x000000ff
        /*0c28*/ 	.word	0x000380b8
        /*0c2c*/ 	.short	0x010a
        /*0c2e*/ 	.byte	0x05
	.zero		1


	//   ....[103]....
        /*0c30*/ 	.word	0x0001bf80
        /*0c34*/ 	.word	0x000000ff
        /*0c38*/ 	.word	0x00000000
        /*0c3c*/ 	.short	0x0101
        /*0c3e*/ 	.byte	0x04
	.zero		1


	//   ....[104]....
        /*0c40*/ 	.word	0x0001c000
        /*0c44*/ 	.word	0x000000ff
        /*0c48*/ 	.word	0x00000000
        /*0c4c*/ 	.short	0x0101
        /*0c4e*/ 	.byte	0x04
	.zero		1


	//   ....[105]....
        /*0c50*/ 	.word	0x0001c340
        /*0c54*/ 	.word	0x00000000
        /*0c58*/ 	.word	0x00038000
        /*0c5c*/ 	.short	0x010a
        /*0c5e*/ 	.byte	0xff
	.zero		1


	//   ....[106]....
        /*0c60*/ 	.word	0x0001c3a0
        /*0c64*/ 	.word	0x00000000
        /*0c68*/ 	.word	0x00038020
        /*0c6c*/ 	.short	0x010a
        /*0c6e*/ 	.byte	0xff
	.zero		1


	//   ....[107]....
        /*0c70*/ 	.word	0x0001c400
        /*0c74*/ 	.word	0x00000000
        /*0c78*/ 	.word	0x00038058
        /*0c7c*/ 	.short	0x010a
        /*0c7e*/ 	.byte	0xff
	.zero		1


	//   ....[108]....
        /*0c80*/ 	.word	0x0001c460
        /*0c84*/ 	.word	0x00000000
        /*0c88*/ 	.word	0x00038008
        /*0c8c*/ 	.short	0x010a
        /*0c8e*/ 	.byte	0xff
	.zero		1


	//   ....[109]....
        /*0c90*/ 	.word	0x0001c4c0
        /*0c94*/ 	.word	0x00000000
        /*0c98*/ 	.word	0x00038068
        /*0c9c*/ 	.short	0x010a
        /*0c9e*/ 	.byte	0xff
	.zero		1


	//   ....[110]....
        /*0ca0*/ 	.word	0x0001c520
        /*0ca4*/ 	.word	0x00000000
        /*0ca8*/ 	.word	0x00038020
        /*0cac*/ 	.short	0x010a
        /*0cae*/ 	.byte	0xff
	.zero		1


	//   ....[111]....
        /*0cb0*/ 	.word	0x0001c580
        /*0cb4*/ 	.word	0x00000000
        /*0cb8*/ 	.word	0x000380a0
        /*0cbc*/ 	.short	0x010a
        /*0cbe*/ 	.byte	0xff
	.zero		1


	//   ....[112]....
        /*0cc0*/ 	.word	0x0001c600
        /*0cc4*/ 	.word	0x00000005
        /*0cc8*/ 	.word	0x00038058
        /*0ccc*/ 	.short	0x010a
        /*0cce*/ 	.byte	0xff
	.zero		1


	//   ....[113]....
        /*0cd0*/ 	.word	0x0001c660
        /*0cd4*/ 	.word	0x00000000
        /*0cd8*/ 	.word	0x00038020
        /*0cdc*/ 	.short	0x010a
        /*0cde*/ 	.byte	0xff
	.zero		1


	//   ....[114]....
        /*0ce0*/ 	.word	0x0001c6c0
        /*0ce4*/ 	.word	0x00000000
        /*0ce8*/ 	.word	0x000380a8
        /*0cec*/ 	.short	0x010a
        /*0cee*/ 	.byte	0xff
	.zero		1


	//   ....[115]....
        /*0cf0*/ 	.word	0x0001c720
        /*0cf4*/ 	.word	0x00000003
        /*0cf8*/ 	.word	0x00038068
        /*0cfc*/ 	.short	0x010a
        /*0cfe*/ 	.byte	0xff
	.zero		1


	//   ....[116]....
        /*0d00*/ 	.word	0x0001c780
        /*0d04*/ 	.word	0x00000000
        /*0d08*/ 	.word	0x00038020
        /*0d0c*/ 	.short	0x010a
        /*0d0e*/ 	.byte	0xff
	.zero		1


	//   ....[117]....
        /*0d10*/ 	.word	0x0001c7e0
        /*0d14*/ 	.word	0x00000000
        /*0d18*/ 	.word	0x000380a0
        /*0d1c*/ 	.short	0x010a
        /*0d1e*/ 	.byte	0xff
	.zero		1


	//   ....[118]....
        /*0d20*/ 	.word	0x0001c860
        /*0d24*/ 	.word	0x00000006
        /*0d28*/ 	.word	0x00038058
        /*0d2c*/ 	.short	0x010a
        /*0d2e*/ 	.byte	0xff
	.zero		1


	//   ....[119]....
        /*0d30*/ 	.word	0x0001c8c0
        /*0d34*/ 	.word	0x00000000
        /*0d38*/ 	.word	0x000380a8
        /*0d3c*/ 	.short	0x010a
        /*0d3e*/ 	.byte	0xff
	.zero		1


	//   ....[120]....
        /*0d40*/ 	.word	0x0001c920
        /*0d44*/ 	.word	0x00000000
        /*0d48*/ 	.word	0x00038068
        /*0d4c*/ 	.short	0x010a
        /*0d4e*/ 	.byte	0xff
	.zero		1


	//   ....[121]....
        /*0d50*/ 	.word	0x0001c970
        /*0d54*/ 	.word	0x00000010
        /*0d58*/ 	.word	0x000380c0
        /*0d5c*/ 	.short	0x010a
        /*0d5e*/ 	.byte	0xff
	.zero		1


	//   ....[122]....
        /*0d60*/ 	.word	0x0001c9c0
        /*0d64*/ 	.word	0x00000000
        /*0d68*/ 	.word	0x000380c8
        /*0d6c*/ 	.short	0x010a
        /*0d6e*/ 	.byte	0xff
	.zero		1


	//   ....[123]....
        /*0d70*/ 	.word	0x0001ca10
        /*0d74*/ 	.word	0x0000003b
        /*0d78*/ 	.word	0x00038070
        /*0d7c*/ 	.short	0x010a
        /*0d7e*/ 	.byte	0xff
	.zero		1


	//   ....[124]....
        /*0d80*/ 	.word	0x0001ca60
        /*0d84*/ 	.word	0x0000003b
        /*0d88*/ 	.word	0x00038080
        /*0d8c*/ 	.short	0x010a
        /*0d8e*/ 	.byte	0xff
	.zero		1


	//   ....[125]....
        /*0d90*/ 	.word	0x0001cab0
        /*0d94*/ 	.word	0x0000003b
        /*0d98*/ 	.word	0x00038070
        /*0d9c*/ 	.short	0x010a
        /*0d9e*/ 	.byte	0xff
	.zero		1


	//   ....[126]....
        /*0da0*/ 	.word	0x0001cb00
        /*0da4*/ 	.word	0x0000003b
        /*0da8*/ 	.word	0x00038090
        /*0dac*/ 	.short	0x010a
        /*0dae*/ 	.byte	0xff
	.zero		1


	//   ....[127]....
        /*0db0*/ 	.word	0x0001cb50
        /*0db4*/ 	.word	0x0000003b
        /*0db8*/ 	.word	0x00038080
        /*0dbc*/ 	.short	0x010a
        /*0dbe*/ 	.byte	0xff
	.zero		1


	//   ....[128]....
        /*0dc0*/ 	.word	0x0001cba0
        /*0dc4*/ 	.word	0x0000003b
        /*0dc8*/ 	.word	0x00038098
        /*0dcc*/ 	.short	0x010a
        /*0dce*/ 	.byte	0xff
	.zero		1


	//   ....[129]....
        /*0dd0*/ 	.word	0x0001cbf0
        /*0dd4*/ 	.word	0x0000003b
        /*0dd8*/ 	.word	0x00038070
        /*0ddc*/ 	.short	0x010a
        /*0dde*/ 	.byte	0xff
	.zero		1


	//   ....[130]....
        /*0de0*/ 	.word	0x0001cc40
        /*0de4*/ 	.word	0x0000003b
        /*0de8*/ 	.word	0x00038090
        /*0dec*/ 	.short	0x010a
        /*0dee*/ 	.byte	0xff
	.zero		1


	//   ....[131]....
        /*0df0*/ 	.word	0x0001cc90
        /*0df4*/ 	.word	0x0000003b
        /*0df8*/ 	.word	0x000380c0
        /*0dfc*/ 	.short	0x010a
        /*0dfe*/ 	.byte	0xff
	.zero		1


	//   ....[132]....
        /*0e00*/ 	.word	0x0001cce0
        /*0e04*/ 	.word	0x0000003b
        /*0e08*/ 	.word	0x00038080
        /*0e0c*/ 	.short	0x010a
        /*0e0e*/ 	.byte	0xff
	.zero		1


	//   ....[133]....
        /*0e10*/ 	.word	0x0001cd30
        /*0e14*/ 	.word	0x0000003b
        /*0e18*/ 	.word	0x00038098
        /*0e1c*/ 	.short	0x010a
        /*0e1e*/ 	.byte	0xff
	.zero		1


	//   ....[134]....
        /*0e20*/ 	.word	0x0001cd80
        /*0e24*/ 	.word	0x0000003b
        /*0e28*/ 	.word	0x000380c8
        /*0e2c*/ 	.short	0x010a
        /*0e2e*/ 	.byte	0xff
	.zero		1


	//   ....[135]....
        /*0e30*/ 	.word	0x0001cde0
        /*0e34*/ 	.word	0x00000000
        /*0e38*/ 	.word	0x00000000
        /*0e3c*/ 	.short	0x010a
        /*0e3e*/ 	.byte	0xff
	.zero		1


	//   ....[136]....
        /*0e40*/ 	.word	0x0001ce40
        /*0e44*/ 	.word	0x00000000
        /*0e48*/ 	.word	0x00000000
        /*0e4c*/ 	.short	0x010a
        /*0e4e*/ 	.byte	0xff
	.zero		1


	//   ....[137]....
        /*0e50*/ 	.word	0x0001cea0
        /*0e54*/ 	.word	0x00000004
        /*0e58*/ 	.word	0x00000000
        /*0e5c*/ 	.short	0x010a
        /*0e5e*/ 	.byte	0xff
	.zero		1


	//   ....[138]....
        /*0e60*/ 	.word	0x0001cf00
        /*0e64*/ 	.word	0x00000005
        /*0e68*/ 	.word	0x00000000
        /*0e6c*/ 	.short	0x010a
        /*0e6e*/ 	.byte	0xff
	.zero		1


	//   ....[139]....
        /*0e70*/ 	.word	0x0001cf60
        /*0e74*/ 	.word	0x00000003
        /*0e78*/ 	.word	0x00000000
        /*0e7c*/ 	.short	0x010a
        /*0e7e*/ 	.byte	0xff
	.zero		1


	//   ....[140]....
        /*0e80*/ 	.word	0x0001cfc0
        /*0e84*/ 	.word	0x00000000
        /*0e88*/ 	.word	0x00000000
        /*0e8c*/ 	.short	0x010a
        /*0e8e*/ 	.byte	0xff
	.zero		1


	//   ....[141]....
        /*0e90*/ 	.word	0x0001d020
        /*0e94*/ 	.word	0x00000000
        /*0e98*/ 	.word	0x00038010
        /*0e9c*/ 	.short	0x010a
        /*0e9e*/ 	.byte	0xff
	.zero		1


	//   ....[142]....
        /*0ea0*/ 	.word	0x0001d080
        /*0ea4*/ 	.word	0x00000000
        /*0ea8*/ 	.word	0x00038038
        /*0eac*/ 	.short	0x010a
        /*0eae*/ 	.byte	0xff
	.zero		1


	//   ....[143]....
        /*0eb0*/ 	.word	0x0001d0e0
        /*0eb4*/ 	.word	0x00000000
        /*0eb8*/ 	.word	0x00038018
        /*0ebc*/ 	.short	0x010a
        /*0ebe*/ 	.byte	0xff
	.zero		1


	//   ....[144]....
        /*0ec0*/ 	.word	0x0001d140
        /*0ec4*/ 	.word	0x00000000
        /*0ec8*/ 	.word	0x00038038
        /*0ecc*/ 	.short	0x010a
        /*0ece*/ 	.byte	0xff
	.zero		1


	//   ....[145]....
        /*0ed0*/ 	.word	0x0001d1a0
        /*0ed4*/ 	.word	0x00000000
        /*0ed8*/ 	.word	0x00038038
        /*0edc*/ 	.short	0x010a
        /*0ede*/ 	.byte	0xff
	.zero		1


	//   ....[146]....
        /*0ee0*/ 	.word	0x0001d200
        /*0ee4*/ 	.word	0x00000000
        /*0ee8*/ 	.word	0x00038038
        /*0eec*/ 	.short	0x010a
        /*0eee*/ 	.byte	0xff
	.zero		1


	//   ....[147]....
        /*0ef0*/ 	.word	0x0001d260
        /*0ef4*/ 	.word	0x00000000
        /*0ef8*/ 	.word	0x00038038
        /*0efc*/ 	.short	0x010a
        /*0efe*/ 	.byte	0xff
	.zero		1


	//   ....[148]....
        /*0f00*/ 	.word	0x0001d2c0
        /*0f04*/ 	.word	0x00000000
        /*0f08*/ 	.word	0x00038038
        /*0f0c*/ 	.short	0x010a
        /*0f0e*/ 	.byte	0xff
	.zero		1


	//   ....[149]....
        /*0f10*/ 	.word	0x0001d320
        /*0f14*/ 	.word	0x00000000
        /*0f18*/ 	.word	0x00038038
        /*0f1c*/ 	.short	0x010a
        /*0f1e*/ 	.byte	0xff
	.zero		1


	//   ....[150]....
        /*0f20*/ 	.word	0x0001d380
        /*0f24*/ 	.word	0x00000000
        /*0f28*/ 	.word	0x00038038
        /*0f2c*/ 	.short	0x010a
        /*0f2e*/ 	.byte	0xff
	.zero		1


	//   ....[151]....
        /*0f30*/ 	.word	0x0001d3e0
        /*0f34*/ 	.word	0x00000000
        /*0f38*/ 	.word	0x00038038
        /*0f3c*/ 	.short	0x010a
        /*0f3e*/ 	.byte	0xff
	.zero		1


	//   ....[152]....
        /*0f40*/ 	.word	0x0001d440
        /*0f44*/ 	.word	0x00000000
        /*0f48*/ 	.word	0x00038038
        /*0f4c*/ 	.short	0x010a
        /*0f4e*/ 	.byte	0xff
	.zero		1


	//   ....[153]....
        /*0f50*/ 	.word	0x0001d4a0
        /*0f54*/ 	.word	0x00000000
        /*0f58*/ 	.word	0x00038038
        /*0f5c*/ 	.short	0x010a
        /*0f5e*/ 	.byte	0xff
	.zero		1


	//   ....[154]....
        /*0f60*/ 	.word	0x0001d500
        /*0f64*/ 	.word	0x00000000
        /*0f68*/ 	.word	0x00038038
        /*0f6c*/ 	.short	0x010a
        /*0f6e*/ 	.byte	0xff
	.zero		1


	//   ....[155]....
        /*0f70*/ 	.word	0x0001d560
        /*0f74*/ 	.word	0x00000000
        /*0f78*/ 	.word	0x00038038
        /*0f7c*/ 	.short	0x010a
        /*0f7e*/ 	.byte	0xff
	.zero		1


	//   ....[156]....
        /*0f80*/ 	.word	0x0001d5c0
        /*0f84*/ 	.word	0x00000000
        /*0f88*/ 	.word	0x00038038
        /*0f8c*/ 	.short	0x010a
        /*0f8e*/ 	.byte	0xff
	.zero		1


	//   ....[157]....
        /*0f90*/ 	.word	0x0001d620
        /*0f94*/ 	.word	0x00000000
        /*0f98*/ 	.word	0x00038038
        /*0f9c*/ 	.short	0x010a
        /*0f9e*/ 	.byte	0xff
	.zero		1


	//   ....[158]....
        /*0fa0*/ 	.word	0x0001d680
        /*0fa4*/ 	.word	0x00000000
        /*0fa8*/ 	.word	0x00038038
        /*0fac*/ 	.short	0x010a
        /*0fae*/ 	.byte	0xff
	.zero		1


	//   ....[159]....
        /*0fb0*/ 	.word	0x0001d6e0
        /*0fb4*/ 	.word	0x00000003
        /*0fb8*/ 	.word	0x000380b0
        /*0fbc*/ 	.short	0x010a
        /*0fbe*/ 	.byte	0xff
	.zero		1


	//   ....[160]....
        /*0fc0*/ 	.word	0x0001d740
        /*0fc4*/ 	.word	0x00000003
        /*0fc8*/ 	.word	0x000380b8
        /*0fcc*/ 	.short	0x010a
        /*0fce*/ 	.byte	0xff
	.zero		1


	//----- nvinfo : EIATTR_NUM_MBARRIERS
	.align		4
.L_66:
        /*0fd0*/ 	.byte	0x03, 0x38
        /*0fd2*/ 	.short	0x001c


	//----- nvinfo : EIATTR_EXIT_INSTR_OFFSETS
	.align		4
        /*0fd4*/ 	.byte	0x04, 0x1c
        /*0fd6*/ 	.short	(.L_68 - .L_67)


	//   ....[0]....
.L_67:
        /*0fd8*/ 	.word	0x000017b0


	//   ....[1]....
        /*0fdc*/ 	.word	0x000050f0


	//   ....[2]....
        /*0fe0*/ 	.word	0x00005150


	//   ....[3]....
        /*0fe4*/ 	.word	0x00011c30


	//   ....[4]....
        /*0fe8*/ 	.word	0x00011ca0


	//   ....[5]....
        /*0fec*/ 	.word	0x000167d0


	//   ....[6]....
        /*0ff0*/ 	.word	0x00016860


	//   ....[7]....
        /*0ff4*/ 	.word	0x000168b0


	//   ....[8]....
        /*0ff8*/ 	.word	0x00019b00


	//   ....[9]....
        /*0ffc*/ 	.word	0x00019b50


	//   ....[10]....
        /*1000*/ 	.word	0x0001c060


	//   ....[11]....
        /*1004*/ 	.word	0x0001c320


	//----- nvinfo : EIATTR_INDIRECT_BRANCH_TARGETS
	.align		4
.L_68:
        /*1008*/ 	.byte	0x04, 0x34
        /*100a*/ 	.short	(.L_70 - .L_69)


	//   ....[0]....
.L_69:
        /*100c*/ 	.word	.L_x_511@srel
        /*1010*/ 	.short	0x0
        /*1012*/ 	.short	0x0
        /*1014*/ 	.word	0x3
        /*1018*/ 	.word	.L_x_512@srel
        /*101c*/ 	.word	.L_x_513@srel
        /*1020*/ 	.word	.L_x_514@srel


	//----- nvinfo : EIATTR_MAX_THREADS
	.align		4
.L_70:
        /*1024*/ 	.byte	0x04, 0x05
        /*1026*/ 	.short	(.L_72 - .L_71)
.L_71:
        /*1028*/ 	.word	0x00000200
        /*102c*/ 	.word	0x00000001
        /*1030*/ 	.word	0x00000001


	//----- nvinfo : EIATTR_CRS_STACK_SIZE
	.align		4
.L_72:
        /*1034*/ 	.byte	0x04, 0x1e
        /*1036*/ 	.short	(.L_74 - .L_73)
.L_73:
        /*1038*/ 	.word	0x00000000


	//----- nvinfo : EIATTR_CBANK_PARAM_SIZE
	.align		4
.L_74:
        /*103c*/ 	.byte	0x03, 0x19
        /*103e*/ 	.short	0x0600


	//----- nvinfo : EIATTR_PARAM_CBANK
	.align		4
        /*1040*/ 	.byte	0x04, 0x0a
        /*1042*/ 	.short	(.L_76 - .L_75)
	.align		4
.L_75:
        /*1044*/ 	.word	index@(.nv.constant0._ZN7cutlass13device_kernelINS_4fmha6kernel36Sm100FmhaFwdKernelTmaWarpspecializedIN4cute5tupleIJiiiNS5_IJNS5_IJiiEEEiEEEEEENS1_10collective38Sm100FmhaFwdMainloopTmaWarpspecializedINS_6half_tEffNS5_IJNS4_1CILi256EEENSC_ILi128EEESE_EEENS5_IJiNSC_ILi1EEES7_EEENS5_IJiSG_NS5_IJNS5_IJNSC_ILi0EEEiEEEiEEEEEESL_NS9_6NoMaskENS5_IJNSC_ILi2EEESG_SG_EEENSC_ILb0EEEEENS9_38Sm100FmhaFwdEpilogueTmaWarpspecializedISB_fNS5_IJSE_SE_SE_EEESH_NS5_IJSG_S7_EEESP_EENS2_23PersistentTileSchedulerENS2_41Sm100FmhaCtxKernelWarpspecializedScheduleEEEEEvNT_6ParamsE)
        /*1048*/ 	.short	0x0380
        /*104a*/ 	.short	0x0600


	//----- nvinfo : EIATTR_SW_WAR
	.align		4
.L_76:
        /*104c*/ 	.byte	0x04, 0x36
        /*104e*/ 	.short	(.L_78 - .L_77)
.L_77:
        /*1050*/ 	.word	0x00000008
.L_78:


//--------------------- .nv.callgraph             --------------------------
	.section	.nv.callgraph,"",@"SHT_CUDA_CALLGRAPH"
	.align	4
	.sectionentsize	8
	.align		4
        /*0000*/ 	.word	0x00000000
	.align		4
        /*0004*/ 	.word	0xffffffff
	.align		4
        /*0008*/ 	.word	index@(_ZN7cutlass13device_kernelINS_4fmha6kernel36Sm100FmhaFwdKernelTmaWarpspecializedIN4cute5tupleIJiiiNS5_IJNS5_IJiiEEEiEEEEEENS1_10collective38Sm100FmhaFwdMainloopTmaWarpspecializedINS_6half_tEffNS5_IJNS4_1CILi256EEENSC_ILi128EEESE_EEENS5_IJiNSC_ILi1EEES7_EEENS5_IJiSG_NS5_IJNS5_IJNSC_ILi0EEEiEEEiEEEEEESL_NS9_6NoMaskENS5_IJNSC_ILi2EEESG_SG_EEENSC_ILb0EEEEENS9_38Sm100FmhaFwdEpilogueTmaWarpspecializedISB_fNS5_IJSE_SE_SE_EEESH_NS5_IJSG_S7_EEESP_EENS2_23PersistentTileSchedulerENS2_41Sm100FmhaCtxKernelWarpspecializedScheduleEEEEEvNT_6ParamsE)
	.align		4
        /*000c*/ 	.word	index@(__assertfail)
	.align		4
        /*0010*/ 	.word	index@(_ZN7cutlass13device_kernelINS_4fmha6kernel36Sm100FmhaFwdKernelTmaWarpspecializedIN4cute5tupleIJiiiNS5_IJNS5_IJiiEEEiEEEEEENS1_10collective38Sm100FmhaFwdMainloopTmaWarpspecializedINS_6half_tEffNS5_IJNS4_1CILi256EEENSC_ILi128EEESE_EEENS5_IJiNSC_ILi1EEES7_EEENS5_IJiSG_NS5_IJNS5_IJNSC_ILi0EEEiEEEiEEEEEESL_NS9_6NoMaskENS5_IJNSC_ILi2EEESG_SG_EEENSC_ILb0EEEEENS9_38Sm100FmhaFwdEpilogueTmaWarpspecializedISB_fNS5_IJSE_SE_SE_EEESH_NS5_IJSG_S7_EEESP_EENS2_23PersistentTileSchedulerENS2_41Sm100FmhaCtxKernelWarpspecializedScheduleEEEEEvNT_6ParamsE)
	.align		4
        /*0014*/ 	.word	index@(vprintf)
	.align		4
        /*0018*/ 	.word	0x00000000
	.align		4
        /*001c*/ 	.word	0xfffffffe
	.align		4
        /*0020*/ 	.word	0x00000000
	.align		4
        /*0024*/ 	.word	0xfffffffd
	.align		4
        /*0028*/ 	.word	0x00000000
	.align		4
        /*002c*/ 	.word	0xfffffffc


//--------------------- .nv.constant4             --------------------------
	.section	.nv.constant4,"a",@progbits
	.align	8
	.align		8
.nv.constant4:
        /*0000*/ 	.dword	vprintf
	.align		8
        /*0008*/ 	.dword	__assertfail
	.align		8
        /*0010*/ 	.dword	__unnamed_1
	.align		8
        /*0018*/ 	.dword	__unnamed_2
	.align		8
        /*0020*/ 	.dword	__unnamed_3
	.align		8
        /*0028*/ 	.dword	__unnamed_4
	.align		8
        /*0030*/ 	.dword	__unnamed_5
	.align		8
        /*0038*/ 	.dword	__unnamed_6
	.align		8
        /*0040*/ 	.dword	__unnamed_7
	.align		8
        /*0048*/ 	.dword	_ZN39_INTERNAL_90e0ce56_4_k_cu_907d87d8_33764cuda3std3__45__cpo5beginE
	.align		8
        /*0050*/ 	.dword	_ZN39_INTERNAL_90e0ce56_4_k_cu_907d87d8_33764cuda3std3__45__cpo3endE
	.align		8
        /*0058*/ 	.dword	_ZN39_INTERNAL_90e0ce56_4_k_cu_907d87d8_33764cuda3std3__45__cpo6cbeginE
	.align		8
        /*0060*/ 	.dword	_ZN39_INTERNAL_90e0ce56_4_k_cu_907d87d8_33764cuda3std3__45__cpo4cendE
	.align		8
        /*0068*/ 	.dword	_ZN39_INTERNAL_90e0ce56_4_k_cu_907d87d8_33764cuda3std3__441_GLOBAL__N__90e0ce56_4_k_cu_907d87d8_33766ignoreE
	.align		8
        /*0070*/ 	.dword	_ZN39_INTERNAL_90e0ce56_4_k_cu_907d87d8_33764cuda3std3__419piecewise_constructE
	.align		8
        /*0078*/ 	.dword	_ZN39_INTERNAL_90e0ce56_4_k_cu_907d87d8_33764cuda3std3__48in_placeE
	.align		8
        /*0080*/ 	.dword	_ZN39_INTERNAL_90e0ce56_4_k_cu_907d87d8_33764cuda3std6ranges3__45__cpo4swapE
	.align		8
        /*0088*/ 	.dword	_ZN39_INTERNAL_90e0ce56_4_k_cu_907d87d8_33764cuda3std6ranges3__45__cpo9iter_moveE
	.align		8
        /*0090*/ 	.dword	_ZN39_INTERNAL_90e0ce56_4_k_cu_907d87d8_33764cute7productE
	.align		8
        /*0098*/ 	.dword	_ZN39_INTERNAL_90e0ce56_4_k_cu_907d87d8_33764cute1_E
	.align		8
        /*00a0*/ 	.dword	$str$22
	.align		8
        /*00a8*/ 	.dword	$str$23
	.align		8
        /*00b0*/ 	.dword	$str$26
	.align		8
        /*00b8*/ 	.dword	$str$27
	.align		8
        /*00c0*/ 	.dword	$str$28
	.align		8
        /*00c8*/ 	.dword	$str$29
	.align		8
        /*00d0*/ 	.dword	$str$30
	.align		8
        /*00d8*/ 	.dword	$str$31
	.align		8
        /*00e0*/ 	.dword	$str$32
	.align		8
        /*00e8*/ 	.dword	$str$33
	.align		8
        /*00f0*/ 	.dword	$str$34
	.align		8
        /*00f8*/ 	.dword	$str$35
	.align		8
        /*0100*/ 	.dword	$str$36
	.align		8
        /*0108*/ 	.dword	$str$37


//--------------------- .nv.constant2._ZN7cutlass13device_kernelINS_4fmha6kernel36Sm100FmhaFwdKernelTmaWarpspecializedIN4cute5tupleIJiiiNS5_IJNS5_IJiiEEEiEEEEEENS1_10collective38Sm100FmhaFwdMainloopTmaWarpspecializedINS_6half_tEffNS5_IJNS4_1CILi256EEENSC_ILi128EEESE_EEENS5_IJiNSC_ILi1EEES7_EEENS5_IJiSG_NS5_IJNS5_IJNSC_ILi0EEEiEEEiEEEEEESL_NS9_6NoMaskENS5_IJNSC_ILi2EEESG_SG_EEENSC_ILb0EEEEENS9_38Sm100FmhaFwdEpilogueTmaWarpspecializedISB_fNS5_IJSE_SE_SE_EEESH_NS5_IJSG_S7_EEESP_EENS2_23PersistentTileSchedulerENS2_41Sm100FmhaCtxKernelWarpspecializedScheduleEEEEEvNT_6ParamsE --------------------------
	.section	.nv.constant2._ZN7cutlass13device_kernelINS_4fmha6kernel36Sm100FmhaFwdKernelTmaWarpspecializedIN4cute5tupleIJiiiNS5_IJNS5_IJiiEEEiEEEEEENS1_10collective38Sm100FmhaFwdMainloopTmaWarpspecializedINS_6half_tEffNS5_IJNS4_1CILi256EEENSC_ILi128EEESE_EEENS5_IJiNSC_ILi1EEES7_EEENS5_IJiSG_NS5_IJNS5_IJNSC_ILi0EEEiEEEiEEEEEESL_NS9_6NoMaskENS5_IJNSC_ILi2EEESG_SG_EEENSC_ILb0EEEEENS9_38Sm100FmhaFwdEpilogueTmaWarpspecializedISB_fNS5_IJSE_SE_SE_EEESH_NS5_IJSG_S7_EEESP_EENS2_23PersistentTileSchedulerENS2_41Sm100FmhaCtxKernelWarpspecializedScheduleEEEEEvNT_6ParamsE,"a",@progbits
	.sectionflags	@""
	.align	4
.nv.constant2._ZN7cutlass13device_kernelINS_4fmha6kernel36Sm100FmhaFwdKernelTmaWarpspecializedIN4cute5tupleIJiiiNS5_IJNS5_IJiiEEEiEEEEEENS1_10collective38Sm100FmhaFwdMainloopTmaWarpspecializedINS_6half_tEffNS5_IJNS4_1CILi256EEENSC_ILi128EEESE_EEENS5_IJiNSC_ILi1EEES7_EEENS5_IJiSG_NS5_IJNS5_IJNSC_ILi0EEEiEEEiEEEEEESL_NS9_6NoMaskENS5_IJNSC_ILi2EEESG_SG_EEENSC_ILb0EEEEENS9_38Sm100FmhaFwdEpilogueTmaWarpspecializedISB_fNS5_IJSE_SE_SE_EEESH_NS5_IJSG_S7_EEESP_EENS2_23PersistentTileSchedulerENS2_41Sm100FmhaCtxKernelWarpspecializedScheduleEEEEEvNT_6ParamsE:
        /*0000*/ 	.byte	0x70, 0x68, 0x01, 0x00, 0x10, 0x9b, 0x01, 0x00, 0x40, 0x68, 0x01, 0x00


//--------------------- .text._ZN7cutlass13device_kernelINS_4fmha6kernel36Sm100FmhaFwdKernelTmaWarpspecializedIN4cute5tupleIJiiiNS5_IJNS5_IJiiEEEiEEEEEENS1_10collective38Sm100FmhaFwdMainloopTmaWarpspecializedINS_6half_tEffNS5_IJNS4_1CILi256EEENSC_ILi128EEESE_EEENS5_IJiNSC_ILi1EEES7_EEENS5_IJiSG_NS5_IJNS5_IJNSC_ILi0EEEiEEEiEEEEEESL_NS9_6NoMaskENS5_IJNSC_ILi2EEESG_SG_EEENSC_ILb0EEEEENS9_38Sm100FmhaFwdEpilogueTmaWarpspecializedISB_fNS5_IJSE_SE_SE_EEESH_NS5_IJSG_S7_EEESP_EENS2_23PersistentTileSchedulerENS2_41Sm100FmhaCtxKernelWarpspecializedScheduleEEEEEvNT_6ParamsE --------------------------
	.section	.text._ZN7cutlass13device_kernelINS_4fmha6kernel36Sm100FmhaFwdKernelTmaWarpspecializedIN4cute5tupleIJiiiNS5_IJNS5_IJiiEEEiEEEEEENS1_10collective38Sm100FmhaFwdMainloopTmaWarpspecializedINS_6half_tEffNS5_IJNS4_1CILi256EEENSC_ILi128EEESE_EEENS5_IJiNSC_ILi1EEES7_EEENS5_IJiSG_NS5_IJNS5_IJNSC_ILi0EEEiEEEiEEEEEESL_NS9_6NoMaskENS5_IJNSC_ILi2EEESG_SG_EEENSC_ILb0EEEEENS9_38Sm100FmhaFwdEpilogueTmaWarpspecializedISB_fNS5_IJSE_SE_SE_EEESH_NS5_IJSG_S7_EEESP_EENS2_23PersistentTileSchedulerENS2_41Sm100FmhaCtxKernelWarpspecializedScheduleEEEEEvNT_6ParamsE,"ax",@progbits
	.align	128
.text._ZN7cutlass13device_kernelINS_4fmha6kernel36Sm100FmhaFwdKernelTmaWarpspecializedIN4cute5tupleIJiiiNS5_IJNS5_IJiiEEEiEEEEEENS1_10collective38Sm100FmhaFwdMainloopTmaWarpspecializedINS_6half_tEffNS5_IJNS4_1CILi256EEENSC_ILi128EEESE_EEENS5_IJiNSC_ILi1EEES7_EEENS5_IJiSG_NS5_IJNS5_IJNSC_ILi0EEEiEEEiEEEEEESL_NS9_6NoMaskENS5_IJNSC_ILi2EEESG_SG_EEENSC_ILb0EEEEENS9_38Sm100FmhaFwdEpilogueTmaWarpspecializedISB_fNS5_IJSE_SE_SE_EEESH_NS5_IJSG_S7_EEESP_EENS2_23PersistentTileSchedulerENS2_41Sm100FmhaCtxKernelWarpspecializedScheduleEEEEEvNT_6ParamsE:
        .type           _ZN7cutlass13device_kernelINS_4fmha6kernel36Sm100FmhaFwdKernelTmaWarpspecializedIN4cute5tupleIJiiiNS5_IJNS5_IJiiEEEiEEEEEENS1_10collective38Sm100FmhaFwdMainloopTmaWarpspecializedINS_6half_tEffNS5_IJNS4_1CILi256EEENSC_ILi128EEESE_EEENS5_IJiNSC_ILi1EEES7_EEENS5_IJiSG_NS5_IJNS5_IJNSC_ILi0EEEiEEEiEEEEEESL_NS9_6NoMaskENS5_IJNSC_ILi2EEESG_SG_EEENSC_ILb0EEEEENS9_38Sm100FmhaFwdEpilogueTmaWarpspecializedISB_fNS5_IJSE_SE_SE_EEESH_NS5_IJSG_S7_EEESP_EENS2_23PersistentTileSchedulerENS2_41Sm100FmhaCtxKernelWarpspecializedScheduleEEEEEvNT_6ParamsE,@function
        .size           _ZN7cutlass13device_kernelINS_4fmha6kernel36Sm100FmhaFwdKernelTmaWarpspecializedIN4cute5tupleIJiiiNS5_IJNS5_IJiiEEEiEEEEEENS1_10collective38Sm100FmhaFwdMainloopTmaWarpspecializedINS_6half_tEffNS5_IJNS4_1CILi256EEENSC_ILi128EEESE_EEENS5_IJiNSC_ILi1EEES7_EEENS5_IJiSG_NS5_IJNS5_IJNSC_ILi0EEEiEEEiEEEEEESL_NS9_6NoMaskENS5_IJNSC_ILi2EEESG_SG_EEENSC_ILb0EEEEENS9_38Sm100FmhaFwdEpilogueTmaWarpspecializedISB_fNS5_IJSE_SE_SE_EEESH_NS5_IJSG_S7_EEESP_EENS2_23PersistentTileSchedulerENS2_41Sm100FmhaCtxKernelWarpspecializedScheduleEEEEEvNT_6ParamsE,(.L_x_515 - _ZN7cutlass13device_kernelINS_4fmha6kernel36Sm100FmhaFwdKernelTmaWarpspecializedIN4cute5tupleIJiiiNS5_IJNS5_IJiiEEEiEEEEEENS1_10collective38Sm100FmhaFwdMainloopTmaWarpspecializedINS_6half_tEffNS5_IJNS4_1CILi256EEENSC_ILi128EEESE_EEENS5_IJiNSC_ILi1EEES7_EEENS5_IJiSG_NS5_IJNS5_IJNSC_ILi0EEEiEEEiEEEEEESL_NS9_6NoMaskENS5_IJNSC_ILi2EEESG_SG_EEENSC_ILb0EEEEENS9_38Sm100FmhaFwdEpilogueTmaWarpspecializedISB_fNS5_IJSE_SE_SE_EEESH_NS5_IJSG_S7_EEESP_EENS2_23PersistentTileSchedulerENS2_41Sm100FmhaCtxKernelWarpspecializedScheduleEEEEEvNT_6ParamsE)
        .other          _ZN7cutlass13device_kernelINS_4fmha6kernel36Sm100FmhaFwdKernelTmaWarpspecializedIN4cute5tupleIJiiiNS5_IJNS5_IJiiEEEiEEEEEENS1_10collective38Sm100FmhaFwdMainloopTmaWarpspecializedINS_6half_tEffNS5_IJNS4_1CILi256EEENSC_ILi128EEESE_EEENS5_IJiNSC_ILi1EEES7_EEENS5_IJiSG_NS5_IJNS5_IJNSC_ILi0EEEiEEEiEEEEEESL_NS9_6NoMaskENS5_IJNSC_ILi2EEESG_SG_EEENSC_ILb0EEEEENS9_38Sm100FmhaFwdEpilogueTmaWarpspecializedISB_fNS5_IJSE_SE_SE_EEESH_NS5_IJSG_S7_EEESP_EENS2_23PersistentTileSchedulerENS2_41Sm100FmhaCtxKernelWarpspecializedScheduleEEEEEvNT_6ParamsE,@"STO_CUDA_ENTRY STV_DEFAULT"
_ZN7cutlass13device_kernelINS_4fmha6kernel36Sm100FmhaFwdKernelTmaWarpspecializedIN4cute5tupleIJiiiNS5_IJNS5_IJiiEEEiEEEEEENS1_10collective38Sm100FmhaFwdMainloopTmaWarpspecializedINS_6half_tEffNS5_IJNS4_1CILi256EEENSC_ILi128EEESE_EEENS5_IJiNSC_ILi1EEES7_EEENS5_IJiSG_NS5_IJNS5_IJNSC_ILi0EEEiEEEiEEEEEESL_NS9_6NoMaskENS5_IJNSC_ILi2EEESG_SG_EEENSC_ILb0EEEEENS9_38Sm100FmhaFwdEpilogueTmaWarpspecializedISB_fNS5_IJSE_SE_SE_EEESH_NS5_IJSG_S7_EEESP_EENS2_23PersistentTileSchedulerENS2_41Sm100FmhaCtxKernelWarpspecializedScheduleEEEEEvNT_6ParamsE:
[----:B------:R-:W1:Y:S02]  /*0000*/  LDC R1, c[0x0][0x37c] ;  /* 0x0000df00ff017b82 */ /* 0x000e640000000800 */
[----:B-1----:R-:W-:-:S04]  /*0010*/  IADD3 R1, PT, PT, R1, -0xc0, RZ ;  /* 0xffffff4001017810 */ /* 0x002fc80007ffe0ff */
[----:B------:R-:W-:Y:S01]  /*0020*/  R2UR UR41, R1 ;  /* 0x00000000012972ca */ /* 0x000fe200000e0000 */
[----:B------:R-:W1:Y:S01]  /*0030*/  S2R R3, SR_TID.X ;  /* 0x0000000000037919 */ /* 0x000e620000002100 */
[----:B------:R-:W2:Y:S01]  /*0040*/  LDCU UR4, c[0x0][0x2f8] ;  /* 0x00005f00ff0477ac */ /* 0x000ea20008000800 */
[----:B------:R-:W3:Y:S01]  /*0050*/  LDCU UR40, c[0x0][0x2fc] ;  /* 0x00005f80ff2877ac */ /* 0x000ee20008000800 */
[----:B------:R-:W-:Y:S02]  /*0060*/  UPLOP3.LUT UP3, UPT, UPT, UPT, UPT, 0x40, 0x4 ;  /* 0x000000000004789c */ /* 0x000fe40003f6e870 */
[----:B------:R-:W-:Y:S02]  /*0070*/  UPLOP3.LUT UP1, UPT, UPT, UPT, UPT, 0x80, 0x8 ;  /* 0x000000000008789c */ /* 0x000fe40003f2f070 */
[----:B------:R-:W-:Y:S02]  /*0080*/  UPLOP3.LUT UP0, UPT, UPT, UPT, UPT, 0x40, 0x4 ;  /* 0x000000000004789c */ /* 0x000fe40003f0e870 */
[----:B------:R-:W-:-:S02]  /*0090*/  UPLOP3.LUT UP6, UPT, UPT, UPT, UPT, 0x40, 0x4 ;  /* 0x000000000004789c */ /* 0x000fc40003fce870 */
[----:B------:R-:W-:Y:S02]  /*00a0*/  UPLOP3.LUT UP5, UPT, UPT, UPT, UPT, 0x40, 0x4 ;  /* 0x000000000004789c */ /* 0x000fe40003fae870 */
[----:B--2---:R-:W-:Y:S02]  /*00b0*/  UIADD3 UR41, UP2, UPT, UR41, UR4, URZ ;  /* 0x0000000429297290 */ /* 0x004fe4000ff5e0ff */
[----:B------:R-:W-:Y:S02]  /*00c0*/  UP2UR UR37, UPR, URZ, 0x8 ;  /* 0x00000008ff257883 */ /* 0x000fe40008000000 */
[----:B---3--:R-:W-:Y:S02]  /*00d0*/  UIADD3.X UR40, UPT, UPT, URZ, UR40, URZ, UP2, !UPT ;  /* 0x00000028ff287290 */ /* 0x008fe400097fe4ff */
[----:B------:R-:W-:Y:S02]  /*00e0*/  UPLOP3.LUT UP2, UPT, UPT, UPT, UPT, 0x80, 0x8 ;  /* 0x000000000008789c */ /* 0x000fe40003f4f070 */
[----:B------:R-:W-:-:S02]  /*00f0*/  UPLOP3.LUT UP4, UPT, UPT, UPT, UPT, 0x40, 0x4 ;  /* 0x000000000004789c */ /* 0x000fc40003f8e870 */
[----:B------:R-:W-:Y:S01]  /*0100*/  UP2UR UR39, UPR, URZ, 0x4 ;  /* 0x00000004ff277883 */ /* 0x000fe20008000000 */
[----:B-1----:R-:W-:-:S05]  /*0110*/  SHF.R.U32.HI R4, RZ, 0x5, R3 ;  /* 0x00000005ff047819 */ /* 0x002fca0000011603 */
[----:B------:R-:W1:Y:S02]  /*0120*/  SHFL.IDX PT, R0, R4, RZ, 0x1f ;  /* 0x00001fff04007589 */ /* 0x000e6400000e0000 */
[----:B-1----:R-:W-:-:S04]  /*0130*/  SHF.R.S32.HI R5, RZ, 0x1f, R0 ;  /* 0x0000001fff057819 */ /* 0x002fc80000011400 */
[----:B------:R-:W-:-:S04]  /*0140*/  LEA.HI R2, R5, R0, RZ, 0x2 ;  /* 0x0000000005027211 */ /* 0x000fc800078f10ff */
[----:B------:R-:W-:-:S04]  /*0150*/  SHF.R.S32.HI R2, RZ, 0x2, R2 ;  /* 0x00000002ff027819 */ /* 0x000fc80000011402 */
[----:B------:R-:W-:-:S13]  /*0160*/  ISETP.NE.AND P0, PT, R2, RZ, PT ;  /* 0x000000ff0200720c */ /* 0x000fda0003f05270 */
[----:B------:R-:W-:Y:S05]  /*0170*/  @!P0 BRA `(.L_x_0) ;  /* 0x0000000400248947 */ /* 0x000fea0003800000 */
[----:B------:R-:W-:-:S13]  /*0180*/  ISETP.NE.AND P0, PT, R2, 0x2, PT ;  /* 0x000000020200780c */ /* 0x000fda0003f05270 */
[----:B------:R-:W-:Y:S05]  /*0190*/  @!P0 BRA `(.L_x_1) ;  /* 0x0000000000f48947 */ /* 0x000fea0003800000 */
[----:B------:R-:W-:-:S13]  /*01a0*/  ISETP.NE.AND P0, PT, R2, 0x1, PT ;  /* 0x000000010200780c */ /* 0x000fda0003f05270 */
[----:B------:R-:W-:Y:S05]  /*01b0*/  @P0 BRA `(.L_x_2) ;  /* 0x00000000002c0947 */ /* 0x000fea0003800000 */
[----:B------:R-:W-:Y:S01]  /*01c0*/  HFMA2 R2, -RZ, RZ, 0, 5.9604644775390625e-08 ;  /* 0x00000001ff027431 */ /* 0x000fe200000001ff */
[----:B------:R-:W-:Y:S02]  /*01d0*/  UPLOP3.LUT UP3, UPT, UPT, UPT, UPT, 0x40, 0x4 ;  /* 0x000000000004789c */ /* 0x000fe40003f6e870 */
[----:B------:R-:W-:Y:S02]  /*01e0*/  UPLOP3.LUT UP2, UPT, UPT, UPT, UPT, 0x40, 0x4 ;  /* 0x000000000004789c */ /* 0x000fe40003f4e870 */
[----:B------:R-:W-:Y:S02]  /*01f0*/  UPLOP3.LUT UP1, UPT, UPT, UPT, UPT, 0x80, 0x8 ;  /* 0x000000000008789c */ /* 0x000fe40003f2f070 */
[----:B------:R-:W-:Y:S02]  /*0200*/  UPLOP3.LUT UP0, UPT, UPT, UPT, UPT, 0x40, 0x4 ;  /* 0x000000000004789c */ /* 0x000fe40003f0e870 */
[----:B------:R-:W-:Y:S02]  /*0210*/  UPLOP3.LUT UP6, UPT, UPT, UPT, UPT, 0x40, 0x4 ;  /* 0x000000000004789c */ /* 0x000fe40003fce870 */
[----:B------:R-:W-:-:S02]  /*0220*/  UPLOP3.LUT UP5, UPT, UPT, UPT, UPT, 0x40, 0x4 ;  /* 0x000000000004789c */ /* 0x000fc40003fae870 */
[----:B------:R-:W-:Y:S02]  /*0230*/  UPLOP3.LUT UP4, UPT, UPT, UPT, UPT, 0x80, 0x8 ;  /* 0x000000000008789c */ /* 0x000fe40003f8f070 */
[----:B------:R-:W-:Y:S02]  /*0240*/  UP2UR UR37, UPR, URZ, 0x8 ;  /* 0x00000008ff257883 */ /* 0x000fe40008000000 */
[----:B------:R-:W-:Y:S01]  /*0250*/  UP2UR UR39, UPR, URZ, 0x4 ;  /* 0x00000004ff277883 */ /* 0x000fe20008000000 */
[----:B------:R-:W-:Y:S11]  /*0260*/  BRA `(.L_x_0) ;  /* 0x0000000000e87947 */ /* 0x000ff60003800000 */
.L_x_2:
[----:B------:R-:W-:Y:S01]  /*0270*/  ISETP.NE.AND P0, PT, R0, 0xc, PT ;  /* 0x0000000c0000780c */ /* 0x000fe20003f05270 */
[----:B------:R-:W-:Y:S01]  /*0280*/  UPLOP3.LUT UP2, UPT, UPT, UPT, UPT, 0x40, 0x4 ;  /* 0x000000000004789c */ /* 0x000fe20003f4e870 */
[----:B------:R-:W-:Y:S01]  /*0290*/  HFMA2 R2, -RZ, RZ, 0, 1.78813934326171875e-07 ;  /* 0x00000003ff027431 */ /* 0x000fe200000001ff */
[----:B------:R-:W-:Y:S02]  /*02a0*/  UPLOP3.LUT UP1, UPT, UPT, UPT, UPT, 0x80, 0x8 ;  /* 0x000000000008789c */ /* 0x000fe40003f2f070 */
[----:B------:R-:W-:Y:S02]  /*02b0*/  UP2UR UR37, UPR, URZ, 0x4 ;  /* 0x00000004ff257883 */ /* 0x000fe40008000000 */
[----:B------:R-:W-:Y:S02]  /*02c0*/  UPLOP3.LUT UP2, UPT, UPT, UPT, UPT, 0x40, 0x4 ;  /* 0x000000000004789c */ /* 0x000fe40003f4e870 */
[----:B------:R-:W-:Y:S02]  /*02d0*/  UPLOP3.LUT UP0, UPT, UPT, UPT, UPT, 0x40, 0x4 ;  /* 0x000000000004789c */ /* 0x000fe40003f0e870 */
[----:B------:R-:W-:-:S02]  /*02e0*/  UPLOP3.LUT UP6, UPT, UPT, UPT, UPT, 0x40, 0x4 ;  /* 0x000000000004789c */ /* 0x000fc40003fce870 */
[----:B------:R-:W-:Y:S02]  /*02f0*/  UPLOP3.LUT UP5, UPT, UPT, UPT, UPT, 0x80, 0x8 ;  /* 0x000000000008789c */ /* 0x000fe40003faf070 */
[----:B------:R-:W-:Y:S02]  /*0300*/  UPLOP3.LUT UP4, UPT, UPT, UPT, UPT, 0x40, 0x4 ;  /* 0x000000000004789c */ /* 0x000fe40003f8e870 */
[----:B------:R-:W-:Y:S01]  /*0310*/  UP2UR UR39, UPR, URZ, 0x4 ;  /* 0x00000004ff277883 */ /* 0x000fe20008000000 */
[----:B------:R-:W-:Y:S11]  /*0320*/  @!P0 BRA `(.L_x_0) ;  /* 0x0000000000b88947 */ /* 0x000ff60003800000 */
[----:B------:R-:W-:-:S13]  /*0330*/  ISETP.NE.AND P0, PT, R0, 0xe, PT ;  /* 0x0000000e0000780c */ /* 0x000fda0003f05270 */
[----:B------:R-:W-:Y:S05]  /*0340*/  @!P0 BRA `(.L_x_3) ;  /* 0x00000000005c8947 */ /* 0x000fea0003800000 */
[----:B------:R-:W-:-:S13]  /*0350*/  ISETP.NE.AND P0, PT, R0, 0xd, PT ;  /* 0x0000000d0000780c */ /* 0x000fda0003f05270 */
[----:B------:R-:W-:Y:S05]  /*0360*/  @P0 BRA `(.L_x_4) ;  /* 0x00000000002c0947 */ /* 0x000fea0003800000 */
[----:B------:R-:W-:Y:S01]  /*0370*/  HFMA2 R2, -RZ, RZ, 0, 2.384185791015625e-07 ;  /* 0x00000004ff027431 */ /* 0x000fe200000001ff */
        /* <DEDUP_REMOVED lines=10> */
.L_x_4:
[----:B------:R-:W-:Y:S01]  /*0420*/  HFMA2 R2, -RZ, RZ, 0, 3.5762786865234375e-07 ;  /* 0x00000006ff027431 */ /* 0x000fe200000001ff */
[----:B------:R-:W-:Y:S02]  /*0430*/  UPLOP3.LUT UP3, UPT, UPT, UPT, UPT, 0x40, 0x4 ;  /* 0x000000000004789c */ /* 0x000fe40003f6e870 */
[----:B------:R-:W-:Y:S02]  /*0440*/  UPLOP3.LUT UP2, UPT, UPT, UPT, UPT, 0x40, 0x4 ;  /* 0x000000000004789c */ /* 0x000fe40003f4e870 */
[----:B------:R-:W-:Y:S02]  /*0450*/  UPLOP3.LUT UP0, UPT, UPT, UPT, UPT, 0x40, 0x4 ;  /* 0x000000000004789c */ /* 0x000fe40003f0e870 */
[----:B------:R-:W-:Y:S02]  /*0460*/  UPLOP3.LUT UP6, UPT, UPT, UPT, UPT, 0x40, 0x4 ;  /* 0x000000000004789c */ /* 0x000fe40003fce870 */
[----:B------:R-:W-:Y:S02]  /*0470*/  UPLOP3.LUT UP5, UPT, UPT, UPT, UPT, 0x40, 0x4 ;  /* 0x000000000004789c */ /* 0x000fe40003fae870 */
[----:B------:R-:W-:-:S02]  /*0480*/  UPLOP3.LUT UP4, UPT, UPT, UPT, UPT, 0x40, 0x4 ;  /* 0x000000000004789c */ /* 0x000fc40003f8e870 */
[----:B------:R-:W-:Y:S02]  /*0490*/  UP2UR UR37, UPR, URZ, 0x8 ;  /* 0x00000008ff257883 */ /* 0x000fe40008000000 */
[----:B------:R-:W-:Y:S01]  /*04a0*/  UP2UR UR39, UPR, URZ, 0x4 ;  /* 0x00000004ff277883 */ /* 0x000fe20008000000 */
[----:B------:R-:W-:Y:S11]  /*04b0*/  BRA `(.L_x_0) ;  /* 0x0000000000547947 */ /* 0x000ff60003800000 */
.L_x_3:
[----:B------:R-:W-:Y:S01]  /*04c0*/  HFMA2 R2, -RZ, RZ, 0, 2.98023223876953125e-07 ;  /* 0x00000005ff027431 */ /* 0x000fe200000001ff */
        /* <DEDUP_REMOVED lines=10> */
.L_x_1:
[----:B------:R-:W-:Y:S01]  /*0570*/  HFMA2 R2, -RZ, RZ, 0, 1.1920928955078125e-07 ;  /* 0x00000002ff027431 */ /* 0x000fe200000001ff */
        /* <DEDUP_REMOVED lines=8> */
[----:B------:R-:W-:-:S12]  /*0600*/  UP2UR UR39, UPR, URZ, 0x4 ;  /* 0x00000004ff277883 */ /* 0x000fd80008000000 */
.L_x_0:
[----:B------:R-:W-:Y:S01]  /*0610*/  ELECT P0, URZ, PT ;  /* 0x0000000000ff782f */ /* 0x000fe20003800000 */
[----:B------:R-:W-:Y:S03]  /*0620*/  BSSY.RECONVERGENT B0, `(.L_x_5) ;  /* 0x000000f000007945 */ /* 0x000fe60003800200 */
[----:B------:R-:W-:Y:S02]  /*0630*/  PLOP3.LUT P2, PT, P0, PT, UP0, 0x5d, 0xd5 ;  /* 0x0000000000d5781c */ /* 0x000fe4000074eb0d */
[----:B------:R-:W-:-:S11]  /*0640*/  PLOP3.LUT P1, PT, P0, PT, UP6, 0x5d, 0xd5 ;  /* 0x0000000000d5781c */ /* 0x000fd6000072eb6d */
[----:B------:R-:W-:Y:S05]  /*0650*/  @P2 BRA `(.L_x_6) ;  /* 0x00000000002c2947 */ /* 0x000fea0003800000 */
[----:B------:R-:W1:Y:S02]  /*0660*/  LDCU.64 UR4, c[0x0][0x348] ;  /* 0x00006900ff0477ac */ /* 0x000e640008000a00 */
[----:B-1----:R-:W-:-:S04]  /*0670*/  UIADD3 UR8, UP0, UPT, UR4, 0x80, URZ ;  /* 0x0000008004087890 */ /* 0x002fc8000ff1e0ff */
[----:B------:R-:W-:Y:S02]  /*0680*/  UIADD3.X UR9, UPT, UPT, URZ, UR5, URZ, UP0, !UPT ;  /* 0x00000005ff097290 */ /* 0x000fe400087fe4ff */
[----:B------:R-:W-:-:S04]  /*0690*/  UIADD3 UR6, UP0, UPT, UR4, 0x180, URZ ;  /* 0x0000018004067890 */ /* 0x000fc8000ff1e0ff */
[----:B------:R-:W-:Y:S02]  /*06a0*/  UIADD3.X UR7, UPT, UPT, URZ, UR5, URZ, UP0, !UPT ;  /* 0x00000005ff077290 */ /* 0x000fe400087fe4ff */
[----:B------:R-:W-:Y:S01]  /*06b0*/  UIADD3 UR4, UP0, UPT, UR4, 0x280, URZ ;  /* 0x0000028004047890 */ /* 0x000fe2000ff1e0ff */
[----:B------:R1:W-:Y:S03]  /*06c0*/  UTMACCTL.PF [UR8] ;  /* 0x00000000080079b9 */ /* 0x0003e60008040000 */
[----:B------:R-:W-:-:S03]  /*06d0*/  UIADD3.X UR5, UPT, UPT, URZ, UR5, URZ, UP0, !UPT ;  /* 0x00000005ff057290 */ /* 0x000fc600087fe4ff */
[----:B------:R1:W-:Y:S06]  /*06e0*/  UTMACCTL.PF [UR6] ;  /* 0x00000000060079b9 */ /* 0x0003ec0008040000 */
[----:B------:R1:W-:Y:S02]  /*06f0*/  UTMACCTL.PF [UR4] ;  /* 0x00000000040079b9 */ /* 0x0003e40008040000 */
[----:B-1----:R-:W-:Y:S01]  /*0700*/  NOP ;  /* 0x0000000000007918 */ /* 0x002fe20000000000 */
.L_x_6:
[----:B------:R-:W-:Y:S05]  /*0710*/  BSYNC.RECONVERGENT B0 ;  /* 0x0000000000007941 */ /* 0x000fea0003800200 */
.L_x_5:
[----:B------:R-:W-:Y:S04]  /*0720*/  BSSY.RECONVERGENT B0, `(.L_x_7) ;  /* 0x000001b000007945 */ /* 0x000fe80003800200 */
[----:B------:R-:W-:Y:S05]  /*0730*/  @P1 BRA `(.L_x_8) ;  /* 0x0000000000241947 */ /* 0x000fea0003800000 */
[----:B------:R-:W1:Y:S01]  /*0740*/  LDCU.64 UR4, c[0x0][0x348] ;  /* 0x00006900ff0477ac */ /* 0x000e620008000a00 */
[----:B------:R-:W-:Y:S02]  /*0750*/  PLOP3.LUT P6, PT, PT, PT, PT, 0x80, 0x8 ;  /* 0x000000000008781c */ /* 0x000fe40003fcf070 */
[----:B------:R-:W-:Y:S02]  /*0760*/  PLOP3.LUT P5, PT, PT, PT, PT, 0x8, 0x80 ;  /* 0x000000000080781c */ /* 0x000fe40003fae170 */
[----:B------:R-:W-:Y:S02]  /*0770*/  PLOP3.LUT P4, PT, PT, PT, PT, 0x80, 0x8 ;  /* 0x000000000008781c */ /* 0x000fe40003f8f070 */
[----:B------:R-:W-:Y:S01]  /*0780*/  PLOP3.LUT P3, PT, PT, PT, PT, 0x80, 0x8 ;  /* 0x000000000008781c */ /* 0x000fe20003f6f070 */
[----:B-1----:R-:W-:-:S04]  /*0790*/  UIADD3 UR4, UP0, UPT, UR4, 0x400, URZ ;  /* 0x0000040004047890 */ /* 0x002fc8000ff1e0ff */
[----:B------:R-:W-:-:S09]  /*07a0*/  UIADD3.X UR5, UPT, UPT, URZ, UR5, URZ, UP0, !UPT ;  /* 0x00000005ff057290 */ /* 0x000fd200087fe4ff */
[----:B------:R1:W-:Y:S02]  /*07b0*/  UTMACCTL.PF [UR4] ;  /* 0x00000000040079b9 */ /* 0x0003e40008040000 */
[----:B-1----:R-:W-:Y:S05]  /*07c0*/  BRA `(.L_x_9) ;  /* 0x0000000000407947 */ /* 0x002fea0003800000 */
.L_x_8:
[----:B------:R-:W-:-:S13]  /*07d0*/  ISETP.NE.AND P1, PT, R2, 0x3, PT ;  /* 0x000000030200780c */ /* 0x000fda0003f25270 */
[----:B------:R-:W-:Y:S05]  /*07e0*/  @!P1 BRA `(.L_x_10) ;  /* 0x0000000000289947 */ /* 0x000fea0003800000 */
[----:B------:R-:W-:Y:S02]  /*07f0*/  ISETP.NE.AND P1, PT, R2, 0x4, PT ;  /* 0x000000040200780c */ /* 0x000fe40003f25270 */
[----:B------:R-:W-:Y:S02]  /*0800*/  PLOP3.LUT P4, PT, PT, PT, PT, 0x80, 0x8 ;  /* 0x000000000008781c */ /* 0x000fe40003f8f070 */
[----:B------:R-:W-:Y:S02]  /*0810*/  PLOP3.LUT P5, PT, PT, PT, PT, 0x8, 0x80 ;  /* 0x000000000080781c */ /* 0x000fe40003fae170 */
[----:B------:R-:W-:Y:S02]  /*0820*/  PLOP3.LUT P6, PT, PT, PT, PT, 0x80, 0x8 ;  /* 0x000000000008781c */ /* 0x000fe40003fcf070 */
[----:B------:R-:W-:-:S05]  /*0830*/  PLOP3.LUT P3, PT, PT, PT, PT, 0x80, 0x8 ;  /* 0x000000000008781c */ /* 0x000fca0003f6f070 */
[----:B------:R-:W-:Y:S08]  /*0840*/  @P1 BRA `(.L_x_9) ;  /* 0x0000000000201947 */ /* 0x000ff00003800000 */
[----:B------:R-:W-:Y:S02]  /*0850*/  PLOP3.LUT P5, PT, PT, PT, PT, 0x8, 0x80 ;  /* 0x000000000080781c */ /* 0x000fe40003fae170 */
[----:B------:R-:W-:Y:S02]  /*0860*/  PLOP3.LUT P6, PT, PT, PT, PT, 0x8, 0x80 ;  /* 0x000000000080781c */ /* 0x000fe40003fce170 */
[----:B------:R-:W-:Y:S01]  /*0870*/  PLOP3.LUT P3, PT, PT, PT, PT, 0x8, 0x80 ;  /* 0x000000000080781c */ /* 0x000fe20003f6e170 */
[----:B------:R-:W-:-:S12]  /*0880*/  BRA `(.L_x_9) ;  /* 0x0000000000107947 */ /* 0x000fd80003800000 */
.L_x_10:
[----:B------:R-:W-:Y:S02]  /*0890*/  PLOP3.LUT P6, PT, PT, PT, PT, 0x8, 0x80 ;  /* 0x000000000080781c */ /* 0x000fe40003fce170 */
[----:B------:R-:W-:Y:S02]  /*08a0*/  PLOP3.LUT P5, PT, PT, PT, PT, 0x80, 0x8 ;  /* 0x000000000008781c */ /* 0x000fe40003faf070 */
[----:B------:R-:W-:Y:S02]  /*08b0*/  PLOP3.LUT P4, PT, PT, PT, PT, 0x8, 0x80 ;  /* 0x000000000080781c */ /* 0x000fe40003f8e170 */
[----:B------:R-:W-:-:S13]  /*08c0*/  PLOP3.LUT P3, PT, PT, PT, PT, 0x80, 0x8 ;  /* 0x000000000008781c */ /* 0x000fda0003f6f070 */
.L_x_9:
[----:B------:R-:W-:Y:S05]  /*08d0*/  BSYNC.RECONVERGENT B0 ;  /* 0x0000000000007941 */ /* 0x000fea0003800200 */
.L_x_7:
[----:B------:R-:W1:Y:S01]  /*08e0*/  SHFL.IDX PT, R0, R4, RZ, 0x1f ;  /* 0x00001fff04007589 */ /* 0x000e6200000e0000 */
[----:B------:R-:W-:Y:S02]  /*08f0*/  ISETP.NE.AND P1, PT, R2, 0x3, PT ;  /* 0x000000030200780c */ /* 0x000fe40003f25270 */
[----:B------:R-:W-:Y:S02]  /*0900*/  PLOP3.LUT P0, PT, P0, PT, UP1, 0xae, 0xea ;  /* 0x0000000000ea781c */ /* 0x000fe4000070f51e */
[----:B-1----:R-:W-:-:S13]  /*0910*/  ISETP.NE.AND P2, PT, R0, RZ, PT ;  /* 0x000000ff0000720c */ /* 0x002fda0003f45270 */
[----:B------:R-:W-:Y:S05]  /*0920*/  @P2 BRA `(.L_x_11) ;  /* 0x0000000000382947 */ /* 0x000fea0003800000 */
[----:B------:R-:W1:Y:S01]  /*0930*/  S2UR UR4, SR_CgaCtaId ;  /* 0x00000000000479c3 */ /* 0x000e620000008800 */
[----:B------:R-:W-:Y:S01]  /*0940*/  UMOV UR5, 0x400 ;  /* 0x0000040000057882 */ /* 0x000fe20000000000 */
[----:B------:R-:W-:Y:S01]  /*0950*/  UMOV UR6, 0x1 ;  /* 0x0000000100067882 */ /* 0x000fe20000000000 */
[----:B------:R-:W-:Y:S01]  /*0960*/  ELECT P2, URZ, PT ;  /* 0x0000000000ff782f */ /* 0x000fe20003840000 */
[----:B------:R-:W-:-:S04]  /*0970*/  UIADD3 UR6, UPT, UPT, -UR6, 0x100000, URZ ;  /* 0x0010000006067890 */ /* 0x000fc8000fffe1ff */
[----:B------:R-:W-:Y:S02]  /*0980*/  USHF.L.U32 UR7, UR6, 0xb, URZ ;  /* 0x0000000b06077899 */ /* 0x000fe400080006ff */
[----:B------:R-:W-:Y:S02]  /*0990*/  USHF.L.U32 UR6, UR6, 0x1, URZ ;  /* 0x0000000106067899 */ /* 0x000fe400080006ff */
[----:B-1----:R-:W-:Y:S01]  /*09a0*/  ULEA UR4, UR4, UR5, 0x18 ;  /* 0x0000000504047291 */ /* 0x002fe2000f8ec0ff */
[----:B------:R-:W1:Y:S11]  /*09b0*/  FENCE.VIEW.ASYNC.S ;  /* 0x00000000000073c6 */ /* 0x000e760000000000 */
[----:B-1----:R1:W2:Y:S01]  /*09c0*/  SYNCS.EXCH.64 URZ, [UR4+0x38000], UR6 ;  /* 0x0380000604ff75b2 */ /* 0x0022a20008000100 */
[----:B------:R1:W3:Y:S01]  /*09d0*/  SYNCS.EXCH.64 URZ, [UR4+0x38010], UR6 ;  /* 0x0380100604ff75b2 */ /* 0x0002e20008000100 */
[----:B------:R1:W4:Y:S01]  /*09e0*/  SYNCS.EXCH.64 URZ, [UR4+0x38008], UR6 ;  /* 0x0380080604ff75b2 */ /* 0x0003220008000100 */
[----:B------:R1:W1:Y:S01]  /*09f0*/  SYNCS.EXCH.64 URZ, [UR4+0x38018], UR6 ;  /* 0x0380180604ff75b2 */ /* 0x0002620008000100 */
[----:B------:R-:W-:Y:S01]  /*0a00*/  NOP ;  /* 0x0000000000007918 */ /* 0x000fe20000000000 */
.L_x_11:
[----:B------:R-:W-:Y:S01]  /*0a10*/  NOP ;  /* 0x0000000000007918 */ /* 0x000fe20000000000 */
[----:B------:R-:W-:Y:S05]  /*0a20*/  @!P1 BRA `(.L_x_12) ;  /* 0x0000000000289947 */ /* 0x000fea0003800000 */
[----:B------:R-:W-:Y:S01]  /*0a30*/  ISETP.NE.AND P1, PT, R2, 0x4, PT ;  /* 0x000000040200780c */ /* 0x000fe20003f25270 */
[----:B------:R-:W-:Y:S02]  /*0a40*/  UPLOP3.LUT UP3, UPT, UPT, UPT, UPT, 0x80, 0x8 ;  /* 0x000000000008789c */ /* 0x000fe40003f6f070 */
[----:B------:R-:W-:Y:S02]  /*0a50*/  UPLOP3.LUT UP2, UPT, UPT, UPT, UPT, 0x40, 0x4 ;  /* 0x000000000004789c */ /* 0x000fe40003f4e870 */
[----:B------:R-:W-:Y:S02]  /*0a60*/  UPLOP3.LUT UP1, UPT, UPT, UPT, UPT, 0x80, 0x8 ;  /* 0x000000000008789c */ /* 0x000fe40003f2f070 */
[----:B------:R-:W-:-:S06]  /*0a70*/  UPLOP3.LUT UP0, UPT, UPT, UPT, UPT, 0x80, 0x8 ;  /* 0x000000000008789c */ /* 0x000fcc0003f0f070 */
[----:B------:R-:W-:Y:S05]  /*0a80*/  @P1 BRA `(.L_x_13) ;  /* 0x0000000000201947 */ /* 0x000fea0003800000 */
[----:B------:R-:W-:Y:S02]  /*0a90*/  UPLOP3.LUT UP2, UPT, UPT, UPT, UPT, 0x40, 0x4 ;  /* 0x000000000004789c */ /* 0x000fe40003f4e870 */
[----:B------:R-:W-:Y:S02]  /*0aa0*/  UPLOP3.LUT UP3, UPT, UPT, UPT, UPT, 0x40, 0x4 ;  /* 0x000000000004789c */ /* 0x000fe40003f6e870 */
[----:B------:R-:W-:Y:S01]  /*0ab0*/  UPLOP3.LUT UP0, UPT, UPT, UPT, UPT, 0x40, 0x4 ;  /* 0x000000000004789c */ /* 0x000fe20003f0e870 */
[----:B------:R-:W-:Y:S05]  /*0ac0*/  BRA `(.L_x_13) ;  /* 0x0000000000107947 */ /* 0x000fea0003800000 */
.L_x_12:
[----:B------:R-:W-:Y:S02]  /*0ad0*/  UPLOP3.LUT UP3, UPT, UPT, UPT, UPT, 0x40, 0x4 ;  /* 0x000000000004789c */ /* 0x000fe40003f6e870 */
[----:B------:R-:W-:Y:S02]  /*0ae0*/  UPLOP3.LUT UP2, UPT, UPT, UPT, UPT, 0x80, 0x8 ;  /* 0x000000000008789c */ /* 0x000fe40003f4f070 */
[----:B------:R-:W-:Y:S02]  /*0af0*/  UPLOP3.LUT UP1, UPT, UPT, UPT, UPT, 0x40, 0x4 ;  /* 0x000000000004789c */ /* 0x000fe40003f2e870 */
[----:B------:R-:W-:Y:S02]  /*0b00*/  UPLOP3.LUT UP0, UPT, UPT, UPT, UPT, 0x80, 0x8 ;  /* 0x000000000008789c */ /* 0x000fe40003f0f070 */
.L_x_13:
[----:B------:R-:W5:Y:S02]  /*0b10*/  SHFL.IDX PT, R0, R4, RZ, 0x1f ;  /* 0x00001fff04007589 */ /* 0x000f6400000e0000 */
[----:B-----5:R-:W-:-:S13]  /*0b20*/  ISETP.NE.AND P1, PT, R0, RZ, PT ;  /* 0x000000ff0000720c */ /* 0x020fda0003f25270 */
[----:B------:R-:W-:Y:S05]  /*0b30*/  @P1 BRA `(.L_x_14) ;  /* 0x0000000000401947 */ /* 0x000fea0003800000 */
[----:B-1----:R-:W1:Y:S01]  /*0b40*/  S2UR UR4, SR_CgaCtaId ;  /* 0x00000000000479c3 */ /* 0x002e620000008800 */
        /* <DEDUP_REMOVED lines=8> */
[----:B-1----:R1:W1:Y:S01]  /*0bd0*/  SYNCS.EXCH.64 URZ, [UR4+0x38020], UR6 ;  /* 0x0380200604ff75b2 */ /* 0x0022620008000100 */
[----:B------:R1:W1:Y:S01]  /*0be0*/  SYNCS.EXCH.64 URZ, [UR4+0x38038], UR6 ;  /* 0x0380380604ff75b2 */ /* 0x0002620008000100 */
[----:B------:R1:W1:Y:S01]  /*0bf0*/  SYNCS.EXCH.64 URZ, [UR4+0x38028], UR6 ;  /* 0x0380280604ff75b2 */ /* 0x0002620008000100 */
[----:B------:R1:W1:Y:S01]  /*0c00*/  SYNCS.EXCH.64 URZ, [UR4+0x38040], UR6 ;  /* 0x0380400604ff75b2 */ /* 0x0002620008000100 */
[----:B------:R1:W1:Y:S01]  /*0c10*/  SYNCS.EXCH.64 URZ, [UR4+0x38030], UR6 ;  /* 0x0380300604ff75b2 */ /* 0x0002620008000100 */
[----:B------:R1:W1:Y:S01]  /*0c20*/  SYNCS.EXCH.64 URZ, [UR4+0x38048], UR6 ;  /* 0x0380480604ff75b2 */ /* 0x0002620008000100 */
[----:B------:R-:W-:Y:S01]  /*0c30*/  NOP ;  /* 0x0000000000007918 */ /* 0x000fe20000000000 */
.L_x_14:
[----:B------:R-:W5:Y:S01]  /*0c40*/  SHFL.IDX PT, R0, R4, RZ, 0x1f ;  /* 0x00001fff04007589 */ /* 0x000f6200000e0000 */
[----:B------:R-:W-:Y:S01]  /*0c50*/  NOP ;  /* 0x0000000000007918 */ /* 0x000fe20000000000 */
[----:B-----5:R-:W-:-:S13]  /*0c60*/  ISETP.NE.AND P1, PT, R0, RZ, PT ;  /* 0x000000ff0000720c */ /* 0x020fda0003f25270 */
[----:B------:R-:W-:Y:S05]  /*0c70*/  @P1 BRA `(.L_x_15) ;  /* 0x0000000000401947 */ /* 0x000fea0003800000 */
[----:B-1----:R-:W1:Y:S01]  /*0c80*/  S2UR UR4, SR_CgaCtaId ;  /* 0x00000000000479c3 */ /* 0x002e620000008800 */
[----:B------:R-:W-:Y:S01]  /*0c90*/  UMOV UR5, 0x400 ;  /* 0x0000040000057882 */ /* 0x000fe20000000000 */
[----:B------:R-:W-:Y:S01]  /*0ca0*/  UMOV UR6, 0x1 ;  /* 0x0000000100067882 */ /* 0x000fe20000000000 */
[----:B------:R-:W-:Y:S01]  /*0cb0*/  UMOV UR8, 0x80 ;  /* 0x0000008000087882 */ /* 0x000fe20000000000 */
[----:B------:R-:W-:-:S04]  /*0cc0*/  UIADD3 UR6, UPT, UPT, -UR6, 0x100000, URZ ;  /* 0x0010000006067890 */ /* 0x000fc8000fffe1ff */
[----:B------:R-:W-:Y:S02]  /*0cd0*/  USHF.L.U32 UR7, UR6, 0xb, URZ ;  /* 0x0000000b06077899 */ /* 0x000fe400080006ff */
[----:B------:R-:W-:Y:S02]  /*0ce0*/  USHF.L.U32 UR6, UR6, 0x1, URZ ;  /* 0x0000000106067899 */ /* 0x000fe400080006ff */
[----:B------:R-:W-:-:S04]  /*0cf0*/  UIADD3 UR8, UPT, UPT, -UR8, 0x100000, URZ ;  /* 0x0010000008087890 */ /* 0x000fc8000fffe1ff */
[----:B------:R-:W-:Y:S02]  /*0d00*/  USHF.L.U32 UR9, UR8, 0xb, URZ ;  /* 0x0000000b08097899 */ /* 0x000fe400080006ff */
[----:B------:R-:W-:Y:S01]  /*0d10*/  USHF.L.U32 UR8, UR8, 0x1, URZ ;  /* 0x0000000108087899 */ /* 0x000fe200080006ff */
[----:B------:R-:W-:Y:S01]  /*0d20*/  ELECT P1, URZ, PT ;  /* 0x0000000000ff782f */ /* 0x000fe20003820000 */
[----:B-1----:R-:W-:Y:S01]  /*0d30*/  ULEA UR4, UR4, UR5, 0x18 ;  /* 0x0000000504047291 */ /* 0x002fe2000f8ec0ff */
[----:B------:R-:W1:Y:S11]  /*0d40*/  FENCE.VIEW.ASYNC.S ;  /* 0x00000000000073c6 */ /* 0x000e760000000000 */
[----:B-1----:R1:W1:Y:S01]  /*0d50*/  SYNCS.EXCH.64 URZ, [UR4+0x38050], UR6 ;  /* 0x0380500604ff75b2 */ /* 0x0022620008000100 */
[----:B------:R1:W1:Y:S01]  /*0d60*/  SYNCS.EXCH.64 URZ, [UR4+0x38058], UR8 ;  /* 0x0380580804ff75b2 */ /* 0x0002620008000100 */
[----:B------:R-:W-:Y:S01]  /*0d70*/  NOP ;  /* 0x0000000000007918 */ /* 0x000fe20000000000 */
.L_x_15:
[----:B------:R-:W5:Y:S01]  /*0d80*/  SHFL.IDX PT, R0, R4, RZ, 0x1f ;  /* 0x00001fff04007589 */ /* 0x000f6200000e0000 */
[----:B-1----:R-:W-:Y:S01]  /*0d90*/  UP2UR UR4, UPR, URZ, 0x1 ;  /* 0x00000001ff047883 */ /* 0x002fe20008000000 */
[----:B------:R-:W-:Y:S01]  /*0da0*/  ISETP.NE.AND P2, PT, R2, 0x2, PT ;  /* 0x000000020200780c */ /* 0x000fe20003f45270 */
[----:B------:R-:W-:Y:S01]  /*0db0*/  UISETP.NE.AND UP0, UPT, UR39, URZ, UPT ;  /* 0x000000ff2700728c */ /* 0x000fe2000bf05270 */
[----:B------:R-:W-:-:S03]  /*0dc0*/  NOP ;  /* 0x0000000000007918 */ /* 0x000fc60000000000 */
[----:B------:R-:W-:Y:S02]  /*0dd0*/  USEL UR5, URZ, 0x2, !UP0 ;  /* 0x00000002ff057887 */ /* 0x000fe4000c000000 */
[----:B------:R-:W-:Y:S02]  /*0de0*/  UISETP.NE.AND UP0, UPT, UR4, URZ, UPT ;  /* 0x000000ff0400728c */ /* 0x000fe4000bf05270 */
[----:B------:R-:W-:Y:S02]  /*0df0*/  USEL UR4, URZ, 0x2, !UP4 ;  /* 0x00000002ff047887 */ /* 0x000fe4000e000000 */
[----:B------:R-:W-:Y:S02]  /*0e00*/  USEL UR12, UR5, 0x1, !UP5 ;  /* 0x00000001050c7887 */ /* 0x000fe4000e800000 */
[----:B------:R-:W-:Y:S01]  /*0e10*/  USEL UR11, UR4, 0x1, !UP5 ;  /* 0x00000001040b7887 */ /* 0x000fe2000e800000 */
[----:B-----5:R-:W-:-:S13]  /*0e20*/  ISETP.NE.AND P1, PT, R0, RZ, PT ;  /* 0x000000ff0000720c */ /* 0x020fda0003f25270 */
[----:B------:R-:W-:Y:S05]  /*0e30*/  @P1 BRA `(.L_x_16) ;  /* 0x0000000000401947 */ /* 0x000fea0003800000 */
[----:B------:R-:W1:Y:S01]  /*0e40*/  S2UR UR4, SR_CgaCtaId ;  /* 0x00000000000479c3 */ /* 0x000e620000008800 */
        /* <DEDUP_REMOVED lines=15> */
.L_x_16:
[----:B------:R-:W-:Y:S01]  /*0f40*/  NOP ;  /* 0x0000000000007918 */ /* 0x000fe20000000000 */
[----:B------:R-:W-:Y:S05]  /*0f50*/  @!P2 BRA `(.L_x_17) ;  /* 0x000000000024a947 */ /* 0x000fea0003800000 */
[----:B------:R-:W-:Y:S01]  /*0f60*/  ISETP.NE.AND P1, PT, R2, RZ, PT ;  /* 0x000000ff0200720c */ /* 0x000fe20003f25270 */
[----:B-1----:R-:W-:Y:S02]  /*0f70*/  UP2UR UR4, UPR, URZ, 0x1 ;  /* 0x00000001ff047883 */ /* 0x002fe40008000000 */
[----:B------:R-:W-:Y:S01]  /*0f80*/  UPLOP3.LUT UP0, UPT, UPT, UPT, UPT, 0x80, 0x8 ;  /* 0x000000000008789c */ /* 0x000fe20003f0f070 */
[----:B------:R-:W-:-:S03]  /*0f90*/  UMOV UR10, URZ ;  /* 0x000000ff000a7c82 */ /* 0x000fc60008000000 */
[----:B------:R-:W-:Y:S02]  /*0fa0*/  UP2UR UR43, UPR, URZ, 0x1 ;  /* 0x00000001ff2b7883 */ /* 0x000fe40008000000 */
[----:B------:R-:W-:-:S04]  /*0fb0*/  UISETP.NE.AND UP0, UPT, UR4, URZ, UPT ;  /* 0x000000ff0400728c */ /* 0x000fc8000bf05270 */
[----:B------:R-:W-:Y:S07]  /*0fc0*/  @P1 BRA `(.L_x_18) ;  /* 0x00000000001c1947 */ /* 0x000fee0003800000 */
[----:B------:R-:W-:Y:S01]  /*0fd0*/  UMOV UR10, 0x1 ;  /* 0x00000001000a7882 */ /* 0x000fe20000000000 */
[----:B------:R-:W-:Y:S05]  /*0fe0*/  BRA `(.L_x_18) ;  /* 0x0000000000147947 */ /* 0x000fea0003800000 */
.L_x_17:
[----:B-1----:R-:W-:Y:S02]  /*0ff0*/  UP2UR UR4, UPR, URZ, 0x1 ;  /* 0x00000001ff047883 */ /* 0x002fe40008000000 */
[----:B------:R-:W-:Y:S01]  /*1000*/  UPLOP3.LUT UP0, UPT, UPT, UPT, UPT, 0x40, 0x4 ;  /* 0x000000000004789c */ /* 0x000fe20003f0e870 */
[----:B------:R-:W-:-:S03]  /*1010*/  UMOV UR10, 0x2 ;  /* 0x00000002000a7882 */ /* 0x000fc60000000000 */
[----:B------:R-:W-:Y:S02]  /*1020*/  UP2UR UR43, UPR, URZ, 0x1 ;  /* 0x00000001ff2b7883 */ /* 0x000fe40008000000 */
[----:B------:R-:W-:Y:S02]  /*1030*/  UISETP.NE.AND UP0, UPT, UR4, URZ, UPT ;  /* 0x000000ff0400728c */ /* 0x000fe4000bf05270 */
.L_x_18:
[----:B------:R-:W1:Y:S02]  /*1040*/  SHFL.IDX PT, R0, R4, RZ, 0x1f ;  /* 0x00001fff04007589 */ /* 0x000e6400000e0000 */
        /* <DEDUP_REMOVED lines=13> */
[----:B------:R-:W-:Y:S01]  /*1120*/  NOP ;  /* 0x0000000000007918 */ /* 0x000fe20000000000 */
.L_x_19:
[----:B------:R-:W-:Y:S01]  /*1130*/  NOP ;  /* 0x0000000000007918 */ /* 0x000fe20000000000 */
[----:B------:R-:W-:Y:S05]  /*1140*/  @!P2 BRA `(.L_x_20) ;  /* 0x000000000024a947 */ /* 0x000fea0003800000 */
[----:B------:R-:W-:Y:S01]  /*1150*/  ISETP.NE.AND P1, PT, R2, 0x1, PT ;  /* 0x000000010200780c */ /* 0x000fe20003f25270 */
        /* <DEDUP_REMOVED lines=8> */
.L_x_20:
[----:B-1----:R-:W-:Y:S02]  /*11e0*/  UP2UR UR4, UPR, URZ, 0x1 ;  /* 0x00000001ff047883 */ /* 0x002fe40008000000 */
[----:B------:R-:W-:Y:S01]  /*11f0*/  UPLOP3.LUT UP0, UPT, UPT, UPT, UPT, 0x40, 0x4 ;  /* 0x000000000004789c */ /* 0x000fe20003f0e870 */
[----:B------:R-:W-:-:S03]  /*1200*/  UMOV UR5, 0x2 ;  /* 0x0000000200057882 */ /* 0x000fc60000000000 */
[----:B------:R-:W-:Y:S02]  /*1210*/  UP2UR UR42, UPR, URZ, 0x1 ;  /* 0x00000001ff2a7883 */ /* 0x000fe40008000000 */
[----:B------:R-:W-:Y:S02]  /*1220*/  UISETP.NE.AND UP0, UPT, UR4, URZ, UPT ;  /* 0x000000ff0400728c */ /* 0x000fe4000bf05270 */
.L_x_21:
[----:B------:R-:W1:Y:S02]  /*1230*/  SHFL.IDX PT, R0, R4, RZ, 0x1f ;  /* 0x00001fff04007589 */ /* 0x000e6400000e0000 */
[----:B-1----:R-:W-:-:S13]  /*1240*/  ISETP.NE.AND P1, PT, R0, RZ, PT ;  /* 0x000000ff0000720c */ /* 0x002fda0003f25270 */
[----:B------:R-:W-:Y:S05]  /*1250*/  @P1 BRA `(.L_x_22) ;  /* 0x0000000000301947 */ /* 0x000fea0003800000 */
[----:B------:R-:W1:Y:S01]  /*1260*/  S2UR UR4, SR_CgaCtaId ;  /* 0x00000000000479c3 */ /* 0x000e620000008800 */
[----:B------:R-:W-:Y:S01]  /*1270*/  UMOV UR6, 0x400 ;  /* 0x0000040000067882 */ /* 0x000fe20000000000 */
[----:B------:R-:W-:Y:S01]  /*1280*/  UMOV UR7, 0x80 ;  /* 0x0000008000077882 */ /* 0x000fe20000000000 */
[----:B------:R-:W-:Y:S01]  /*1290*/  ELECT P1, URZ, PT ;  /* 0x0000000000ff782f */ /* 0x000fe20003820000 */
[----:B-1----:R-:W-:Y:S02]  /*12a0*/  ULEA UR4, UR4, UR6, 0x18 ;  /* 0x0000000604047291 */ /* 0x002fe4000f8ec0ff */
[----:B------:R-:W-:-:S04]  /*12b0*/  UIADD3 UR6, UPT, UPT, -UR7, 0x100000, URZ ;  /* 0x0010000007067890 */ /* 0x000fc8000fffe1ff */
[----:B------:R-:W-:Y:S02]  /*12c0*/  USHF.L.U32 UR7, UR6, 0xb, URZ ;  /* 0x0000000b06077899 */ /* 0x000fe400080006ff */
[----:B------:R-:W-:Y:S01]  /*12d0*/  USHF.L.U32 UR6, UR6, 0x1, URZ ;  /* 0x0000000106067899 */ /* 0x000fe200080006ff */
[----:B------:R-:W1:Y:S11]  /*12e0*/  FENCE.VIEW.ASYNC.S ;  /* 0x00000000000073c6 */ /* 0x000e760000000000 */
[----:B-1----:R1:W1:Y:S01]  /*12f0*/  SYNCS.EXCH.64 URZ, [UR4+0x38080], UR6 ;  /* 0x0380800604ff75b2 */ /* 0x0022620008000100 */
[----:B------:R1:W1:Y:S01]  /*1300*/  SYNCS.EXCH.64 URZ, [UR4+0x38088], UR6 ;  /* 0x0380880604ff75b2 */ /* 0x0002620008000100 */
[----:B------:R-:W-:Y:S01]  /*1310*/  NOP ;  /* 0x0000000000007918 */ /* 0x000fe20000000000 */
.L_x_22:
        /* <DEDUP_REMOVED lines=10> */
[----:B------:R-:W-:Y:S01]  /*13c0*/  USHF.L.U32 UR8, UR8, 0x1, URZ ;  /* 0x0000000108087899 */ /* 0x000fe200080006ff */
[----:B------:R-:W-:Y:S01]  /*13d0*/  ELECT P1, URZ, PT ;  /* 0x0000000000ff782f */ /* 0x000fe20003820000 */
[----:B-1----:R-:W-:Y:S02]  /*13e0*/  ULEA UR4, UR4, UR6, 0x18 ;  /* 0x0000000604047291 */ /* 0x002fe4000f8ec0ff */
[----:B------:R-:W-:-:S04]  /*13f0*/  UIADD3 UR6, UPT, UPT, -UR7, 0x100000, URZ ;  /* 0x0010000007067890 */ /* 0x000fc8000fffe1ff */
[----:B------:R-:W-:Y:S02]  /*1400*/  USHF.L.U32 UR7, UR6, 0xb, URZ ;  /* 0x0000000b06077899 */ /* 0x000fe400080006ff */
[----:B------:R-:W-:Y:S01]  /*1410*/  USHF.L.U32 UR6, UR6, 0x1, URZ ;  /* 0x0000000106067899 */ /* 0x000fe200080006ff */
[----:B------:R-:W1:Y:S03]  /*1420*/  FENCE.VIEW.ASYNC.S ;  /* 0x00000000000073c6 */ /* 0x000e660000000000 */
[----:B-1----:R1:W1:Y:S08]  /*1430*/  SYNCS.EXCH.64 URZ, [UR4+0x38090], UR8 ;  /* 0x0380900804ff75b2 */ /* 0x0022700008000100 */
[----:B------:R1:W1:Y:S01]  /*1440*/  SYNCS.EXCH.64 URZ, [UR4+0x380a0], UR6 ;  /* 0x0380a00604ff75b2 */ /* 0x0002620008000100 */
[----:B------:R1:W1:Y:S01]  /*1450*/  SYNCS.EXCH.64 URZ, [UR4+0x38098], UR8 ;  /* 0x0380980804ff75b2 */ /* 0x0002620008000100 */
[----:B------:R1:W1:Y:S01]  /*1460*/  SYNCS.EXCH.64 URZ, [UR4+0x380a8], UR6 ;  /* 0x0380a80604ff75b2 */ /* 0x0002620008000100 */
[----:B------:R-:W-:Y:S01]  /*1470*/  NOP ;  /* 0x0000000000007918 */ /* 0x000fe20000000000 */
.L_x_23:
        /* <DEDUP_REMOVED lines=8> */
[----:B------:R-:W-:Y:S01]  /*1500*/  ELECT P1, URZ, PT ;  /* 0x0000000000ff782f */ /* 0x000fe20003820000 */
[----:B------:R-:W-:-:S04]  /*1510*/  UIADD3 UR8, UPT, UPT, -UR8, 0x100000, URZ ;  /* 0x0010000008087890 */ /* 0x000fc8000fffe1ff */
[----:B------:R-:W-:Y:S02]  /*1520*/  USHF.L.U32 UR9, UR8, 0xb, URZ ;  /* 0x0000000b08097899 */ /* 0x000fe400080006ff */
[----:B------:R-:W-:Y:S02]  /*1530*/  USHF.L.U32 UR8, UR8, 0x1, URZ ;  /* 0x0000000108087899 */ /* 0x000fe400080006ff */
[----:B-1----:R-:W-:Y:S02]  /*1540*/  ULEA UR4, UR4, UR6, 0x18 ;  /* 0x0000000604047291 */ /* 0x002fe4000f8ec0ff */
[----:B------:R-:W-:-:S04]  /*1550*/  UIADD3 UR6, UPT, UPT, -UR7, 0x100000, URZ ;  /* 0x0010000007067890 */ /* 0x000fc8000fffe1ff */
[----:B------:R-:W-:Y:S02]  /*1560*/  USHF.L.U32 UR7, UR6, 0xb, URZ ;  /* 0x0000000b06077899 */ /* 0x000fe400080006ff */
[----:B------:R-:W-:Y:S01]  /*1570*/  USHF.L.U32 UR6, UR6, 0x1, URZ ;  /* 0x0000000106067899 */ /* 0x000fe200080006ff */
[----:B------:R-:W1:Y:S11]  /*1580*/  FENCE.VIEW.ASYNC.S ;  /* 0x00000000000073c6 */ /* 0x000e760000000000 */
[----:B-1----:R1:W1:Y:S01]  /*1590*/  SYNCS.EXCH.64 URZ, [UR4+0x380b0], UR6 ;  /* 0x0380b00604ff75b2 */ /* 0x0022620008000100 */
[----:B------:R1:W1:Y:S01]  /*15a0*/  SYNCS.EXCH.64 URZ, [UR4+0x380c0], UR8 ;  /* 0x0380c00804ff75b2 */ /* 0x0002620008000100 */
[----:B------:R1:W1:Y:S01]  /*15b0*/  SYNCS.EXCH.64 URZ, [UR4+0x380b8], UR6 ;  /* 0x0380b80604ff75b2 */ /* 0x0002620008000100 */
[----:B------:R1:W1:Y:S01]  /*15c0*/  SYNCS.EXCH.64 URZ, [UR4+0x380c8], UR8 ;  /* 0x0380c80804ff75b2 */ /* 0x0002620008000100 */
[----:B------:R-:W-:Y:S01]  /*15d0*/  NOP ;  /* 0x0000000000007918 */ /* 0x000fe20000000000 */
.L_x_24:
[----:B------:R-:W5:Y:S01]  /*15e0*/  SHFL.IDX PT, R4, R4, RZ, 0x1f ;  /* 0x00001fff04047589 */ /* 0x000f6200000e0000 */
[----:B-1----:R-:W1:Y:S01]  /*15f0*/  S2UR UR8, SR_CTAID.X ;  /* 0x00000000000879c3 */ /* 0x002e620000002500 */
[----:B------:R-:W-:Y:S01]  /*1600*/  NOP ;  /* 0x0000000000007918 */ /* 0x000fe20000000000 */
[----:B-----5:R-:W-:-:S13]  /*1610*/  ISETP.NE.AND P1, PT, R4, RZ, PT ;  /* 0x000000ff0400720c */ /* 0x020fda0003f25270 */
[----:B-1----:R-:W-:Y:S05]  /*1620*/  @P1 BRA `(.L_x_25) ;  /* 0x0000000000301947 */ /* 0x002fea0003800000 */
        /* <DEDUP_REMOVED lines=12> */
.L_x_25:
[----:B------:R-:W-:Y:S01]  /*16f0*/  ISETP.GT.AND P1, PT, R2, 0x3, PT ;  /* 0x000000030200780c */ /* 0x000fe20003f24270 */
[----:B------:R-:W-:Y:S01]  /*1700*/  NOP ;  /* 0x0000000000007918 */ /* 0x000fe20000000000 */
[----:B------:R-:W-:Y:S01]  /*1710*/  UMOV UR54, UR8 ;  /* 0x0000000800367c82 */ /* 0x000fe20008000000 */
[----:B-1234-:R-:W-:Y:S10]  /*1720*/  BAR.SYNC.DEFER_BLOCKING 0x0 ;  /* 0x0000000000007b1d */ /* 0x01eff40000010000 */
[----:B------:R-:W-:Y:S05]  /*1730*/  @P1 BRA `(.L_x_26) ;  /* 0x0000015000281947 */ /* 0x000fea0003800000 */
[----:B------:R-:W-:-:S13]  /*1740*/  ISETP.GE.U32.AND P0, PT, R2, 0x2, PT ;  /* 0x000000020200780c */ /* 0x000fda0003f06070 */
[----:B------:R-:W-:Y:S05]  /*1750*/  @!P0 BRA `(.L_x_27) ;  /* 0x0000010400388947 */ /* 0x000fea0003800000 */
[----:B------:R-:W-:Y:S05]  /*1760*/  @!P2 BRA `(.L_x_28) ;  /* 0x000000380064a947 */ /* 0x000fea0003800000 */
[----:B------:R-:W-:-:S08]  /*1770*/  NOP ;  /* 0x0000000000007918 */ /* 0x000fd00000000000 */
[----:B------:R-:W1:-:S00]  /*1780*/  USETMAXREG.DEALLOC.CTAPOOL 0x20 ;  /* 0x00000020000079c8 */ /* 0x000e4000080e0500 */
[----:B-1----:R-:W1:Y:S02]  /*1790*/  LDC R0, c[0x0][0x900] ;  /* 0x00024000ff007b82 */ /* 0x002e640000000800 */
[----:B-1----:R-:W-:-:S13]  /*17a0*/  ISETP.LE.AND P0, PT, R0, UR54, PT ;  /* 0x0000003600007c0c */ /* 0x002fda000bf03270 */
[----:B------:R-:W-:Y:S05]  /*17b0*/  @P0 EXIT ;  /* 0x000000000000094d */ /* 0x000fea0003800000 */
[----:B------:R-:W1:Y:S01]  /*17c0*/  S2UR UR4, SR_CgaCtaId ;  /* 0x00000000000479c3 */ /* 0x000e620000008800 */
[----:B------:R-:W-:Y:S01]  /*17d0*/  UMOV UR5, 0x400 ;  /* 0x0000040000057882 */ /* 0x000fe20000000000 */
[----:B------:R-:W-:Y:S01]  /*17e0*/  ULOP3.LUT UR6, UR12, 0x1, URZ, 0xc0, !UPT ;  /* 0x000000010c067892 */ /* 0x000fe2000f8ec0ff */
[----:B------:R-:W-:Y:S02]  /*17f0*/  HFMA2 R7, -RZ, RZ, 0, 0 ;  /* 0x00000000ff077431 */ /* 0x000fe400000001ff */
[----:B------:R-:W-:Y:S01]  /*1800*/  IMAD.U32 R11, RZ, RZ, UR8 ;  /* 0x00000008ff0b7e24 */ /* 0x000fe2000f8e00ff */
[----:B------:R-:W-:Y:S01]  /*1810*/  PRMT R8, RZ, 0x7610, R8 ;  /* 0x00007610ff087816 */ /* 0x000fe20000000008 */
[----:B------:R-:W-:Y:S01]  /*1820*/  UMOV UR60, URZ ;  /* 0x000000ff003c7c82 */ /* 0x000fe20008000000 */
[----:B------:R-:W-:Y:S01]  /*1830*/  UMOV UR58, 0x1 ;  /* 0x00000001003a7882 */ /* 0x000fe20000000000 */
[----:B------:R-:W-:Y:S01]  /*1840*/  IMAD.U32 R10, RZ, RZ, UR6 ;  /* 0x00000006ff0a7e24 */ /* 0x000fe2000f8e00ff */
[----:B------:R-:W-:Y:S01]  /*1850*/  UMOV UR59, 0x1 ;  /* 0x00000001003b7882 */ /* 0x000fe20000000000 */
[----:B------:R-:W-:Y:S01]  /*1860*/  UMOV UR61, 0x1 ;  /* 0x00000001003d7882 */ /* 0x000fe20000000000 */
[----:B------:R-:W-:Y:S01]  /*1870*/  UMOV UR21, URZ ;  /* 0x000000ff00157c82 */ /* 0x000fe20008000000 */
[----:B------:R-:W-:Y:S01]  /*1880*/  UMOV UR47, URZ ;  /* 0x000000ff002f7c82 */ /* 0x000fe20008000000 */
[----:B-1----:R-:W-:-:S02]  /*1890*/  ULEA UR4, UR4, UR5, 0x18 ;  /* 0x0000000504047291 */ /* 0x002fc4000f8ec0ff */
[----:B------:R-:W-:Y:S02]  /*18a0*/  ULOP3.LUT UR5, UR11, 0x1, URZ, 0xc0, !UPT ;  /* 0x000000010b057892 */ /* 0x000fe4000f8ec0ff */
[----:B------:R-:W-:-:S04]  /*18b0*/  UIADD3 UR4, UPT, UPT, UR4, 0x10000, URZ ;  /* 0x0001000004047890 */ /* 0x000fc8000fffe0ff */
[----:B------:R-:W-:Y:S01]  /*18c0*/  USHF.R.U32.HI UR4, URZ, 0x4, UR4 ;  /* 0x00000004ff047899 */ /* 0x000fe20008011604 */
[----:B------:R-:W-:-:S03]  /*18d0*/  MOV R9, UR5 ;  /* 0x0000000500097c02 */ /* 0x000fc60008000f00 */
[----:B------:R-:W-:-:S04]  /*18e0*/  ULOP3.LUT UR4, UR4, 0x3fff, URZ, 0xc0, !UPT ;  /* 0x00003fff04047892 */ /* 0x000fc8000f8ec0ff */
[----:B------:R-:W-:-:S12]  /*18f0*/  ULOP3.LUT UR63, UR4, 0x10000, URZ, 0xfc, !UPT ;  /* 0x00010000043f7892 */ /* 0x000fd8000f8efcff */
.L_x_89:
[----:B-1----:R-:W1:Y:S01]  /*1900*/  LDCU.64 UR6, c[0x0][0x908] ;  /* 0x00012100ff0677ac */ /* 0x002e620008000a00 */
[----:B------:R-:W-:Y:S01]  /*1910*/  R2UR UR9, R11 ;  /* 0x000000000b0972ca */ /* 0x000fe200000e0000 */
[----:B------:R-:W2:-:S12]  /*1920*/  LDCU UR8, c[0x0][0x904] ;  /* 0x00012080ff0877ac */ /* 0x000e980008000800 */
[----:B-1----:R-:W-:Y:S02]  /*1930*/  UIMAD.WIDE.U32 UR4, UR9, UR6, URZ ;  /* 0x00000006090472a5 */ /* 0x002fe4000f8e00ff */
[----:B--2---:R-:W-:-:S05]  /*1940*/  UISETP.NE.AND UP0, UPT, UR8, 0x1, UPT ;  /* 0x000000010800788c */ /* 0x004fca000bf05270 */
[----:B------:R-:W-:Y:S02]  /*1950*/  UMOV UR4, UR5 ;  /* 0x0000000500047c82 */ /* 0x000fe40008000000 */
[----:B------:R-:W-:Y:S02]  /*1960*/  USHF.R.U32.HI UR4, URZ, UR7, UR4 ;  /* 0x00000007ff047299 */ /* 0x000fe40008011604 */
[----:B------:R-:W1:Y:S02]  /*1970*/  LDCU UR5, c[0x0][0x380] ;  /* 0x00007000ff0577ac */ /* 0x000e640008000800 */
[----:B------:R-:W-:-:S04]  /*1980*/  USEL UR4, UR9, UR4, !UP0 ;  /* 0x0000000409047287 */ /* 0x000fc8000c000000 */
[----:B------:R-:W-:-:S04]  /*1990*/  UIADD3 UR4, UPT, UPT, -UR4, URZ, URZ ;  /* 0x000000ff04047290 */ /* 0x000fc8000fffe1ff */
[----:B------:R-:W-:-:S04]  /*19a0*/  UIMAD UR4, UR8, UR4, UR9 ;  /* 0x00000004080472a4 */ /* 0x000fc8000f8e0209 */
[----:B------:R-:W-:-:S04]  /*19b0*/  USHF.L.U32 UR4, UR4, 0x8, URZ ;  /* 0x0000000804047899 */ /* 0x000fc800080006ff */
[----:B-1----:R-:W-:-:S09]  /*19c0*/  UISETP.GE.AND UP0, UPT, UR4, UR5, UPT ;  /* 0x000000050400728c */ /* 0x002fd2000bf06270 */
[----:B------:R-:W-:Y:S05]  /*19d0*/  BRA.U UP0, `(.L_x_29) ;  /* 0x0000003500a87547 */ /* 0x000fea000b800000 */
[----:B------:R-:W-:-:S13]  /*19e0*/  LOP3.LUT P0, RZ, R8, 0xff, RZ, 0xc0, !PT ;  /* 0x000000ff08ff7812 */ /* 0x000fda000780c0ff */
[----:B------:R-:W-:Y:S05]  /*19f0*/  @P0 BRA `(.L_x_30) ;  /* 0x0000000000940947 */ /* 0x000fea0003800000 */
[----:B------:R-:W1:Y:S01]  /*1a00*/  S2UR UR6, SR_CgaCtaId ;  /* 0x00000000000679c3 */ /* 0x000e620000008800 */
[----:B------:R-:W-:Y:S01]  /*1a10*/  UMOV UR4, 0x40 ;  /* 0x0000004000047882 */ /* 0x000fe20000000000 */
[----:B------:R-:W-:Y:S01]  /*1a20*/  NOP ;  /* 0x0000000000007918 */ /* 0x000fe20000000000 */
[----:B-1----:R-:W-:-:S03]  /*1a30*/  ULEA UR5, UR6, UR4, 0x18 ;  /* 0x0000000406057291 */ /* 0x002fc6000f8ec0ff */
[----:B------:R-:W-:Y:S02]  /*1a40*/  UMOV UR4, 0x400 ;  /* 0x0000040000047882 */ /* 0x000fe40000000000 */
[----:B------:R-:W-:-:S04]  /*1a50*/  ULEA UR6, UR6, UR4, 0x18 ;  /* 0x0000000406067291 */ /* 0x000fc8000f8ec0ff */
[----:B------:R-:W1:Y:S02]  /*1a60*/  LDS.U8 R0, [UR5+0x1c] ;  /* 0x00001c05ff007984 */ /* 0x000e640008000000 */
[----:B-1----:R-:W-:-:S13]  /*1a70*/  ISETP.NE.AND P0, PT, R0, RZ, PT ;  /* 0x000000ff0000720c */ /* 0x002fda0003f05270 */
[----:B------:R-:W-:Y:S05]  /*1a80*/  @P0 BRA `(.L_x_31) ;  /* 0x0000000000580947 */ /* 0x000fea0003800000 */
[----:B------:R-:W-:-:S13]  /*1a90*/  ELECT P0, URZ, PT ;  /* 0x0000000000ff782f */ /* 0x000fda0003800000 */
[----:B------:R-:W-:Y:S05]  /*1aa0*/  @!P0 BRA `(.L_x_32) ;  /* 0x0000000000608947 */ /* 0x000fea0003800000 */
[----:B------:R-:W-:Y:S01]  /*1ab0*/  UMOV UR4, 0x10 ;  /* 0x0000001000047882 */ /* 0x000fe20000000000 */
[----:B------:R-:W-:Y:S01]  /*1ac0*/  HFMA2 R0, -RZ, RZ, 0, 5.9604644775390625e-08 ;  /* 0x00000001ff007431 */ /* 0x000fe200000001ff */
[----:B------:R-:W-:-:S03]  /*1ad0*/  MOV R2, 0xffff ;  /* 0x0000ffff00027802 */ /* 0x000fc60000000f00 */
[----:B------:R-:W-:Y:S04]  /*1ae0*/  DEPBAR.LE SB1, 0x36 ;  /* 0x00009d800000791a */ /* 0x000fe80000000000 */
[----:B------:R-:W1:Y:S02]  /*1af0*/  UTCATOMSWS.FIND_AND_SET.ALIGN UP0, UR4, UR4 ;  /* 0x00000004000475e3 */ /* 0x000e640008000800 */
[----:B-1----:R-:W-:Y:S01]  /*1b00*/  MOV R3, UR4 ;  /* 0x0000000400037c02 */ /* 0x002fe20008000f00 */
[----:B------:R-:W-:Y:S06]  /*1b10*/  BRA.U UP0, `(.L_x_33) ;  /* 0x0000000100187547 */ /* 0x000fec000b800000 */
.L_x_34:
[----:B------:R-:W-:Y:S05]  /*1b20*/  NANOSLEEP 0x64 ;  /* 0x000000640000795d */ /* 0x000fea0003800000 */
[----:B------:R-:W-:-:S05]  /*1b30*/  UMOV UR4, 0x10 ;  /* 0x0000001000047882 */ /* 0x000fca0000000000 */
[----:B------:R-:W-:Y:S04]  /*1b40*/  DEPBAR.LE SB1, 0x36 ;  /* 0x00009d800000791a */ /* 0x000fe80000000000 */
[----:B------:R-:W1:Y:S02]  /*1b50*/  UTCATOMSWS.FIND_AND_SET.ALIGN UP0, UR4, UR4 ;  /* 0x00000004000475e3 */ /* 0x000e640008000800 */
[----:B-1----:R-:W-:Y:S01]  /*1b60*/  MOV R3, UR4 ;  /* 0x0000000400037c02 */ /* 0x002fe20008000f00 */
[----:B------:R-:W-:Y:S05]  /*1b70*/  BRA.U !UP0, `(.L_x_34) ;  /* 0xfffffffd08e87547 */ /* 0x000fea000b83ffff */
.L_x_33:
[-C--:B------:R-:W-:Y:S02]  /*1b80*/  SHF.L.U32 R2, R2, R3.reuse, RZ ;  /* 0x0000000302027219 */ /* 0x080fe400000006ff */
[----:B------:R-:W-:Y:S01]  /*1b90*/  SHF.L.U32 R0, R0, R3, RZ ;  /* 0x0000000300007219 */ /* 0x000fe200000006ff */
[----:B------:R-:W-:Y:S02]  /*1ba0*/  IMAD.SHL.U32 R3, R3, 0x20, RZ ;  /* 0x0000002003037824 */ /* 0x000fe400078e00ff */
[----:B------:R1:W-:Y:S04]  /*1bb0*/  ATOMS.OR RZ, [UR5+0x14], R2 ;  /* 0x00001402ffff798c */ /* 0x0003e8000b000005 */
[----:B------:R1:W-:Y:S04]  /*1bc0*/  ATOMS.OR RZ, [UR5+0x18], R0 ;  /* 0x00001800ffff798c */ /* 0x0003e8000b000005 */
[----:B------:R1:W-:Y:S01]  /*1bd0*/  STS [UR6+0x380e0], R3 ;  /* 0x0380e003ff007988 */ /* 0x0003e20008000806 */
[----:B------:R-:W-:Y:S05]  /*1be0*/  BRA `(.L_x_32) ;  /* 0x0000000000107947 */ /* 0x000fea0003800000 */
.L_x_31:
[----:B------:R-:W-:Y:S02]  /*1bf0*/  MOV R0, 0xffffffff ;  /* 0xffffffff00007802 */ /* 0x000fe40000000f00 */
[----:B------:R-:W-:-:S03]  /*1c00*/  MOV R2, 0x1c30 ;  /* 0x00001c3000027802 */ /* 0x000fc60000000f00 */
[----:B------:R1:W-:Y:S04]  /*1c10*/  STS [UR6+0x380e0], R0 ;  /* 0x0380e000ff007988 */ /* 0x0003e80008000806 */
[----:B-1----:R-:W-:Y:S05]  /*1c20*/  CALL.REL.NOINC `($__internal_1_$__cuda_sm10x_tcgen05_guardrail_trap_phase_invalid_during_alloc) ;  /* 0x000001b800e47944 */ /* 0x002fea0003c00000 */
.L_x_32:
[----:B------:R-:W-:Y:S05]  /*1c30*/  WARPSYNC.ALL ;  /* 0x0000000000007948 */ /* 0x000fea0003800000 */
[----:B------:R-:W-:Y:S01]  /*1c40*/  NOP ;  /* 0x0000000000007918 */ /* 0x000fe20000000000 */
.L_x_30:
[----:B------:R-:W2:Y:S01]  /*1c50*/  LDCU UR48, c[0x0][0x384] ;  /* 0x00007080ff3077ac */ /* 0x000ea20008000800 */
[----:B------:R-:W-:Y:S01]  /*1c60*/  HFMA2 R8, -RZ, RZ, 0, 5.9604644775390625e-08 ;  /* 0x00000001ff087431 */ /* 0x000fe200000001ff */
[----:B--2---:R-:W-:-:S09]  /*1c70*/  UISETP.NE.AND UP0, UPT, UR48, URZ, UPT ;  /* 0x000000ff3000728c */ /* 0x004fd2000bf05270 */
[----:B------:R-:W-:Y:S05]  /*1c80*/  BRA.U !UP0, `(.L_x_29) ;  /* 0x0000003108fc7547 */ /* 0x000fea000b800000 */
[----:B------:R-:W-:Y:S04]  /*1c90*/  BSSY.RECONVERGENT B0, `(.L_x_35) ;  /* 0x0000003000007945 */ /* 0x000fe80003800200 */
[----:B------:R-:W-:Y:S05]  /*1ca0*/  @!P4 BRA `(.L_x_36) ;  /* 0x000000000004c947 */ /* 0x000fea0003800000 */
[----:B------:R-:W-:Y:S05]  /*1cb0*/  BPT.TRAP 0x1 ;  /* 0x000000040000795c */ /* 0x000fea0000300000 */
.L_x_36:
[----:B------:R-:W-:Y:S05]  /*1cc0*/  BSYNC.RECONVERGENT B0 ;  /* 0x0000000000007941 */ /* 0x000fea0003800200 */
.L_x_35:
[----:B------:R-:W2:Y:S01]  /*1cd0*/  S2UR UR22, SR_CgaCtaId ;  /* 0x00000000001679c3 */ /* 0x000ea20000008800 */
[----:B------:R-:W-:Y:S01]  /*1ce0*/  UMOV UR4, 0x400 ;  /* 0x0000040000047882 */ /* 0x000fe20000000000 */
[----:B------:R-:W-:Y:S01]  /*1cf0*/  SHF.L.U32 R5, R7, 0x1f, RZ ;  /* 0x0000001f07057819 */ /* 0x000fe200000006ff */
[----:B--2---:R-:W-:-:S09]  /*1d00*/  ULEA UR22, UR22, UR4, 0x18 ;  /* 0x0000000416167291 */ /* 0x004fd2000f8ec0ff */
[----:B------:R-:W2:Y:S02]  /*1d10*/  SYNCS.PHASECHK.TRANS64.TRYWAIT P0, [UR22+0x38000], R5 ;  /* 0x03800005ff0075a7 */ /* 0x000ea40008001116 */
[----:B--2---:R-:W-:Y:S05]  /*1d20*/  @!P0 BRA `(.L_x_37) ;  /* 0x000001a400808947 */ /* 0x004fea0003800000 */
.L_x_403:
[----:B------:R-:W-:Y:S05]  /*1d30*/  BRA.U !UP1, `(.L_x_38) ;  /* 0x0000000109047547 */ /* 0x000fea000b800000 */
[----:B------:R-:W-:Y:S05]  /*1d40*/  BPT.TRAP 0x1 ;  /* 0x000000040000795c */ /* 0x000fea0000300000 */
.L_x_38:
[----:B------:R-:W-:Y:S01]  /*1d50*/  ULEA UR23, UR21, UR22, 0x3 ;  /* 0x0000001615177291 */ /* 0x000fe2000f8e18ff */
[----:B-1----:R-:W-:Y:S01]  /*1d60*/  IMAD.U32 R3, RZ, RZ, UR47 ;  /* 0x0000002fff037e24 */ /* 0x002fe2000f8e00ff */
[----:B------:R-:W-:-:S04]  /*1d70*/  R2UR UR4, R10 ;  /* 0x000000000a0472ca */ /* 0x000fc800000e0000 */
[----:B------:R-:W-:-:S04]  /*1d80*/  SHF.L.U32 R3, R3, 0x1f, RZ ;  /* 0x0000001f03037819 */ /* 0x000fc800000006ff */
[----:B------:R-:W1:Y:S05]  /*1d90*/  SYNCS.PHASECHK.TRANS64.TRYWAIT P0, [UR23+0x38020], R3 ;  /* 0x03802003ff0075a7 */ /* 0x000e6a0008001117 */
[----:B------:R-:W-:Y:S01]  /*1da0*/  UISETP.NE.AND UP4, UPT, UR4, URZ, UPT ;  /* 0x000000ff0400728c */ /* 0x000fe2000bf85270 */
[----:B-1----:R-:W-:Y:S10]  /*1db0*/  @!P0 BRA `(.L_x_39) ;  /* 0x000001a400748947 */ /* 0x002ff40003800000 */
.L_x_405:
[----:B------:R-:W-:-:S04]  /*1dc0*/  UIADD3 UR4, UPT, UPT, UR21, 0x1, URZ ;  /* 0x0000000115047890 */ /* 0x000fc8000fffe0ff */
[----:B------:R-:W-:-:S04]  /*1dd0*/  UISETP.NE.AND UP0, UPT, UR4, 0x3, UPT ;  /* 0x000000030400788c */ /* 0x000fc8000bf05270 */
[----:B------:R-:W-:Y:S02]  /*1de0*/  USEL UR5, URZ, 0x1, UP0 ;  /* 0x00000001ff057887 */ /* 0x000fe40008000000 */
[----:B------:R-:W-:Y:S02]  /*1df0*/  USEL UR46, UR4, URZ, UP0 ;  /* 0x000000ff042e7287 */ /* 0x000fe40008000000 */
[----:B------:R-:W-:Y:S01]  /*1e00*/  ULOP3.LUT UR47, UR47, UR5, URZ, 0x3c, !UPT ;  /* 0x000000052f2f7292 */ /* 0x000fe2000f8e3cff */
[----:B------:R-:W-:Y:S11]  /*1e10*/  BRA.U UP4, `(.L_x_40) ;  /* 0x0000000104047547 */ /* 0x000ff6000b800000 */
[----:B------:R-:W-:Y:S05]  /*1e20*/  BPT.TRAP 0x1 ;  /* 0x000000040000795c */ /* 0x000fea0000300000 */
.L_x_40:
[----:B------:R-:W-:Y:S01]  /*1e30*/  IMAD.U32 R13, RZ, RZ, UR61 ;  /* 0x0000003dff0d7e24 */ /* 0x000fe2000f8e00ff */
[----:B------:R-:W-:Y:S01]  /*1e40*/  USHF.R.U32.HI UR6, URZ, 0x4, UR22 ;  /* 0x00000004ff067899 */ /* 0x000fe20008011616 */
[----:B------:R-:W-:Y:S01]  /*1e50*/  MOV R4, RZ ;  /* 0x000000ff00047202 */ /* 0x000fe20000000f00 */
[----:B-1----:R-:W-:Y:S02]  /*1e60*/  IMAD.MOV.U32 R3, RZ, RZ, RZ ;  /* 0x000000ffff037224 */ /* 0x002fe400078e00ff */
[----:B------:R-:W-:Y:S01]  /*1e70*/  SHF.L.U32 R13, R13, 0x1f, RZ ;  /* 0x0000001f0d0d7819 */ /* 0x000fe200000006ff */
[----:B------:R-:W-:-:S03]  /*1e80*/  ULOP3.LUT UR6, UR6, 0x3fff, URZ, 0xc0, !UPT ;  /* 0x00003fff06067892 */ /* 0x000fc6000f8ec0ff */
[----:B------:R-:W1:Y:S01]  /*1e90*/  SYNCS.PHASECHK.TRANS64.TRYWAIT P0, [UR22+0x38058], R13 ;  /* 0x0380580dff0075a7 */ /* 0x000e620008001116 */
[----:B------:R-:W-:Y:S01]  /*1ea0*/  ULOP3.LUT UR6, UR6, 0x10000, URZ, 0xfc, !UPT ;  /* 0x0001000006067892 */ /* 0x000fe2000f8efcff */
[----:B-1----:R-:W-:Y:S11]  /*1eb0*/  @!P0 BRA `(.L_x_41) ;  /* 0x000001a4004c8947 */ /* 0x002ff60003800000 */
.L_x_407:
[----:B------:R-:W-:Y:S01]  /*1ec0*/  IMAD.MOV.U32 R2, RZ, RZ, RZ ;  /* 0x000000ffff027224 */ /* 0x000fe200078e00ff */
[----:B------:R-:W-:Y:S01]  /*1ed0*/  R2UR UR45, R4 ;  /* 0x00000000042d72ca */ /* 0x000fe200000e0000 */
[----:B-1----:R-:W-:Y:S01]  /*1ee0*/  IMAD.MOV.U32 R0, RZ, RZ, RZ ;  /* 0x000000ffff007224 */ /* 0x002fe200078e00ff */
[----:B------:R-:W-:Y:S01]  /*1ef0*/  R2UR UR44, R3 ;  /* 0x00000000032c72ca */ /* 0x000fe200000e0000 */
[----:B------:R-:W-:Y:S01]  /*1f00*/  ULEA UR4, UR21, UR63, 0xb ;  /* 0x0000003f15047291 */ /* 0x000fe2000f8e58ff */
[----:B------:R-:W-:Y:S01]  /*1f10*/  R2UR UR43, R2 ;  /* 0x00000000022b72ca */ /* 0x000fe200000e0000 */
[----:B------:R-:W-:Y:S01]  /*1f20*/  UIADD3 UR28, UPT, UPT, UR6, 0x2, URZ ;  /* 0x00000002061c7890 */ /* 0x000fe2000fffe0ff */
        /* <DEDUP_REMOVED lines=9> */
[----:B------:R-:W-:-:S02]  /*1fc0*/  UIADD3 UR8, UPT, UPT, UR4, 0x6, URZ ;  /* 0x0000000604087890 */ /* 0x000fc4000fffe0ff */
[----:B------:R-:W-:Y:S02]  /*1fd0*/  UIADD3 UR20, UPT, UPT, UR6, 0x400, URZ ;  /* 0x0000040006147890 */ /* 0x000fe4000fffe0ff */
[----:B------:R-:W-:Y:S02]  /*1fe0*/  UIADD3 UR30, UPT, UPT, UR4, 0x400, URZ ;  /* 0x00000400041e7890 */ /* 0x000fe4000fffe0ff */
[----:B------:R-:W-:Y:S02]  /*1ff0*/  UIADD3 UR18, UPT, UPT, UR6, 0x402, URZ ;  /* 0x0000040206127890 */ /* 0x000fe4000fffe0ff */
[----:B------:R-:W-:Y:S02]  /*2000*/  UIADD3 UR32, UPT, UPT, UR4, 0x402, URZ ;  /* 0x0000040204207890 */ /* 0x000fe4000fffe0ff */
[----:B------:R-:W-:Y:S02]  /*2010*/  UIADD3 UR16, UPT, UPT, UR6, 0x404, URZ ;  /* 0x0000040406107890 */ /* 0x000fe4000fffe0ff */
[----:B------:R-:W-:Y:S01]  /*2020*/  UIADD3 UR34, UPT, UPT, UR4, 0x404, URZ ;  /* 0x0000040404227890 */ /* 0x000fe2000fffe0ff */
[----:B------:R-:W-:Y:S01]  /*2030*/  UMOV UR70, 0x0 ;  /* 0x0000000000467882 */ /* 0x000fe20000000000 */
[----:B------:R-:W-:Y:S01]  /*2040*/  UMOV UR71, 0x8200010 ;  /* 0x0820001000477882 */ /* 0x000fe20000000000 */
[----:B------:R-:W-:Y:S01]  /*2050*/  UMOV UR7, 0x40004040 ;  /* 0x4000404000077882 */ /* 0x000fe20000000000 */
[----:B------:R-:W-:Y:S01]  /*2060*/  UIADD3 UR14, UPT, UPT, UR6, 0x406, URZ ;  /* 0x00000406060e7890 */ /* 0x000fe2000fffe0ff */
[----:B------:R-:W-:Y:S01]  /*2070*/  UMOV UR5, 0x40004040 ;  /* 0x4000404000057882 */ /* 0x000fe20000000000 */
[----:B------:R-:W-:Y:S01]  /*2080*/  UIADD3 UR36, UPT, UPT, UR4, 0x406, URZ ;  /* 0x0000040604247890 */ /* 0x000fe2000fffe0ff */
[----:B------:R1:W-:Y:S01]  /*2090*/  UTCHMMA gdesc[UR6], gdesc[UR4], tmem[UR45], tmem[UR70], idesc[UR71], !UPT ;  /* 0x00ff4604060075ea */ /* 0x0003e2000f80002d */
[----:B------:R-:W-:Y:S01]  /*20a0*/  UMOV UR68, 0x0 ;  /* 0x0000000000447882 */ /* 0x000fe20000000000 */
        /* <DEDUP_REMOVED lines=11> */
[----:B------:R1:W-:Y:S01]  /*2160*/  UTCHMMA gdesc[UR28], gdesc[UR12], tmem[UR44], tmem[UR68], idesc[UR69], UPT ;  /* 0x00ff440c1c0075ea */ /* 0x0003e2000b80002c */
        /* <DEDUP_REMOVED lines=20> */
[----:B------:R1:W-:Y:S01]  /*22b0*/  UTCHMMA gdesc[UR16], gdesc[UR34], tmem[UR39], tmem[UR52], idesc[UR53], UPT ;  /* 0x00ff3422100075ea */ /* 0x0003e2000b800027 */
[----:B------:R1:W-:Y:S01]  /*22c0*/  UTCHMMA gdesc[UR14], gdesc[UR36], tmem[UR38], tmem[UR50], idesc[UR51], UPT ;  /* 0x00ff32240e0075ea */ /* 0x0003e2000b800026 */
[----:B------:R-:W-:Y:S05]  /*22d0*/  BRA.U UP4, `(.L_x_42) ;  /* 0x0000000104047547 */ /* 0x000fea000b800000 */
[----:B-1----:R-:W-:Y:S05]  /*22e0*/  BPT.TRAP 0x1 ;  /* 0x000000040000795c */ /* 0x002fea0000300000 */
.L_x_42:
[----:B-1----:R-:W-:Y:S01]  /*22f0*/  UIADD3 UR7, UPT, UPT, UR22, 0x38050, URZ ;  /* 0x0003805016077890 */ /* 0x002fe2000fffe0ff */
[----:B------:R-:W-:Y:S08]  /*2300*/  BSSY.RECONVERGENT B0, `(.L_x_43) ;  /* 0x0000004000007945 */ /* 0x000ff00003800200 */
[----:B------:R1:W-:Y:S01]  /*2310*/  UTCBAR [UR7], URZ ;  /* 0x000000ff070073e9 */ /* 0x0003e200080000ff */
[----:B------:R-:W-:Y:S05]  /*2320*/  @!P4 BRA `(.L_x_44) ;  /* 0x000000000004c947 */ /* 0x000fea0003800000 */
[----:B-1----:R-:W-:Y:S05]  /*2330*/  BPT.TRAP 0x1 ;  /* 0x000000040000795c */ /* 0x002fea0000300000 */
.L_x_44:
[----:B-1----:R-:W-:Y:S05]  /*2340*/  BSYNC.RECONVERGENT B0 ;  /* 0x0000000000007941 */ /* 0x002fea0003800200 */
.L_x_43:
[----:B------:R-:W1:Y:S01]  /*2350*/  SYNCS.PHASECHK.TRANS64.TRYWAIT P0, [UR22+0x38008], R5 ;  /* 0x03800805ff0075a7 */ /* 0x000e620008001116 */
[----:B------:R-:W-:-:S13]  /*2360*/  R2UR UR7, R9 ;  /* 0x00000000090772ca */ /* 0x000fda00000e0000 */
[----:B------:R-:W-:Y:S01]  /*2370*/  UISETP.NE.AND UP3, UPT, UR7, URZ, UPT ;  /* 0x000000ff0700728c */ /* 0x000fe2000bf65270 */
[----:B-1----:R-:W-:Y:S10]  /*2380*/  @!P0 BRA `(.L_x_45) ;  /* 0x000001a000308947 */ /* 0x002ff40003800000 */
.L_x_409:
[----:B------:R-:W-:Y:S05]  /*2390*/  BRA.U UP3, `(.L_x_46) ;  /* 0x0000000103047547 */ /* 0x000fea000b800000 */
[----:B------:R-:W-:Y:S05]  /*23a0*/  BPT.TRAP 0x1 ;  /* 0x000000040000795c */ /* 0x000fea0000300000 */
.L_x_46:
[----:B-1----:R-:W-:Y:S02]  /*23b0*/  IMAD.U32 R5, RZ, RZ, UR59 ;  /* 0x0000003bff057e24 */ /* 0x002fe4000f8e00ff */
[----:B------:R-:W-:Y:S02]  /*23c0*/  HFMA2 R4, -RZ, RZ, 0, 7.62939453125e-06 ;  /* 0x00000080ff047431 */ /* 0x000fe400000001ff */
[----:B------:R-:W-:Y:S01]  /*23d0*/  IMAD.MOV.U32 R3, RZ, RZ, 0x80 ;  /* 0x00000080ff037424 */ /* 0x000fe200078e00ff */
[----:B------:R-:W-:-:S04]  /*23e0*/  SHF.L.U32 R5, R5, 0x1f, RZ ;  /* 0x0000001f05057819 */ /* 0x000fc800000006ff */
[----:B------:R-:W1:Y:S02]  /*23f0*/  SYNCS.PHASECHK.TRANS64.TRYWAIT P0, [UR22+0x38068], R5 ;  /* 0x03806805ff0075a7 */ /* 0x000e640008001116 */
[----:B-1----:R-:W-:Y:S05]  /*2400*/  @!P0 BRA `(.L_x_47) ;  /* 0x000001a000288947 */ /* 0x002fea0003800000 */
.L_x_411:
[----:B------:R-:W-:Y:S01]  /*2410*/  IMAD.MOV.U32 R2, RZ, RZ, 0x80 ;  /* 0x00000080ff027424 */ /* 0x000fe200078e00ff */
[----:B------:R-:W-:Y:S01]  /*2420*/  R2UR UR45, R4 ;  /* 0x00000000042d72ca */ /* 0x000fe200000e0000 */
[----:B-1----:R-:W-:Y:S01]  /*2430*/  IMAD.MOV.U32 R0, RZ, RZ, 0x80 ;  /* 0x00000080ff007424 */ /* 0x002fe200078e00ff */
[----:B------:R-:W-:Y:S01]  /*2440*/  R2UR UR44, R3 ;  /* 0x00000000032c72ca */ /* 0x000fe200000e0000 */
[----:B------:R-:W-:Y:S01]  /*2450*/  IMAD.MOV.U32 R4, RZ, RZ, 0x80 ;  /* 0x00000080ff047424 */ /* 0x000fe200078e00ff */
[----:B------:R-:W-:Y:S01]  /*2460*/  R2UR UR43, R2 ;  /* 0x00000000022b72ca */ /* 0x000fe200000e0000 */
[----:B------:R-:W-:Y:S01]  /*2470*/  IMAD.MOV.U32 R3, RZ, RZ, 0x80 ;  /* 0x00000080ff037424 */ /* 0x000fe200078e00ff */
[----:B------:R-:W-:Y:S01]  /*2480*/  R2UR UR42, R0 ;  /* 0x00000000002a72ca */ /* 0x000fe200000e0000 */
[----:B------:R-:W-:Y:S01]  /*2490*/  UIADD3 UR18, UPT, UPT, UR6, 0x800, URZ ;  /* 0x0000080006127890 */ /* 0x000fe2000fffe0ff */
[----:B------:R-:W-:Y:S01]  /*24a0*/  R2UR UR41, R4 ;  /* 0x00000000042972ca */ /* 0x000fe200000e0000 */
[----:B------:R-:W-:Y:S01]  /*24b0*/  UIADD3 UR16, UPT, UPT, UR6, 0x802, URZ ;  /* 0x0000080206107890 */ /* 0x000fe2000fffe0ff */
[----:B------:R-:W-:Y:S01]  /*24c0*/  R2UR UR40, R3 ;  /* 0x00000000032872ca */ /* 0x000fe200000e0000 */
[----:B------:R-:W-:Y:S01]  /*24d0*/  UMOV UR26, UR12 ;  /* 0x0000000c001a7c82 */ /* 0x000fe20008000000 */
[----:B------:R-:W-:Y:S01]  /*24e0*/  R2UR UR39, R2 ;  /* 0x00000000022772ca */ /* 0x000fe200000e0000 */
[----:B------:R-:W-:Y:S01]  /*24f0*/  UIADD3 UR14, UPT, UPT, UR6, 0x804, URZ ;  /* 0x00000804060e7890 */ /* 0x000fe2000fffe0ff */
[----:B------:R-:W-:Y:S01]  /*2500*/  R2UR UR38, R0 ;  /* 0x00000000002672ca */ /* 0x000fe200000e0000 */
[----:B------:R-:W-:Y:S01]  /*2510*/  UMOV UR24, UR10 ;  /* 0x0000000a00187c82 */ /* 0x000fe20008000000 */
[----:B------:R-:W-:Y:S01]  /*2520*/  UIADD3 UR12, UPT, UPT, UR6, 0x806, URZ ;  /* 0x00000806060c7890 */ /* 0x000fe2000fffe0ff */
[----:B------:R-:W-:Y:S01]  /*2530*/  UMOV UR20, UR8 ;  /* 0x0000000800147c82 */ /* 0x000fe20008000000 */
[----:B------:R-:W-:Y:S01]  /*2540*/  UIADD3 UR10, UPT, UPT, UR6, 0xc00, URZ ;  /* 0x00000c00060a7890 */ /* 0x000fe2000fffe0ff */
[----:B------:R-:W-:Y:S01]  /*2550*/  UMOV UR28, UR4 ;  /* 0x00000004001c7c82 */ /* 0x000fe20008000000 */
[----:B------:R-:W-:-:S02]  /*2560*/  UIADD3 UR8, UPT, UPT, UR6, 0xc02, URZ ;  /* 0x00000c0206087890 */ /* 0x000fc4000fffe0ff */
[----:B------:R-:W-:Y:S01]  /*2570*/  UIADD3 UR4, UPT, UPT, UR6, 0xc04, URZ ;  /* 0x00000c0406047890 */ /* 0x000fe2000fffe0ff */
[----:B------:R-:W-:Y:S01]  /*2580*/  UMOV UR29, 0x40004040 ;  /* 0x40004040001d7882 */ /* 0x000fe20000000000 */
[----:B------:R-:W-:Y:S01]  /*2590*/  UMOV UR70, 0x0 ;  /* 0x0000000000467882 */ /* 0x000fe20000000000 */
[----:B------:R-:W-:Y:S01]  /*25a0*/  UMOV UR71, 0x8200010 ;  /* 0x0820001000477882 */ /* 0x000fe20000000000 */
[----:B------:R-:W-:Y:S01]  /*25b0*/  UIADD3 UR6, UPT, UPT, UR6, 0xc06, URZ ;  /* 0x00000c0606067890 */ /* 0x000fe2000fffe0ff */
        /* <DEDUP_REMOVED lines=9> */
[----:B------:R1:W-:Y:S01]  /*2650*/  UTCHMMA gdesc[UR18], gdesc[UR28], tmem[UR45], tmem[UR70], idesc[UR71], !UPT ;  /* 0x00ff461c120075ea */ /* 0x0003e2000f80002d */
        /* <DEDUP_REMOVED lines=29> */
.L_x_48:
[----:B-1----:R-:W-:-:S09]  /*2830*/  UIADD3 UR4, UPT, UPT, UR22, 0x38060, URZ ;  /* 0x0003806016047890 */ /* 0x002fd2000fffe0ff */
[----:B------:R1:W-:Y:S01]  /*2840*/  UTCBAR [UR4], URZ ;  /* 0x000000ff040073e9 */ /* 0x0003e200080000ff */
[----:B------:R-:W-:Y:S05]  /*2850*/  BRA.U !UP1, `(.L_x_49) ;  /* 0x0000000109047547 */ /* 0x000fea000b800000 */
[----:B-1----:R-:W-:Y:S05]  /*2860*/  BPT.TRAP 0x1 ;  /* 0x000000040000795c */ /* 0x002fea0000300000 */
.L_x_49:
[----:B-1----:R-:W-:-:S09]  /*2870*/  UIADD3 UR4, UPT, UPT, UR23, 0x38038, URZ ;  /* 0x0003803817047890 */ /* 0x002fd2000fffe0ff */
[----:B------:R1:W-:Y:S01]  /*2880*/  UTCBAR [UR4], URZ ;  /* 0x000000ff040073e9 */ /* 0x0003e200080000ff */
[----:B------:R-:W-:Y:S05]  /*2890*/  BRA.U !UP1, `(.L_x_50) ;  /* 0x0000000109047547 */ /* 0x000fea000b800000 */
[----:B-1----:R-:W-:Y:S05]  /*28a0*/  BPT.TRAP 0x1 ;  /* 0x000000040000795c */ /* 0x002fea0000300000 */
.L_x_50:
[----:B-1----:R-:W-:Y:S01]  /*28b0*/  ULEA UR4, UR46, UR22, 0x3 ;  /* 0x000000162e047291 */ /* 0x002fe2000f8e18ff */
[----:B------:R-:W-:-:S04]  /*28c0*/  MOV R3, UR47 ;  /* 0x0000002f00037c02 */ /* 0x000fc80008000f00 */
[----:B------:R-:W-:-:S04]  /*28d0*/  SHF.L.U32 R3, R3, 0x1f, RZ ;  /* 0x0000001f03037819 */ /* 0x000fc800000006ff */
[----:B------:R-:W1:Y:S02]  /*28e0*/  SYNCS.PHASECHK.TRANS64.TRYWAIT P0, [UR4+0x38020], R3 ;  /* 0x03802003ff0075a7 */ /* 0x000e640008001104 */
[----:B-1----:R-:W-:Y:S05]  /*28f0*/  @!P0 BRA `(.L_x_51) ;  /* 0x0000019c00048947 */ /* 0x002fea0003800000 */
.L_x_413:
[----:B------:R-:W-:-:S04]  /*2900*/  UIADD3 UR4, UPT, UPT, UR46, 0x1, URZ ;  /* 0x000000012e047890 */ /* 0x000fc8000fffe0ff */
[----:B------:R-:W-:-:S04]  /*2910*/  UISETP.NE.AND UP0, UPT, UR4, 0x3, UPT ;  /* 0x000000030400788c */ /* 0x000fc8000bf05270 */
[----:B------:R-:W-:Y:S02]  /*2920*/  USEL UR5, URZ, 0x1, UP0 ;  /* 0x00000001ff057887 */ /* 0x000fe40008000000 */
[----:B------:R-:W-:Y:S02]  /*2930*/  USEL UR21, UR4, URZ, UP0 ;  /* 0x000000ff04157287 */ /* 0x000fe40008000000 */
[----:B------:R-:W-:Y:S01]  /*2940*/  ULOP3.LUT UR47, UR47, UR5, URZ, 0x3c, !UPT ;  /* 0x000000052f2f7292 */ /* 0x000fe2000f8e3cff */
[----:B------:R-:W-:Y:S11]  /*2950*/  BRA.U UP5, `(.L_x_52) ;  /* 0x0000000105047547 */ /* 0x000ff6000b800000 */
[----:B------:R-:W-:Y:S05]  /*2960*/  BPT.TRAP 0x1 ;  /* 0x000000040000795c */ /* 0x000fea0000300000 */
.L_x_52:
[----:B-1----:R-:W-:-:S04]  /*2970*/  MOV R3, UR58 ;  /* 0x0000003a00037c02 */ /* 0x002fc80008000f00 */
[----:B------:R-:W-:-:S04]  /*2980*/  SHF.L.U32 R3, R3, 0x1f, RZ ;  /* 0x0000001f03037819 */ /* 0x000fc800000006ff */
[----:B------:R-:W1:Y:S02]  /*2990*/  SYNCS.PHASECHK.TRANS64.TRYWAIT P0, [UR22+0x380a0], R3 ;  /* 0x0380a003ff0075a7 */ /* 0x000e640008001116 */
[----:B-1----:R-:W-:Y:S05]  /*29a0*/  @!P0 BRA `(.L_x_53) ;  /* 0x0000019800f08947 */ /* 0x002fea0003800000 */
.L_x_415:
[----:B------:R-:W-:Y:S05]  /*29b0*/  BRA.U UP4, `(.L_x_54) ;  /* 0x0000000104047547 */ /* 0x000fea000b800000 */
[----:B------:R-:W-:Y:S05]  /*29c0*/  BPT.TRAP 0x1 ;  /* 0x000000040000795c */ /* 0x000fea0000300000 */
.L_x_54:
[----:B------:R-:W-:Y:S01]  /*29d0*/  ULOP3.LUT UR20, UR61, 0x1, URZ, 0x3c, !UPT ;  /* 0x000000013d147892 */ /* 0x000fe2000f8e3cff */
[----:B-1----:R-:W-:Y:S01]  /*29e0*/  IMAD.MOV.U32 R3, RZ, RZ, 0x20 ;  /* 0x00000020ff037424 */ /* 0x002fe200078e00ff */
[----:B------:R-:W-:-:S04]  /*29f0*/  MOV R2, 0x100 ;  /* 0x0000010000027802 */ /* 0x000fc80000000f00 */
[----:B------:R-:W-:-:S05]  /*2a00*/  IMAD.U32 R0, RZ, RZ, UR20 ;  /* 0x00000014ff007e24 */ /* 0x000fca000f8e00ff */
[----:B------:R-:W-:Y:S01]  /*2a10*/  SHF.L.U32 R4, R0, 0x1f, RZ ;  /* 0x0000001f00047819 */ /* 0x000fe200000006ff */
[----:B------:R-:W-:-:S03]  /*2a20*/  HFMA2 R0, -RZ, RZ, 0, 2.384185791015625e-06 ;  /* 0x00000028ff007431 */ /* 0x000fc600000001ff */
[----:B------:R-:W1:Y:S02]  /*2a30*/  SYNCS.PHASECHK.TRANS64.TRYWAIT P0, [UR22+0x38058], R4 ;  /* 0x03805804ff0075a7 */ /* 0x000e640008001116 */
[----:B-1----:R-:W-:Y:S05]  /*2a40*/  @!P0 BRA `(.L_x_55) ;  /* 0x0000019800e08947 */ /* 0x002fea0003800000 */
.L_x_417:
[----:B------:R-:W-:Y:S01]  /*2a50*/  R2UR UR36, R0 ;  /* 0x00000000002472ca */ /* 0x000fe200000e0000 */
[----:B------:R-:W-:Y:S01]  /*2a60*/  IMAD.MOV.U32 R0, RZ, RZ, 0x30 ;  /* 0x00000030ff007424 */ /* 0x000fe200078e00ff */
[----:B------:R-:W-:Y:S01]  /*2a70*/  R2UR UR38, R2 ;  /* 0x00000000022672ca */ /* 0x000fe200000e0000 */
[----:B------:R-:W-:Y:S01]  /*2a80*/  IMAD.MOV.U32 R2, RZ, RZ, 0x38 ;  /* 0x00000038ff027424 */ /* 0x000fe200078e00ff */
[----:B------:R-:W-:Y:S01]  /*2a90*/  UIADD3 UR4, UPT, UPT, UR22, 0x10000, URZ ;  /* 0x0001000016047890 */ /* 0x000fe2000fffe0ff */
[----:B------:R-:W-:Y:S01]  /*2aa0*/  R2UR UR37, R3 ;  /* 0x00000000032572ca */ /* 0x000fe200000e0000 */
[----:B------:R-:W-:Y:S01]  /*2ab0*/  IMAD.MOV.U32 R3, RZ, RZ, 0x100 ;  /* 0x00000100ff037424 */ /* 0x000fe200078e00ff */
[----:B------:R-:W-:Y:S01]  /*2ac0*/  R2UR UR33, R0 ;  /* 0x00000000002172ca */ /* 0x000fe200000e0000 */
[----:B------:R-:W-:Y:S01]  /*2ad0*/  IMAD.MOV.U32 R0, RZ, RZ, 0x100 ;  /* 0x00000100ff007424 */ /* 0x000fe200078e00ff */
[----:B------:R-:W-:Y:S01]  /*2ae0*/  R2UR UR31, R2 ;  /* 0x00000000021f72ca */ /* 0x000fe200000e0000 */
[----:B------:R-:W-:Y:S01]  /*2af0*/  USHF.R.U32.HI UR4, URZ, 0x4, UR4 ;  /* 0x00000004ff047899 */ /* 0x000fe20008011604 */
[----:B------:R-:W-:Y:S01]  /*2b00*/  IMAD.MOV.U32 R2, RZ, RZ, 0x40 ;  /* 0x00000040ff027424 */ /* 0x000fe200078e00ff */
[C---:B------:R-:W-:Y:S01]  /*2b10*/  R2UR UR35, R3.reuse ;  /* 0x00000000032372ca */ /* 0x040fe200000e0000 */
[----:B------:R-:W-:Y:S01]  /*2b20*/  UMOV UR66, 0x0 ;  /* 0x0000000000427882 */ /* 0x000fe20000000000 */
[----:B------:R-:W-:Y:S01]  /*2b30*/  R2UR UR32, R0 ;  /* 0x00000000002072ca */ /* 0x000fe200000e0000 */
[----:B------:R-:W-:Y:S01]  /*2b40*/  ULOP3.LUT UR4, UR4, 0x3fff, URZ, 0xc0, !UPT ;  /* 0x00003fff04047892 */ /* 0x000fe2000f8ec0ff */
[----:B------:R-:W-:Y:S01]  /*2b50*/  IMAD.MOV.U32 R0, RZ, RZ, 0x48 ;  /* 0x00000048ff007424 */ /* 0x000fe200078e00ff */
[----:B------:R-:W-:Y:S01]  /*2b60*/  R2UR UR29, R2 ;  /* 0x00000000021d72ca */ /* 0x000fe200000e0000 */
[----:B------:R-:W-:Y:S01]  /*2b70*/  IMAD.MOV.U32 R2, RZ, RZ, 0x50 ;  /* 0x00000050ff027424 */ /* 0x000fe200078e00ff */
[----:B------:R-:W-:Y:S01]  /*2b80*/  ULOP3.LUT UR56, UR4, 0x4000000, URZ, 0xfc, !UPT ;  /* 0x0400000004387892 */ /* 0x000fe2000f8efcff */
[C---:B------:R-:W-:Y:S01]  /*2b90*/  R2UR UR34, R3.reuse ;  /* 0x00000000032272ca */ /* 0x040fe200000e0000 */
[----:B------:R-:W-:Y:S01]  /*2ba0*/  UMOV UR67, 0x8210010 ;  /* 0x0821001000437882 */ /* 0x000fe20000000000 */
[----:B------:R-:W-:Y:S01]  /*2bb0*/  R2UR UR28, R0 ;  /* 0x00000000001c72ca */ /* 0x000fe200000e0000 */
[----:B------:R-:W-:Y:S01]  /*2bc0*/  IMAD.MOV.U32 R0, RZ, RZ, 0x100 ;  /* 0x00000100ff007424 */ /* 0x000fe200078e00ff */
[----:B------:R-:W-:Y:S01]  /*2bd0*/  ULEA UR4, UR46, UR56, 0xb ;  /* 0x000000382e047291 */ /* 0x000fe2000f8e58ff */
[----:B------:R-:W-:Y:S01]  /*2be0*/  R2UR UR25, R2 ;  /* 0x00000000021972ca */ /* 0x000fe200000e0000 */
[----:B------:R-:W-:Y:S01]  /*2bf0*/  IMAD.MOV.U32 R2, RZ, RZ, 0x58 ;  /* 0x00000058ff027424 */ /* 0x000fe200078e00ff */
[----:B------:R-:W-:Y:S01]  /*2c00*/  R2UR UR30, R3 ;  /* 0x00000000031e72ca */ /* 0x000fe200000e0000 */
[----:B------:R-:W-:Y:S01]  /*2c10*/  UIADD3 UR18, UPT, UPT, UR4, 0x80, URZ ;  /* 0x0000008004127890 */ /* 0x000fe2000fffe0ff */
[C---:B------:R-:W-:Y:S01]  /*2c20*/  R2UR UR27, R0.reuse ;  /* 0x00000000001b72ca */ /* 0x040fe200000e0000 */
[----:B------:R-:W-:Y:S01]  /*2c30*/  UIADD3 UR16, UPT, UPT, UR4, 0x100, URZ ;  /* 0x0000010004107890 */ /* 0x000fe2000fffe0ff */
[----:B------:R-:W-:Y:S01]  /*2c40*/  R2UR UR26, R0 ;  /* 0x00000000001a72ca */ /* 0x000fe200000e0000 */
[----:B------:R-:W-:Y:S01]  /*2c50*/  UIADD3 UR14, UPT, UPT, UR4, 0x180, URZ ;  /* 0x00000180040e7890 */ /* 0x000fe2000fffe0ff */
[----:B------:R-:W-:Y:S01]  /*2c60*/  R2UR UR23, R2 ;  /* 0x00000000021772ca */ /* 0x000fe200000e0000 */
[----:B------:R-:W-:Y:S01]  /*2c70*/  UIADD3 UR12, UPT, UPT, UR4, 0x200, URZ ;  /* 0x00000200040c7890 */ /* 0x000fe2000fffe0ff */
[----:B------:R-:W-:Y:S01]  /*2c80*/  R2UR UR24, R0 ;  /* 0x00000000001872ca */ /* 0x000fe200000e0000 */
[----:B------:R-:W-:-:S02]  /*2c90*/  UIADD3 UR10, UPT, UPT, UR4, 0x280, URZ ;  /* 0x00000280040a7890 */ /* 0x000fc4000fffe0ff */
[----:B------:R-:W-:Y:S01]  /*2ca0*/  UIADD3 UR8, UPT, UPT, UR4, 0x300, URZ ;  /* 0x0000030004087890 */ /* 0x000fe2000fffe0ff */
[----:B------:R-:W-:Y:S01]  /*2cb0*/  UMOV UR5, 0x40004040 ;  /* 0x4000404000057882 */ /* 0x000fe20000000000 */
[----:B------:R-:W-:Y:S01]  /*2cc0*/  UIADD3 UR6, UPT, UPT, UR4, 0x380, URZ ;  /* 0x0000038004067890 */ /* 0x000fe2000fffe0ff */
[----:B------:R2:W-:Y:S01]  /*2cd0*/  UTCHMMA tmem[UR37], gdesc[UR4], tmem[UR38], tmem[UR66], idesc[UR67], !UPT ;  /* 0x00ff4204250079ea */ /* 0x0005e2000f800026 */
        /* <DEDUP_REMOVED lines=9> */
[----:B------:R2:W-:Y:S01]  /*2d70*/  UTCHMMA tmem[UR36], gdesc[UR18], tmem[UR35], tmem[UR64], idesc[UR65], UPT ;  /* 0x00ff4012240079ea */ /* 0x0005e2000b800023 */
        /* <DEDUP_REMOVED lines=16> */
[----:B------:R2:W-:Y:S01]  /*2e80*/  UTCHMMA tmem[UR25], gdesc[UR8], tmem[UR26], tmem[UR42], idesc[UR43], UPT ;  /* 0x00ff2a08190079ea */ /* 0x0005e2000b80001a */
[----:B------:R2:W-:Y:S01]  /*2e90*/  UTCHMMA tmem[UR23], gdesc[UR6], tmem[UR24], tmem[UR40], idesc[UR41], UPT ;  /* 0x00ff2806170079ea */ /* 0x0005e2000b800018 */
[----:B------:R-:W-:Y:S05]  /*2ea0*/  BRA.U UP5, `(.L_x_56) ;  /* 0x0000000105047547 */ /* 0x000fea000b800000 */
[----:B--2---:R-:W-:Y:S05]  /*2eb0*/  BPT.TRAP 0x1 ;  /* 0x000000040000795c */ /* 0x004fea0000300000 */
.L_x_56:
[----:B--2---:R-:W-:Y:S02]  /*2ec0*/  UIADD3 UR4, UPT, UPT, UR22, 0x38090, URZ ;  /* 0x0003809016047890 */ /* 0x004fe4000fffe0ff */
[----:B------:R-:W-:Y:S02]  /*2ed0*/  UISETP.GE.AND UP0, UPT, UR48, 0x81, UPT ;  /* 0x000000813000788c */ /* 0x000fe4000bf06270 */
[----:B------:R-:W-:Y:S01]  /*2ee0*/  ULOP3.LUT UR5, UR59, 0x1, URZ, 0x3c, !UPT ;  /* 0x000000013b057892 */ /* 0x000fe2000f8e3cff */
[----:B------:R-:W-:Y:S01]  /*2ef0*/  UMOV UR36, URZ ;  /* 0x000000ff00247c82 */ /* 0x000fe20008000000 */
[----:B------:R-:W-:Y:S01]  /*2f00*/  UMOV UR62, UR60 ;  /* 0x0000003c003e7c82 */ /* 0x000fe20008000000 */
[----:B------:R-:W-:Y:S02]  /*2f10*/  UMOV UR57, UR46 ;  /* 0x0000002e00397c82 */ /* 0x000fe40008000000 */
[----:B------:R2:W-:Y:S02]  /*2f20*/  UTCBAR [UR4], URZ ;  /* 0x000000ff040073e9 */ /* 0x0005e400080000ff */
[----:B------:R-:W-:Y:S05]  /*2f30*/  BRA.U !UP0, `(.L_x_57) ;  /* 0x00000019088c7547 */ /* 0x000fea000b800000 */
[----:B------:R-:W-:Y:S01]  /*2f40*/  UIADD3 UR6, UPT, UPT, UR48, 0x7f, URZ ;  /* 0x0000007f30067890 */ /* 0x000fe2000fffe0ff */
[----:B------:R-:W-:Y:S01]  /*2f50*/  UMOV UR36, URZ ;  /* 0x000000ff00247c82 */ /* 0x000fe20008000000 */
[----:B------:R-:W-:Y:S02]  /*2f60*/  UMOV UR57, UR46 ;  /* 0x0000002e00397c82 */ /* 0x000fe40008000000 */
[----:B--2---:R-:W-:Y:S01]  /*2f70*/  USHF.R.S32.HI UR4, URZ, 0x1f, UR6 ;  /* 0x0000001fff047899 */ /* 0x004fe20008011406 */
[----:B------:R-:W-:-:S03]  /*2f80*/  UMOV UR53, UR46 ;  /* 0x0000002e00357c82 */ /* 0x000fc60008000000 */
[----:B------:R-:W-:-:S04]  /*2f90*/  ULEA.HI UR4, UR4, UR6, URZ, 0x7 ;  /* 0x0000000604047291 */ /* 0x000fc8000f8f38ff */
[----:B------:R-:W-:-:S04]  /*2fa0*/  USHF.R.S32.HI UR4, URZ, 0x7, UR4 ;  /* 0x00000007ff047899 */ /* 0x000fc80008011404 */
[----:B------:R-:W-:-:S04]  /*2fb0*/  UISETP.LT.AND UP0, UPT, UR4, 0x2, UPT ;  /* 0x000000020400788c */ /* 0x000fc8000bf01270 */
[----:B------:R-:W-:-:S04]  /*2fc0*/  USEL UR6, UR4, 0x2, UP0 ;  /* 0x0000000204067887 */ /* 0x000fc80008000000 */
[----:B------:R-:W-:-:S04]  /*2fd0*/  UIADD3 UR4, UPT, UPT, -UR6, UR60, UR4 ;  /* 0x0000003c06047290 */ /* 0x000fc8000fffe104 */
[----:B------:R-:W-:-:S12]  /*2fe0*/  UIADD3 UR62, UPT, UPT, UR4, 0x1, URZ ;  /* 0x00000001043e7890 */ /* 0x000fd8000fffe0ff */
.L_x_76:
[----:B------:R-:W-:Y:S01]  /*2ff0*/  UIADD3 UR60, UPT, UPT, UR60, 0x1, URZ ;  /* 0x000000013c3c7890 */ /* 0x000fe2000fffe0ff */
[----:B------:R-:W-:Y:S01]  /*3000*/  UMOV UR61, UR20 ;  /* 0x00000014003d7c82 */ /* 0x000fe20008000000 */
[----:B------:R-:W-:Y:S02]  /*3010*/  UMOV UR59, UR5 ;  /* 0x00000005003b7c82 */ /* 0x000fe40008000000 */
[----:B------:R-:W-:Y:S01]  /*3020*/  UISETP.NE.AND UP2, UPT, UR60, UR62, UPT ;  /* 0x0000003e3c00728c */ /* 0x000fe2000bf45270 */
[----:B-1-3--:R-:W-:Y:S05]  /*3030*/  BRA.U !UP1, `(.L_x_58) ;  /* 0x0000000109047547 */ /* 0x00afea000b800000 */
[----:B------:R-:W-:Y:S05]  /*3040*/  BPT.TRAP 0x1 ;  /* 0x000000040000795c */ /* 0x000fea0000300000 */
.L_x_58:
[----:B------:R-:W2:Y:S01]  /*3050*/  S2UR UR4, SR_CgaCtaId ;  /* 0x00000000000479c3 */ /* 0x000ea20000008800 */
[----:B------:R-:W-:Y:S01]  /*3060*/  UMOV UR22, 0x400 ;  /* 0x0000040000167882 */ /* 0x000fe20000000000 */
[----:B------:R-:W-:Y:S04]  /*3070*/  MOV R0, UR47 ;  /* 0x0000002f00007c02 */ /* 0x000fe80008000f00 */
[----:B------:R-:W-:Y:S01]  /*3080*/  SHF.L.U32 R3, R0, 0x1f, RZ ;  /* 0x0000001f00037819 */ /* 0x000fe200000006ff */
[----:B--2---:R-:W-:Y:S04]  /*3090*/  ULEA UR22, UR4, UR22, 0x18 ;  /* 0x0000001604167291 */ /* 0x004fe8000f8ec0ff */
[----:B------:R-:W-:Y:S09]  /*30a0*/  ULEA UR4, UR21, UR22, 0x3 ;  /* 0x0000001615047291 */ /* 0x000ff2000f8e18ff */
[----:B------:R-:W2:Y:S02]  /*30b0*/  SYNCS.PHASECHK.TRANS64.TRYWAIT P0, [UR4+0x38020], R3 ;  /* 0x03802003ff0075a7 */ /* 0x000ea40008001104 */
[----:B--2---:R-:W-:Y:S05]  /*30c0*/  @!P0 BRA `(.L_x_59) ;  /* 0x0000019400608947 */ /* 0x004fea0003800000 */
.L_x_419:
[----:B------:R-:W-:Y:S01]  /*30d0*/  USHF.R.U32.HI UR8, URZ, 0x4, UR22 ;  /* 0x00000004ff087899 */ /* 0x000fe20008011616 */
[----:B------:R-:W-:Y:S01]  /*30e0*/  IMAD.MOV.U32 R2, RZ, RZ, RZ ;  /* 0x000000ffff027224 */ /* 0x000fe200078e00ff */
[----:B------:R-:W-:Y:S01]  /*30f0*/  USHF.R.U32.HI UR7, URZ, 0x4, UR22 ;  /* 0x00000004ff077899 */ /* 0x000fe20008011616 */
[----:B--2---:R-:W-:Y:S01]  /*3100*/  IMAD.MOV.U32 R0, RZ, RZ, RZ ;  /* 0x000000ffff007224 */ /* 0x004fe200078e00ff */
[----:B------:R-:W-:Y:S01]  /*3110*/  USHF.R.U32.HI UR9, URZ, 0x4, UR22 ;  /* 0x00000004ff097899 */ /* 0x000fe20008011616 */
[----:B------:R-:W-:Y:S01]  /*3120*/  R2UR UR52, R10 ;  /* 0x000000000a3472ca */ /* 0x000fe200000e0000 */
[----:B------:R-:W-:Y:S01]  /*3130*/  USHF.R.U32.HI UR6, URZ, 0x4, UR22 ;  /* 0x00000004ff067899 */ /* 0x000fe20008011616 */
[----:B------:R-:W-:Y:S01]  /*3140*/  R2UR UR46, R2 ;  /* 0x00000000022e72ca */ /* 0x000fe200000e0000 */
[----:B------:R-:W-:Y:S01]  /*3150*/  USHF.R.U32.HI UR5, URZ, 0x4, UR22 ;  /* 0x00000004ff057899 */ /* 0x000fe20008011616 */
[----:B------:R-:W-:Y:S01]  /*3160*/  R2UR UR45, R0 ;  /* 0x00000000002d72ca */ /* 0x000fe200000e0000 */
[----:B------:R-:W-:Y:S01]  /*3170*/  USHF.R.U32.HI UR4, URZ, 0x4, UR22 ;  /* 0x00000004ff047899 */ /* 0x000fe20008011616 */
[----:B------:R-:W-:Y:S01]  /*3180*/  R2UR UR44, R2 ;  /* 0x00000000022c72ca */ /* 0x000fe200000e0000 */
[----:B------:R-:W-:Y:S01]  /*3190*/  ULOP3.LUT UR16, UR8, 0x3fff, URZ, 0xc0, !UPT ;  /* 0x00003fff08107892 */ /* 0x000fe2000f8ec0ff */
[----:B------:R-:W-:Y:S01]  /*31a0*/  R2UR UR43, R0 ;  /* 0x00000000002b72ca */ /* 0x000fe200000e0000 */
[----:B------:R-:W-:Y:S01]  /*31b0*/  USHF.R.U32.HI UR10, URZ, 0x4, UR22 ;  /* 0x00000004ff0a7899 */ /* 0x000fe20008011616 */
[----:B------:R-:W-:Y:S01]  /*31c0*/  R2UR UR42, R2 ;  /* 0x00000000022a72ca */ /* 0x000fe200000e0000 */
[----:B------:R-:W-:Y:S01]  /*31d0*/  ULOP3.LUT UR8, UR7, 0x3fff, URZ, 0xc0, !UPT ;  /* 0x00003fff07087892 */ /* 0x000fe2000f8ec0ff */
[----:B------:R-:W-:Y:S01]  /*31e0*/  R2UR UR41, R0 ;  /* 0x00000000002972ca */ /* 0x000fe200000e0000 */
[----:B------:R-:W-:Y:S01]  /*31f0*/  ULOP3.LUT UR9, UR9, 0x3fff, URZ, 0xc0, !UPT ;  /* 0x00003fff09097892 */ /* 0x000fe2000f8ec0ff */
[----:B------:R-:W-:Y:S01]  /*3200*/  R2UR UR40, R2 ;  /* 0x00000000022872ca */ /* 0x000fe200000e0000 */
[----:B------:R-:W-:Y:S01]  /*3210*/  ULOP3.LUT UR7, UR6, 0x3fff, URZ, 0xc0, !UPT ;  /* 0x00003fff06077892 */ /* 0x000fe2000f8ec0ff */
[----:B------:R-:W-:Y:S01]  /*3220*/  R2UR UR37, R0 ;  /* 0x00000000002572ca */ /* 0x000fe200000e0000 */
[----:B------:R-:W-:Y:S02]  /*3230*/  ULOP3.LUT UR6, UR5, 0x3fff, URZ, 0xc0, !UPT ;  /* 0x00003fff05067892 */ /* 0x000fe4000f8ec0ff */
[----:B------:R-:W-:Y:S02]  /*3240*/  USHF.R.U32.HI UR11, URZ, 0x4, UR22 ;  /* 0x00000004ff0b7899 */ /* 0x000fe40008011616 */
[----:B------:R-:W-:Y:S02]  /*3250*/  ULOP3.LUT UR5, UR4, 0x3fff, URZ, 0xc0, !UPT ;  /* 0x00003fff04057892 */ /* 0x000fe4000f8ec0ff */
[----:B------:R-:W-:Y:S02]  /*3260*/  ULOP3.LUT UR4, UR10, 0x3fff, URZ, 0xc0, !UPT ;  /* 0x00003fff0a047892 */ /* 0x000fe4000f8ec0ff */
[----:B------:R-:W-:Y:S02]  /*3270*/  ULEA UR20, UR21, UR63, 0xb ;  /* 0x0000003f15147291 */ /* 0x000fe4000f8e58ff */
[----:B------:R-:W-:Y:S02]  /*3280*/  ULOP3.LUT UR18, UR9, 0x10000, URZ, 0xfc, !UPT ;  /* 0x0001000009127892 */ /* 0x000fe4000f8efcff */
[----:B------:R-:W-:Y:S02]  /*3290*/  ULOP3.LUT UR16, UR16, 0x10000, URZ, 0xfc, !UPT ;  /* 0x0001000010107892 */ /* 0x000fe4000f8efcff */
[----:B------:R-:W-:Y:S02]  /*32a0*/  ULOP3.LUT UR11, UR11, 0x3fff, URZ, 0xc0, !UPT ;  /* 0x00003fff0b0b7892 */ /* 0x000fe4000f8ec0ff */
[----:B------:R-:W-:Y:S02]  /*32b0*/  ULOP3.LUT UR8, UR8, 0x10000, URZ, 0xfc, !UPT ;  /* 0x0001000008087892 */ /* 0x000fe4000f8efcff */
[----:B------:R-:W-:Y:S02]  /*32c0*/  ULOP3.LUT UR10, UR6, 0x10000, URZ, 0xfc, !UPT ;  /* 0x00010000060a7892 */ /* 0x000fe4000f8efcff */
[----:B------:R-:W-:Y:S02]  /*32d0*/  ULOP3.LUT UR7, UR7, 0x10000, URZ, 0xfc, !UPT ;  /* 0x0001000007077892 */ /* 0x000fe4000f8efcff */
[----:B------:R-:W-:Y:S02]  /*32e0*/  ULOP3.LUT UR6, UR4, 0x10000, URZ, 0xfc, !UPT ;  /* 0x0001000004067892 */ /* 0x000fe4000f8efcff */
[----:B------:R-:W-:Y:S02]  /*32f0*/  UIADD3 UR24, UPT, UPT, UR20, 0x2, URZ ;  /* 0x0000000214187890 */ /* 0x000fe4000fffe0ff */
[----:B------:R-:W-:Y:S02]  /*3300*/  UIADD3 UR18, UPT, UPT, UR18, 0x2, URZ ;  /* 0x0000000212127890 */ /* 0x000fe4000fffe0ff */
[----:B------:R-:W-:Y:S02]  /*3310*/  UIADD3 UR26, UPT, UPT, UR20, 0x4, URZ ;  /* 0x00000004141a7890 */ /* 0x000fe4000fffe0ff */
[----:B------:R-:W-:Y:S02]  /*3320*/  ULOP3.LUT UR5, UR5, 0x10000, URZ, 0xfc, !UPT ;  /* 0x0001000005057892 */ /* 0x000fe4000f8efcff */
[----:B------:R-:W-:Y:S02]  /*3330*/  UIADD3 UR16, UPT, UPT, UR16, 0x4, URZ ;  /* 0x0000000410107890 */ /* 0x000fe4000fffe0ff */
[----:B------:R-:W-:Y:S02]  /*3340*/  UIADD3 UR28, UPT, UPT, UR20, 0x6, URZ ;  /* 0x00000006141c7890 */ /* 0x000fe4000fffe0ff */
[----:B------:R-:W-:Y:S02]  /*3350*/  ULOP3.LUT UR11, UR11, 0x10000, URZ, 0xfc, !UPT ;  /* 0x000100000b0b7892 */ /* 0x000fe4000f8efcff */
[----:B------:R-:W-:Y:S02]  /*3360*/  UIADD3 UR14, UPT, UPT, UR8, 0x6, URZ ;  /* 0x00000006080e7890 */ /* 0x000fe4000fffe0ff */
        /* <DEDUP_REMOVED lines=9> */
[----:B------:R-:W-:Y:S02]  /*3400*/  UISETP.NE.AND UP4, UPT, UR52, URZ, UPT ;  /* 0x000000ff3400728c */ /* 0x000fe4000bf85270 */
[----:B------:R-:W-:Y:S01]  /*3410*/  UISETP.NE.AND UP0, UPT, UR23, 0x3, UPT ;  /* 0x000000031700788c */ /* 0x000fe2000bf05270 */
        /* <DEDUP_REMOVED lines=30> */
[----:B--2---:R-:W-:Y:S01]  /*3600*/  USEL UR6, URZ, 0x1, UP0 ;  /* 0x00000001ff067887 */ /* 0x004fe20008000000 */
[----:B------:R3:W-:Y:S01]  /*3610*/  UTCHMMA gdesc[UR10], gdesc[UR32], tmem[UR41], tmem[UR54], idesc[UR55], UPT ;  /* 0x00ff36200a0075ea */ /* 0x0007e2000b800029 */
[----:B------:R-:W-:Y:S02]  /*3620*/  USEL UR46, UR23, URZ, UP0 ;  /* 0x000000ff172e7287 */ /* 0x000fe40008000000 */
[----:B------:R-:W-:Y:S01]  /*3630*/  ULOP3.LUT UR47, UR47, UR6, URZ, 0x3c, !UPT ;  /* 0x000000062f2f7292 */ /* 0x000fe2000f8e3cff */
[----:B------:R-:W-:Y:S01]  /*3640*/  UMOV UR51, 0x8200010 ;  /* 0x0820001000337882 */ /* 0x000fe20000000000 */
[----:B------:R-:W-:Y:S01]  /*3650*/  UMOV UR35, 0x40004040 ;  /* 0x4000404000237882 */ /* 0x000fe20000000000 */
[----:B------:R-:W-:Y:S01]  /*3660*/  UMOV UR9, 0x40004040 ;  /* 0x4000404000097882 */ /* 0x000fe20000000000 */
[----:B------:R-:W-:Y:S01]  /*3670*/  UMOV UR48, 0x0 ;  /* 0x0000000000307882 */ /* 0x000fe20000000000 */
[----:B------:R3:W-:Y:S01]  /*3680*/  UTCHMMA gdesc[UR8], gdesc[UR34], tmem[UR40], tmem[UR50], idesc[UR51], UPT ;  /* 0x00ff3222080075ea */ /* 0x0007e2000b800028 */
[----:B------:R-:W-:Y:S01]  /*3690*/  UMOV UR49, 0x8200010 ;  /* 0x0820001000317882 */ /* 0x000fe20000000000 */
[----:B------:R-:W-:Y:S01]  /*36a0*/  UMOV UR39, 0x40004040 ;  /* 0x4000404000277882 */ /* 0x000fe20000000000 */
[----:B------:R-:W-:Y:S02]  /*36b0*/  UMOV UR5, 0x40004040 ;  /* 0x4000404000057882 */ /* 0x000fe40000000000 */
[----:B------:R3:W-:Y:S01]  /*36c0*/  UTCHMMA gdesc[UR4], gdesc[UR38], tmem[UR37], tmem[UR48], idesc[UR49], UPT ;  /* 0x00ff3026040075ea */ /* 0x0007e2000b800025 */
[----:B------:R-:W-:Y:S05]  /*36d0*/  BRA.U UP4, `(.L_x_60) ;  /* 0x0000000104047547 */ /* 0x000fea000b800000 */
[----:B---3--:R-:W-:Y:S05]  /*36e0*/  BPT.TRAP 0x1 ;  /* 0x000000040000795c */ /* 0x008fea0000300000 */
.L_x_60:
[----:B---3--:R-:W-:Y:S09]  /*36f0*/  UIADD3 UR4, UPT, UPT, UR22, 0x38050, URZ ;  /* 0x0003805016047890 */ /* 0x008ff2000fffe0ff */
[----:B------:R2:W-:Y:S01]  /*3700*/  UTCBAR [UR4], URZ ;  /* 0x000000ff040073e9 */ /* 0x0005e200080000ff */
[----:B------:R-:W-:Y:S05]  /*3710*/  BRA.U UP5, `(.L_x_61) ;  /* 0x0000000105047547 */ /* 0x000fea000b800000 */
[----:B--2---:R-:W-:Y:S05]  /*3720*/  BPT.TRAP 0x1 ;  /* 0x000000040000795c */ /* 0x004fea0000300000 */
.L_x_61:
[----:B------:R-:W-:Y:S01]  /*3730*/  IMAD.U32 R0, RZ, RZ, UR58 ;  /* 0x0000003aff007e24 */ /* 0x000fe2000f8e00ff */
[----:B--2---:R-:W-:Y:S04]  /*3740*/  R2UR UR4, R9 ;  /* 0x00000000090472ca */ /* 0x004fe800000e0000 */
[----:B------:R-:W-:Y:S04]  /*3750*/  SHF.L.U32 R3, R0, 0x1f, RZ ;  /* 0x0000001f00037819 */ /* 0x000fe800000006ff */
[----:B------:R-:W2:Y:S05]  /*3760*/  SYNCS.PHASECHK.TRANS64.TRYWAIT P0, [UR22+0x380a8], R3 ;  /* 0x0380a803ff0075a7 */ /* 0x000eaa0008001116 */
[----:B------:R-:W-:Y:S01]  /*3770*/  UISETP.NE.AND UP3, UPT, UR4, URZ, UPT ;  /* 0x000000ff0400728c */ /* 0x000fe2000bf65270 */
[----:B--2---:R-:W-:Y:S10]  /*3780*/  @!P0 BRA `(.L_x_62) ;  /* 0x0000018c00c88947 */ /* 0x004ff40003800000 */
.L_x_421:
[----:B------:R-:W-:Y:S05]  /*3790*/  BRA.U UP3, `(.L_x_63) ;  /* 0x0000000103047547 */ /* 0x000fea000b800000 */
[----:B------:R-:W-:Y:S05]  /*37a0*/  BPT.TRAP 0x1 ;  /* 0x000000040000795c */ /* 0x000fea0000300000 */
.L_x_63:
[----:B--2---:R-:W-:Y:S02]  /*37b0*/  IMAD.U32 R0, RZ, RZ, UR59 ;  /* 0x0000003bff007e24 */ /* 0x004fe4000f8e00ff */
[----:B------:R-:W-:Y:S03]  /*37c0*/  IMAD.MOV.U32 R2, RZ, RZ, 0x180 ;  /* 0x00000180ff027424 */ /* 0x000fe600078e00ff */
[----:B-1----:R-:W-:Y:S01]  /*37d0*/  SHF.L.U32 R4, R0, 0x1f, RZ ;  /* 0x0000001f00047819 */ /* 0x002fe200000006ff */
[----:B------:R-:W-:Y:S03]  /*37e0*/  HFMA2 R0, -RZ, RZ, 0, 9.5367431640625e-06 ;  /* 0x000000a0ff007431 */ /* 0x000fe600000001ff */
[----:B------:R-:W1:Y:S02]  /*37f0*/  SYNCS.PHASECHK.TRANS64.TRYWAIT P0, [UR22+0x38068], R4 ;  /* 0x03806804ff0075a7 */ /* 0x000e640008001116 */
[----:B-1----:R-:W-:Y:S05]  /*3800*/  @!P0 BRA `(.L_x_64) ;  /* 0x0000018c00c08947 */ /* 0x002fea0003800000 */
.L_x_423:
[----:B------:R-:W-:Y:S01]  /*3810*/  UIADD3 UR4, UPT, UPT, UR22, 0x10000, URZ ;  /* 0x0001000016047890 */ /* 0x000fe2000fffe0ff */
[----:B------:R-:W-:Y:S01]  /*3820*/  R2UR UR54, R0 ;  /* 0x00000000003672ca */ /* 0x000fe200000e0000 */
[----:B------:R-:W-:Y:S01]  /*3830*/  UISETP.NE.U32.AND UP0, UPT, UR36, URZ, UPT ;  /* 0x000000ff2400728c */ /* 0x000fe2000bf05070 */
[----:B------:R-:W-:Y:S01]  /*3840*/  IMAD.MOV.U32 R0, RZ, RZ, 0x180 ;  /* 0x00000180ff007424 */ /* 0x000fe200078e00ff */
[----:B------:R-:W-:Y:S01]  /*3850*/  USHF.R.U32.HI UR4, URZ, 0x4, UR4 ;  /* 0x00000004ff047899 */ /* 0x000fe20008011604 */
[----:B------:R-:W-:Y:S01]  /*3860*/  R2UR UR55, R2 ;  /* 0x00000000023772ca */ /* 0x000fe200000e0000 */
[----:B------:R-:W-:Y:S01]  /*3870*/  IMAD.MOV.U32 R2, RZ, RZ, 0xb0 ;  /* 0x000000b0ff027424 */ /* 0x000fe200078e00ff */
[----:B------:R-:W-:Y:S01]  /*3880*/  UMOV UR5, 0x40004040 ;  /* 0x4000404000057882 */ /* 0x000fe20000000000 */
[----:B------:R-:W-:Y:S01]  /*3890*/  ULOP3.LUT UR4, UR4, 0x3fff, URZ, 0xc0, !UPT ;  /* 0x00003fff04047892 */ /* 0x000fe2000f8ec0ff */
[C---:B------:R-:W-:Y:S01]  /*38a0*/  R2UR UR52, R0.reuse ;  /* 0x00000000003472ca */ /* 0x040fe200000e0000 */
[----:B-1----:R-:W-:Y:S01]  /*38b0*/  IMAD.MOV.U32 R3, RZ, RZ, 0xa8 ;  /* 0x000000a8ff037424 */ /* 0x002fe200078e00ff */
[----:B------:R-:W-:Y:S01]  /*38c0*/  R2UR UR50, R0 ;  /* 0x00000000003272ca */ /* 0x000fe200000e0000 */
[----:B------:R-:W-:Y:S01]  /*38d0*/  ULOP3.LUT UR56, UR4, 0x4000000, URZ, 0xfc, !UPT ;  /* 0x0400000004387892 */ /* 0x000fe2000f8efcff */
[----:B------:R-:W-:Y:S01]  /*38e0*/  IMAD.MOV.U32 R0, RZ, RZ, 0xc0 ;  /* 0x000000c0ff007424 */ /* 0x000fe200078e00ff */
[----:B------:R-:W-:Y:S01]  /*38f0*/  R2UR UR49, R2 ;  /* 0x00000000023172ca */ /* 0x000fe200000e0000 */
[----:B------:R-:W-:Y:S01]  /*3900*/  IMAD.MOV.U32 R2, RZ, RZ, 0x180 ;  /* 0x00000180ff027424 */ /* 0x000fe200078e00ff */
[----:B------:R-:W-:Y:S01]  /*3910*/  ULEA UR4, UR53, UR56, 0xb ;  /* 0x0000003835047291 */ /* 0x000fe2000f8e58ff */
[----:B------:R-:W-:Y:S01]  /*3920*/  R2UR UR51, R3 ;  /* 0x00000000033372ca */ /* 0x000fe200000e0000 */
[----:B------:R-:W-:Y:S01]  /*3930*/  IMAD.MOV.U32 R3, RZ, RZ, 0xb8 ;  /* 0x000000b8ff037424 */ /* 0x000fe200078e00ff */
[----:B------:R-:W-:Y:S01]  /*3940*/  R2UR UR43, R0 ;  /* 0x00000000002b72ca */ /* 0x000fe200000e0000 */
[----:B------:R-:W-:Y:S01]  /*3950*/  UIADD3 UR18, UPT, UPT, UR4, 0x80, URZ ;  /* 0x0000008004127890 */ /* 0x000fe2000fffe0ff */
[----:B------:R-:W-:Y:S01]  /*3960*/  IMAD.MOV.U32 R0, RZ, RZ, 0xc8 ;  /* 0x000000c8ff007424 */ /* 0x000fe200078e00ff */
[----:B------:R-:W-:Y:S01]  /*3970*/  UIADD3 UR16, UPT, UPT, UR4, 0x100, URZ ;  /* 0x0000010004107890 */ /* 0x000fe2000fffe0ff */
[C---:B------:R-:W-:Y:S01]  /*3980*/  R2UR UR48, R2.reuse ;  /* 0x00000000023072ca */ /* 0x040fe200000e0000 */
[----:B------:R-:W-:Y:S01]  /*3990*/  UIADD3 UR14, UPT, UPT, UR4, 0x180, URZ ;  /* 0x00000180040e7890 */ /* 0x000fe2000fffe0ff */
[----:B------:R-:W-:Y:S01]  /*39a0*/  R2UR UR44, R2 ;  /* 0x00000000022c72ca */ /* 0x000fe200000e0000 */
[----:B------:R-:W-:Y:S01]  /*39b0*/  UIADD3 UR12, UPT, UPT, UR4, 0x200, URZ ;  /* 0x00000200040c7890 */ /* 0x000fe2000fffe0ff */
[----:B------:R-:W-:Y:S01]  /*39c0*/  IMAD.MOV.U32 R2, RZ, RZ, 0xd0 ;  /* 0x000000d0ff027424 */ /* 0x000fe200078e00ff */
[----:B------:R-:W-:Y:S01]  /*39d0*/  UIADD3 UR10, UPT, UPT, UR4, 0x280, URZ ;  /* 0x00000280040a7890 */ /* 0x000fe2000fffe0ff */
[----:B------:R-:W-:Y:S01]  /*39e0*/  R2UR UR42, R0 ;  /* 0x00000000002a72ca */ /* 0x000fe200000e0000 */
[----:B------:R-:W-:Y:S01]  /*39f0*/  UIADD3 UR8, UPT, UPT, UR4, 0x300, URZ ;  /* 0x0000030004087890 */ /* 0x000fe2000fffe0ff */
[----:B------:R-:W-:Y:S01]  /*3a00*/  IMAD.MOV.U32 R0, RZ, RZ, 0x180 ;  /* 0x00000180ff007424 */ /* 0x000fe200078e00ff */
[----:B------:R-:W-:Y:S01]  /*3a10*/  UIADD3 UR6, UPT, UPT, UR4, 0x380, URZ ;  /* 0x0000038004067890 */ /* 0x000fe2000fffe0ff */
[----:B------:R-:W-:Y:S01]  /*3a20*/  R2UR UR37, R2 ;  /* 0x00000000022572ca */ /* 0x000fe200000e0000 */
[----:B------:R-:W-:Y:S01]  /*3a30*/  IMAD.MOV.U32 R2, RZ, RZ, 0xd8 ;  /* 0x000000d8ff027424 */ /* 0x000fe200078e00ff */
[----:B------:R-:W-:Y:S01]  /*3a40*/  R2UR UR45, R3 ;  /* 0x00000000032d72ca */ /* 0x000fe200000e0000 */
[----:B------:R-:W-:Y:S01]  /*3a50*/  UMOV UR76, 0x0 ;  /* 0x00000000004c7882 */ /* 0x000fe20000000000 */
[----:B------:R-:W-:Y:S01]  /*3a60*/  MOV.SPILL R5, UR21 ;  /* 0x0000001500057c02 */ /* 0x000fe20009000f00 */
[----:B------:R-:W-:Y:S01]  /*3a70*/  UMOV UR21, 0x8210010 ;  /* 0x0821001000157882 */ /* 0x000fe20000000000 */
[----:B------:R-:W-:Y:S01]  /*3a80*/  MOV.SPILL R4, UR20 ;  /* 0x0000001400047c02 */ /* 0x000fe20009000f00 */
[----:B------:R-:W-:Y:S01]  /*3a90*/  UMOV UR20, 0x0 ;  /* 0x0000000000147882 */ /* 0x000fe20000000000 */
[C---:B------:R-:W-:Y:S01]  /*3aa0*/  R2UR UR41, R0.reuse ;  /* 0x00000000002972ca */ /* 0x040fe200000e0000 */
[----:B------:R1:W-:Y:S01]  /*3ab0*/  UTCHMMA tmem[UR54], gdesc[UR4], tmem[UR55], tmem[UR20], idesc[UR21], UP0 ;  /* 0x00ff1404360079ea */ /* 0x0003e20008000037 */
[----:B------:R-:W-:Y:S01]  /*3ac0*/  R2UR UR40, R0 ;  /* 0x00000000002872ca */ /* 0x000fe200000e0000 */
[----:B------:R-:W-:Y:S01]  /*3ad0*/  UMOV UR77, 0x8210010 ;  /* 0x08210010004d7882 */ /* 0x000fe20000000000 */
[----:B------:R-:W-:Y:S01]  /*3ae0*/  R2UR UR23, R2 ;  /* 0x00000000021772ca */ /* 0x000fe200000e0000 */
[----:B------:R-:W-:Y:S01]  /*3af0*/  UMOV UR19, 0x40004040 ;  /* 0x4000404000137882 */ /* 0x000fe20000000000 */
[----:B------:R-:W-:Y:S01]  /*3b00*/  R2UR UR36, R0 ;  /* 0x00000000002472ca */ /* 0x000fe200000e0000 */
[----:B------:R2:W-:Y:S01]  /*3b10*/  UTCHMMA tmem[UR51], gdesc[UR18], tmem[UR52], tmem[UR76], idesc[UR77], UPT ;  /* 0x00ff4c12330079ea */ /* 0x0005e2000b800034 */
        /* <DEDUP_REMOVED lines=19> */
[----:B-1----:R-:W-:Y:S01]  /*3c50*/  R2UR.FILL UR21, R5 ;  /* 0x00000000051572ca */ /* 0x002fe200004e0000 */
[----:B------:R2:W-:Y:S01]  /*3c60*/  UTCHMMA tmem[UR37], gdesc[UR8], tmem[UR40], tmem[UR66], idesc[UR67], UPT ;  /* 0x00ff4208250079ea */ /* 0x0005e2000b800028 */
[----:B------:R-:W-:Y:S01]  /*3c70*/  UMOV UR64, 0x0 ;  /* 0x0000000000407882 */ /* 0x000fe20000000000 */
[----:B------:R-:W-:Y:S01]  /*3c80*/  UMOV UR65, 0x8210010 ;  /* 0x0821001000417882 */ /* 0x000fe20000000000 */
[----:B------:R-:W-:Y:S01]  /*3c90*/  R2UR.FILL UR20, R4 ;  /* 0x00000000041472ca */ /* 0x000fe200004e0000 */
[----:B------:R-:W-:Y:S02]  /*3ca0*/  UMOV UR7, 0x40004040 ;  /* 0x4000404000077882 */ /* 0x000fe40000000000 */
[----:B------:R2:W-:Y:S01]  /*3cb0*/  UTCHMMA tmem[UR23], gdesc[UR6], tmem[UR36], tmem[UR64], idesc[UR65], UPT ;  /* 0x00ff4006170079ea */ /* 0x0005e2000b800024 */
[----:B------:R-:W-:Y:S11]  /*3cc0*/  BRA.U UP5, `(.L_x_65) ;  /* 0x0000000105047547 */ /* 0x000ff6000b800000 */
[----:B--2---:R-:W-:Y:S05]  /*3cd0*/  BPT.TRAP 0x1 ;  /* 0x000000040000795c */ /* 0x004fea0000300000 */
.L_x_65:
[----:B------:R-:W-:Y:S02]  /*3ce0*/  UIADD3 UR4, UPT, UPT, UR22, 0x38098, URZ ;  /* 0x0003809816047890 */ /* 0x000fe4000fffe0ff */
[----:B------:R-:W-:Y:S07]  /*3cf0*/  ULOP3.LUT UR58, UR58, 0x1, URZ, 0x3c, !UPT ;  /* 0x000000013a3a7892 */ /* 0x000fee000f8e3cff */
[----:B------:R1:W-:Y:S01]  /*3d00*/  UTCBAR [UR4], URZ ;  /* 0x000000ff040073e9 */ /* 0x0003e200080000ff */
[----:B------:R-:W-:Y:S05]  /*3d10*/  BRA.U !UP1, `(.L_x_66) ;  /* 0x0000000109047547 */ /* 0x000fea000b800000 */
[----:B-12---:R-:W-:Y:S05]  /*3d20*/  BPT.TRAP 0x1 ;  /* 0x000000040000795c */ /* 0x006fea0000300000 */
.L_x_66:
[----:B--2---:R-:W-:Y:S01]  /*3d30*/  USHF.R.U32.HI UR6, URZ, 0x4, UR22 ;  /* 0x00000004ff067899 */ /* 0x004fe20008011616 */
[----:B------:R-:W-:Y:S01]  /*3d40*/  IMAD.MOV.U32 R2, RZ, RZ, 0x80 ;  /* 0x00000080ff027424 */ /* 0x000fe200078e00ff */
[----:B------:R-:W-:Y:S01]  /*3d50*/  USHF.R.U32.HI UR5, URZ, 0x4, UR22 ;  /* 0x00000004ff057899 */ /* 0x000fe20008011616 */
[----:B------:R-:W-:Y:S01]  /*3d60*/  IMAD.MOV.U32 R0, RZ, RZ, 0x80 ;  /* 0x00000080ff007424 */ /* 0x000fe200078e00ff */
[----:B-1----:R-:W-:Y:S02]  /*3d70*/  USHF.R.U32.HI UR4, URZ, 0x4, UR22 ;  /* 0x00000004ff047899 */ /* 0x002fe40008011616 */
        /* <DEDUP_REMOVED lines=8> */
[----:B------:R-:W-:Y:S01]  /*3e00*/  ULEA UR10, UR57, UR22, 0x3 ;  /* 0x00000016390a7291 */ /* 0x000fe2000f8e18ff */
        /* <DEDUP_REMOVED lines=8> */
[----:B------:R-:W-:Y:S02]  /*3e90*/  UIADD3 UR7, UPT, UPT, UR10, 0x38038, URZ ;  /* 0x000380380a077890 */ /* 0x000fe4000fffe0ff */
[----:B------:R-:W-:Y:S02]  /*3ea0*/  ULOP3.LUT UR4, UR4, 0x10000, URZ, 0xfc, !UPT ;  /* 0x0001000004047892 */ /* 0x000fe4000f8efcff */
[----:B------:R-:W-:Y:S02]  /*3eb0*/  UIADD3 UR18, UPT, UPT, UR8, 0x802, URZ ;  /* 0x0000080208127890 */ /* 0x000fe4000fffe0ff */
[----:B------:R-:W-:Y:S02]  /*3ec0*/  UIADD3 UR16, UPT, UPT, UR6, 0x804, URZ ;  /* 0x0000080406107890 */ /* 0x000fe4000fffe0ff */
[----:B------:R-:W-:Y:S01]  /*3ed0*/  UIADD3 UR14, UPT, UPT, UR4, 0x806, URZ ;  /* 0x00000806040e7890 */ /* 0x000fe2000fffe0ff */
[----:B------:R1:W-:Y:S01]  /*3ee0*/  UTCBAR [UR7], URZ ;  /* 0x000000ff070073e9 */ /* 0x0003e200080000ff */
[----:B------:R-:W-:Y:S02]  /*3ef0*/  UIADD3 UR12, UPT, UPT, UR5, 0xc00, URZ ;  /* 0x00000c00050c7890 */ /* 0x000fe4000fffe0ff */
[----:B------:R-:W-:Y:S02]  /*3f00*/  UIADD3 UR10, UPT, UPT, UR5, 0xc02, URZ ;  /* 0x00000c02050a7890 */ /* 0x000fe4000fffe0ff */
[----:B------:R-:W-:Y:S02]  /*3f10*/  UIADD3 UR8, UPT, UPT, UR5, 0xc04, URZ ;  /* 0x00000c0405087890 */ /* 0x000fe4000fffe0ff */
[----:B------:R-:W-:Y:S02]  /*3f20*/  UIADD3 UR4, UPT, UPT, UR5, 0xc06, URZ ;  /* 0x00000c0605047890 */ /* 0x000fe4000fffe0ff */
[----:B------:R-:W-:Y:S01]  /*3f30*/  UIADD3 UR6, UPT, UPT, UR57, 0x1, URZ ;  /* 0x0000000139067890 */ /* 0x000fe2000fffe0ff */
[----:B------:R-:W-:Y:S01]  /*3f40*/  UMOV UR44, UR20 ;  /* 0x00000014002c7c82 */ /* 0x000fe20008000000 */
[----:B------:R-:W-:Y:S02]  /*3f50*/  UIADD3 UR20, UPT, UPT, UR5, 0x800, URZ ;  /* 0x0000080005147890 */ /* 0x000fe4000fffe0ff */
[----:B------:R-:W-:Y:S01]  /*3f60*/  UISETP.NE.AND UP0, UPT, UR6, 0x3, UPT ;  /* 0x000000030600788c */ /* 0x000fe2000bf05270 */
[----:B------:R-:W-:Y:S01]  /*3f70*/  UMOV UR74, 0x0 ;  /* 0x00000000004a7882 */ /* 0x000fe20000000000 */
[----:B------:R-:W-:Y:S02]  /*3f80*/  UMOV UR75, 0x8200010 ;  /* 0x08200010004b7882 */ /* 0x000fe40000000000 */
[----:B------:R-:W-:Y:S01]  /*3f90*/  USEL UR6, UR6, URZ, UP0 ;  /* 0x000000ff06067287 */ /* 0x000fe20008000000 */
[----:B------:R-:W-:Y:S01]  /*3fa0*/  UMOV UR45, 0x40004040 ;  /* 0x40004040002d7882 */ /* 0x000fe20000000000 */
[----:B------:R-:W-:Y:S01]  /*3fb0*/  UMOV UR21, 0x40004040 ;  /* 0x4000404000157882 */ /* 0x000fe20000000000 */
[----:B------:R-:W-:Y:S01]  /*3fc0*/  UMOV UR72, 0x0 ;  /* 0x0000000000487882 */ /* 0x000fe20000000000 */
[----:B------:R1:W-:Y:S01]  /*3fd0*/  UTCHMMA gdesc[UR20], gdesc[UR44], tmem[UR51], tmem[UR74], idesc[UR75], !UPT ;  /* 0x00ff4a2c140075ea */ /* 0x0003e2000f800033 */
[----:B------:R-:W-:Y:S01]  /*3fe0*/  UMOV UR73, 0x8200010 ;  /* 0x0820001000497882 */ /* 0x000fe20000000000 */
[----:B------:R-:W-:Y:S01]  /*3ff0*/  UMOV UR42, UR24 ;  /* 0x00000018002a7c82 */ /* 0x000fe20008000000 */
[----:B------:R-:W-:Y:S01]  /*4000*/  UMOV UR43, 0x40004040 ;  /* 0x40004040002b7882 */ /* 0x000fe20000000000 */
[----:B------:R-:W-:Y:S01]  /*4010*/  UMOV UR19, 0x40004040 ;  /* 0x4000404000137882 */ /* 0x000fe20000000000 */
[----:B------:R-:W-:Y:S01]  /*4020*/  UMOV UR70, 0x0 ;  /* 0x0000000000467882 */ /* 0x000fe20000000000 */
[----:B------:R1:W-:Y:S01]  /*4030*/  UTCHMMA gdesc[UR18], gdesc[UR42], tmem[UR50], tmem[UR72], idesc[UR73], UPT ;  /* 0x00ff482a120075ea */ /* 0x0003e2000b800032 */
        /* <DEDUP_REMOVED lines=32> */
[----:B------:R-:W-:Y:S02]  /*4240*/  UMOV UR5, 0x40004040 ;  /* 0x4000404000057882 */ /* 0x000fe40000000000 */
[----:B------:R1:W-:Y:S01]  /*4250*/  UTCHMMA gdesc[UR4], gdesc[UR24], tmem[UR23], tmem[UR52], idesc[UR53], UPT ;  /* 0x00ff3418040075ea */ /* 0x0003e2000b800017 */
[----:B------:R-:W-:Y:S05]  /*4260*/  BRA.U UP3, `(.L_x_67) ;  /* 0x0000000103047547 */ /* 0x000fea000b800000 */
[----:B-1----:R-:W-:Y:S05]  /*4270*/  BPT.TRAP 0x1 ;  /* 0x000000040000795c */ /* 0x002fea0000300000 */
.L_x_67:
[----:B-1----:R-:W-:Y:S09]  /*4280*/  UIADD3 UR4, UPT, UPT, UR22, 0x38060, URZ ;  /* 0x0003806016047890 */ /* 0x002ff2000fffe0ff */
[----:B------:R1:W-:Y:S01]  /*4290*/  UTCBAR [UR4], URZ ;  /* 0x000000ff040073e9 */ /* 0x0003e200080000ff */
[----:B------:R-:W-:Y:S05]  /*42a0*/  BRA.U !UP1, `(.L_x_68) ;  /* 0x0000000109047547 */ /* 0x000fea000b800000 */
[----:B-1----:R-:W-:Y:S05]  /*42b0*/  BPT.TRAP 0x1 ;  /* 0x000000040000795c */ /* 0x002fea0000300000 */
.L_x_68:
[----:B-1----:R-:W-:Y:S04]  /*42c0*/  ULEA UR4, UR6, UR22, 0x3 ;  /* 0x0000001606047291 */ /* 0x002fe8000f8e18ff */
[----:B------:R-:W-:Y:S02]  /*42d0*/  UIADD3 UR5, UPT, UPT, UR4, 0x38038, URZ ;  /* 0x0003803804057890 */ /* 0x000fe4000fffe0ff */
[----:B------:R-:W-:Y:S04]  /*42e0*/  UIADD3 UR4, UPT, UPT, UR6, 0x1, URZ ;  /* 0x0000000106047890 */ /* 0x000fe8000fffe0ff */
[----:B------:R-:W-:Y:S03]  /*42f0*/  UISETP.NE.AND UP0, UPT, UR4, 0x3, UPT ;  /* 0x000000030400788c */ /* 0x000fe6000bf05270 */
[----:B------:R1:W-:Y:S01]  /*4300*/  UTCBAR [UR5], URZ ;  /* 0x000000ff050073e9 */ /* 0x0003e200080000ff */
[----:B------:R-:W-:Y:S01]  /*4310*/  USEL UR57, UR4, URZ, UP0 ;  /* 0x000000ff04397287 */ /* 0x000fe20008000000 */
[----:B------:R-:W-:Y:S11]  /*4320*/  BRA.U !UP1, `(.L_x_69) ;  /* 0x0000000109047547 */ /* 0x000ff6000b800000 */
[----:B-1----:R-:W-:Y:S05]  /*4330*/  BPT.TRAP 0x1 ;  /* 0x000000040000795c */ /* 0x002fea0000300000 */
.L_x_69:
[----:B------:R-:W-:Y:S01]  /*4340*/  ULEA UR4, UR46, UR22, 0x3 ;  /* 0x000000162e047291 */ /* 0x000fe2000f8e18ff */
[----:B------:R-:W-:Y:S04]  /*4350*/  MOV R0, UR47 ;  /* 0x0000002f00007c02 */ /* 0x000fe80008000f00 */
[----:B------:R-:W-:Y:S04]  /*4360*/  SHF.L.U32 R3, R0, 0x1f, RZ ;  /* 0x0000001f00037819 */ /* 0x000fe800000006ff */
[----:B------:R-:W2:Y:S02]  /*4370*/  SYNCS.PHASECHK.TRANS64.TRYWAIT P0, [UR4+0x38020], R3 ;  /* 0x03802003ff0075a7 */ /* 0x000ea40008001104 */
[----:B--2---:R-:W-:Y:S05]  /*4380*/  @!P0 BRA `(.L_x_70) ;  /* 0x0000018000f88947 */ /* 0x004fea0003800000 */
.L_x_425:
[----:B------:R-:W-:Y:S04]  /*4390*/  UIADD3 UR4, UPT, UPT, UR46, 0x1, URZ ;  /* 0x000000012e047890 */ /* 0x000fe8000fffe0ff */
[----:B------:R-:W-:Y:S04]  /*43a0*/  UISETP.NE.AND UP0, UPT, UR4, 0x3, UPT ;  /* 0x000000030400788c */ /* 0x000fe8000bf05270 */
[----:B-1----:R-:W-:Y:S02]  /*43b0*/  USEL UR5, URZ, 0x1, UP0 ;  /* 0x00000001ff057887 */ /* 0x002fe40008000000 */
[----:B------:R-:W-:Y:S02]  /*43c0*/  USEL UR21, UR4, URZ, UP0 ;  /* 0x000000ff04157287 */ /* 0x000fe40008000000 */
[----:B------:R-:W-:Y:S01]  /*43d0*/  ULOP3.LUT UR47, UR47, UR5, URZ, 0x3c, !UPT ;  /* 0x000000052f2f7292 */ /* 0x000fe2000f8e3cff */
[----:B------:R-:W-:Y:S11]  /*43e0*/  BRA.U UP5, `(.L_x_71) ;  /* 0x0000000105047547 */ /* 0x000ff6000b800000 */
[----:B------:R-:W-:Y:S05]  /*43f0*/  BPT.TRAP 0x1 ;  /* 0x000000040000795c */ /* 0x000fea0000300000 */
.L_x_71:
[----:B--2---:R-:W-:Y:S04]  /*4400*/  MOV R0, UR58 ;  /* 0x0000003a00007c02 */ /* 0x004fe80008000f00 */
[----:B------:R-:W-:Y:S04]  /*4410*/  SHF.L.U32 R3, R0, 0x1f, RZ ;  /* 0x0000001f00037819 */ /* 0x000fe800000006ff */
[----:B------:R-:W1:Y:S02]  /*4420*/  SYNCS.PHASECHK.TRANS64.TRYWAIT P0, [UR22+0x380a0], R3 ;  /* 0x0380a003ff0075a7 */ /* 0x000e640008001116 */
[----:B-1----:R-:W-:Y:S05]  /*4430*/  @!P0 BRA `(.L_x_72) ;  /* 0x0000018000e48947 */ /* 0x002fea0003800000 */
.L_x_427:
[----:B------:R-:W-:Y:S05]  /*4440*/  BRA.U UP4, `(.L_x_73) ;  /* 0x0000000104047547 */ /* 0x000fea000b800000 */
[----:B------:R-:W-:Y:S05]  /*4450*/  BPT.TRAP 0x1 ;  /* 0x000000040000795c */ /* 0x000fea0000300000 */
.L_x_73:
[----:B------:R-:W-:Y:S01]  /*4460*/  ULOP3.LUT UR20, UR61, 0x1, URZ, 0x3c, !UPT ;  /* 0x000000013d147892 */ /* 0x000fe2000f8e3cff */
[----:B------:R-:W-:Y:S02]  /*4470*/  HFMA2 R4, -RZ, RZ, 0, 1.9073486328125e-06 ;  /* 0x00000020ff047431 */ /* 0x000fe400000001ff */
[----:B-1----:R-:W-:Y:S01]  /*4480*/  IMAD.MOV.U32 R3, RZ, RZ, 0x100 ;  /* 0x00000100ff037424 */ /* 0x002fe200078e00ff */
[----:B------:R-:W-:Y:S02]  /*4490*/  MOV R2, 0x28 ;  /* 0x0000002800027802 */ /* 0x000fe40000000f00 */
[----:B------:R-:W-:Y:S05]  /*44a0*/  IMAD.U32 R0, RZ, RZ, UR20 ;  /* 0x00000014ff007e24 */ /* 0x000fea000f8e00ff */
[----:B------:R-:W-:Y:S01]  /*44b0*/  SHF.L.U32 R5, R0, 0x1f, RZ ;  /* 0x0000001f00057819 */ /* 0x000fe200000006ff */
[----:B------:R-:W-:Y:S03]  /*44c0*/  IMAD.MOV.U32 R0, RZ, RZ, 0x100 ;  /* 0x00000100ff007424 */ /* 0x000fe600078e00ff */
[----:B------:R-:W1:Y:S02]  /*44d0*/  SYNCS.PHASECHK.TRANS64.TRYWAIT P0, [UR22+0x38058], R5 ;  /* 0x03805805ff0075a7 */ /* 0x000e640008001116 */
[----:B-1----:R-:W-:Y:S05]  /*44e0*/  @!P0 BRA `(.L_x_74) ;  /* 0x0000018000d08947 */ /* 0x002fea0003800000 */
.L_x_429:
[----:B------:R-:W-:Y:S01]  /*44f0*/  ULEA UR4, UR46, UR56, 0xb ;  /* 0x000000382e047291 */ /* 0x000fe2000f8e58ff */
[----:B------:R-:W-:Y:S01]  /*4500*/  R2UR UR35, R2 ;  /* 0x00000000022372ca */ /* 0x000fe200000e0000 */
[----:B------:R-:W-:Y:S01]  /*4510*/  IMAD.MOV.U32 R2, RZ, RZ, 0x38 ;  /* 0x00000038ff027424 */ /* 0x000fe200078e00ff */
        /* <DEDUP_REMOVED lines=9> */
[----:B------:R-:W-:Y:S01]  /*45b0*/  UIADD3 UR10, UPT, UPT, UR4, 0x280, URZ ;  /* 0x00000280040a7890 */ /* 0x000fe2000fffe0ff */
[----:B------:R-:W-:Y:S01]  /*45c0*/  R2UR UR36, R0 ;  /* 0x00000000002472ca */ /* 0x000fe200000e0000 */
[----:B------:R-:W-:Y:S01]  /*45d0*/  UIADD3 UR8, UPT, UPT, UR4, 0x300, URZ ;  /* 0x0000030004087890 */ /* 0x000fe2000fffe0ff */
[----:B------:R-:W-:Y:S01]  /*45e0*/  R2UR UR27, R2 ;  /* 0x00000000021b72ca */ /* 0x000fe200000e0000 */
[----:B------:R-:W-:Y:S01]  /*45f0*/  UIADD3 UR6, UPT, UPT, UR4, 0x380, URZ ;  /* 0x0000038004067890 */ /* 0x000fe2000fffe0ff */
[----:B------:R-:W-:Y:S01]  /*4600*/  IMAD.MOV.U32 R2, RZ, RZ, 0x50 ;  /* 0x00000050ff027424 */ /* 0x000fe200078e00ff */
[----:B------:R-:W-:Y:S01]  /*4610*/  R2UR UR33, R4 ;  /* 0x00000000042172ca */ /* 0x000fe200000e0000 */
[----:B------:R-:W-:Y:S01]  /*4620*/  IMAD.MOV.U32 R3, RZ, RZ, 0x100 ;  /* 0x00000100ff037424 */ /* 0x000fe200078e00ff */
[----:B------:R-:W-:Y:S01]  /*4630*/  UMOV UR64, 0x0 ;  /* 0x0000000000407882 */ /* 0x000fe20000000000 */
[----:B------:R-:W-:Y:S01]  /*4640*/  IMAD.MOV.U32 R0, RZ, RZ, 0x100 ;  /* 0x00000100ff007424 */ /* 0x000fe200078e00ff */
[----:B------:R-:W-:Y:S01]  /*4650*/  R2UR UR25, R2 ;  /* 0x00000000021972ca */ /* 0x000fe200000e0000 */
[----:B------:R-:W-:Y:S01]  /*4660*/  IMAD.MOV.U32 R4, RZ, RZ, 0x40 ;  /* 0x00000040ff047424 */ /* 0x000fe200078e00ff */
[C---:B------:R-:W-:Y:S01]  /*4670*/  R2UR UR34, R3.reuse ;  /* 0x00000000032272ca */ /* 0x040fe200000e0000 */
[----:B------:R-:W-:Y:S01]  /*4680*/  IMAD.MOV.U32 R2, RZ, RZ, 0x58 ;  /* 0x00000058ff027424 */ /* 0x000fe200078e00ff */
[----:B------:R-:W-:Y:S01]  /*4690*/  R2UR UR32, R0 ;  /* 0x00000000002072ca */ /* 0x000fe200000e0000 */
[----:B------:R-:W-:Y:S01]  /*46a0*/  UMOV UR65, 0x8210010 ;  /* 0x0821001000417882 */ /* 0x000fe20000000000 */
[----:B------:R-:W-:Y:S01]  /*46b0*/  R2UR UR29, R4 ;  /* 0x00000000041d72ca */ /* 0x000fe200000e0000 */
[----:B------:R-:W-:Y:S01]  /*46c0*/  UMOV UR5, 0x40004040 ;  /* 0x4000404000057882 */ /* 0x000fe20000000000 */
[----:B------:R-:W-:Y:S01]  /*46d0*/  R2UR UR30, R3 ;  /* 0x00000000031e72ca */ /* 0x000fe200000e0000 */
[----:B------:R2:W-:Y:S01]  /*46e0*/  UTCHMMA tmem[UR37], gdesc[UR4], tmem[UR38], tmem[UR64], idesc[UR65], UPT ;  /* 0x00ff4004250079ea */ /* 0x0005e2000b800026 */
[C---:B------:R-:W-:Y:S01]  /*46f0*/  R2UR UR28, R0.reuse ;  /* 0x00000000001c72ca */ /* 0x040fe200000e0000 */
[----:B------:R-:W-:Y:S01]  /*4700*/  UMOV UR54, 0x0 ;  /* 0x0000000000367882 */ /* 0x000fe20000000000 */
        /* <DEDUP_REMOVED lines=28> */
[----:B------:R-:W-:Y:S02]  /*48d0*/  UMOV UR7, 0x40004040 ;  /* 0x4000404000077882 */ /* 0x000fe40000000000 */
[----:B------:R2:W-:Y:S01]  /*48e0*/  UTCHMMA tmem[UR23], gdesc[UR6], tmem[UR24], tmem[UR40], idesc[UR41], UPT ;  /* 0x00ff2806170079ea */ /* 0x0005e2000b800018 */
[----:B------:R-:W-:Y:S05]  /*48f0*/  BRA.U UP5, `(.L_x_75) ;  /* 0x0000000105047547 */ /* 0x000fea000b800000 */
[----:B--2---:R-:W-:Y:S05]  /*4900*/  BPT.TRAP 0x1 ;  /* 0x000000040000795c */ /* 0x004fea0000300000 */
.L_x_75:
[----:B--2---:R-:W-:Y:S02]  /*4910*/  UIADD3 UR4, UPT, UPT, UR22, 0x38090, URZ ;  /* 0x0003809016047890 */ /* 0x004fe4000fffe0ff */
[----:B------:R-:W-:Y:S01]  /*4920*/  ULOP3.LUT UR5, UR59, 0x1, URZ, 0x3c, !UPT ;  /* 0x000000013b057892 */ /* 0x000fe2000f8e3cff */
[----:B------:R-:W-:Y:S01]  /*4930*/  UMOV UR36, 0x1 ;  /* 0x0000000100247882 */ /* 0x000fe20000000000 */
[----:B------:R-:W-:Y:S05]  /*4940*/  UMOV UR53, UR46 ;  /* 0x0000002e00357c82 */ /* 0x000fea0008000000 */
[----:B------:R3:W-:Y:S01]  /*4950*/  UTCBAR [UR4], URZ ;  /* 0x000000ff040073e9 */ /* 0x0007e200080000ff */
[----:B------:R-:W-:Y:S05]  /*4960*/  BRA.U UP2, `(.L_x_76) ;  /* 0xffffffe502a07547 */ /* 0x000fea000b83ffff */
.L_x_57:
[----:B------:R-:W-:Y:S04]  /*4970*/  BSSY.RECONVERGENT B0, `(.L_x_77) ;  /* 0x0000003000007945 */ /* 0x000fe80003800200 */
[----:B------:R-:W-:Y:S05]  /*4980*/  @!P4 BRA `(.L_x_78) ;  /* 0x000000000004c947 */ /* 0x000fea0003800000 */
[----:B--23--:R-:W-:Y:S05]  /*4990*/  BPT.TRAP 0x1 ;  /* 0x000000040000795c */ /* 0x00cfea0000300000 */
.L_x_78:
[----:B--23--:R-:W-:Y:S05]  /*49a0*/  BSYNC.RECONVERGENT B0 ;  /* 0x0000000000007941 */ /* 0x00cfea0003800200 */
.L_x_77:
[----:B------:R-:W-:Y:S01]  /*49b0*/  UIADD3 UR4, UPT, UPT, UR22, 0x38010, URZ ;  /* 0x0003801016047890 */ /* 0x000fe2000fffe0ff */
[----:B------:R-:W-:Y:S08]  /*49c0*/  BSSY.RECONVERGENT B0, `(.L_x_79) ;  /* 0x0000004000007945 */ /* 0x000ff00003800200 */
[----:B------:R2:W-:Y:S01]  /*49d0*/  UTCBAR [UR4], URZ ;  /* 0x000000ff040073e9 */ /* 0x0005e200080000ff */
[----:B------:R-:W-:Y:S05]  /*49e0*/  @!P4 BRA `(.L_x_80) ;  /* 0x000000000004c947 */ /* 0x000fea0003800000 */
[----:B--2---:R-:W-:Y:S05]  /*49f0*/  BPT.TRAP 0x1 ;  /* 0x000000040000795c */ /* 0x004fea0000300000 */
.L_x_80:
[----:B--2---:R-:W-:Y:S05]  /*4a00*/  BSYNC.RECONVERGENT B0 ;  /* 0x0000000000007941 */ /* 0x004fea0003800200 */
.L_x_79:
[----:B------:R-:W-:-:S09]  /*4a10*/  UIADD3 UR4, UPT, UPT, UR22, 0x38018, URZ ;  /* 0x0003801816047890 */ /* 0x000fd2000fffe0ff */
[----:B------:R2:W-:Y:S01]  /*4a20*/  UTCBAR [UR4], URZ ;  /* 0x000000ff040073e9 */ /* 0x0005e200080000ff */
[----:B------:R-:W-:Y:S05]  /*4a30*/  BRA.U UP5, `(.L_x_81) ;  /* 0x0000000105047547 */ /* 0x000fea000b800000 */
[----:B--2---:R-:W-:Y:S05]  /*4a40*/  BPT.TRAP 0x1 ;  /* 0x000000040000795c */ /* 0x004fea0000300000 */
.L_x_81:
[----:B------:R-:W-:-:S04]  /*4a50*/  MOV R3, UR58 ;  /* 0x0000003a00037c02 */ /* 0x000fc80008000f00 */
[----:B------:R-:W-:-:S04]  /*4a60*/  SHF.L.U32 R3, R3, 0x1f, RZ ;  /* 0x0000001f03037819 */ /* 0x000fc800000006ff */
[----:B------:R-:W3:Y:S02]  /*4a70*/  SYNCS.PHASECHK.TRANS64.TRYWAIT P0, [UR22+0x380a8], R3 ;  /* 0x0380a803ff0075a7 */ /* 0x000ee40008001116 */
[----:B---3--:R-:W-:Y:S05]  /*4a80*/  @!P0 BRA `(.L_x_82) ;  /* 0x0000017c00888947 */ /* 0x008fea0003800000 */
.L_x_431:
[----:B------:R-:W-:Y:S05]  /*4a90*/  BRA.U UP3, `(.L_x_83) ;  /* 0x0000000103047547 */ /* 0x000fea000b800000 */
[----:B--2---:R-:W-:Y:S05]  /*4aa0*/  BPT.TRAP 0x1 ;  /* 0x000000040000795c */ /* 0x004fea0000300000 */
.L_x_83:
[----:B-1----:R-:W-:Y:S02]  /*4ab0*/  IMAD.U32 R5, RZ, RZ, UR5 ;  /* 0x00000005ff057e24 */ /* 0x002fe4000f8e00ff */
[----:B------:R-:W-:Y:S02]  /*4ac0*/  HFMA2 R4, -RZ, RZ, 0, 9.5367431640625e-06 ;  /* 0x000000a0ff047431 */ /* 0x000fe400000001ff */
[----:B---3--:R-:W-:Y:S01]  /*4ad0*/  IMAD.MOV.U32 R3, RZ, RZ, 0x180 ;  /* 0x00000180ff037424 */ /* 0x008fe200078e00ff */
[----:B------:R-:W-:-:S04]  /*4ae0*/  SHF.L.U32 R5, R5, 0x1f, RZ ;  /* 0x0000001f05057819 */ /* 0x000fc800000006ff */
[----:B------:R-:W1:Y:S02]  /*4af0*/  SYNCS.PHASECHK.TRANS64.TRYWAIT P0, [UR22+0x38068], R5 ;  /* 0x03806805ff0075a7 */ /* 0x000e640008001116 */
[----:B-1----:R-:W-:Y:S05]  /*4b00*/  @!P0 BRA `(.L_x_84) ;  /* 0x0000017c00808947 */ /* 0x002fea0003800000 */
.L_x_433:
[----:B------:R-:W-:Y:S01]  /*4b10*/  IMAD.MOV.U32 R2, RZ, RZ, 0xa8 ;  /* 0x000000a8ff027424 */ /* 0x000fe200078e00ff */
[----:B------:R-:W-:Y:S01]  /*4b20*/  R2UR UR37, R4 ;  /* 0x00000000042572ca */ /* 0x000fe200000e0000 */
        /* <DEDUP_REMOVED lines=8> */
[----:B------:R-:W-:Y:S01]  /*4bb0*/  IMAD.MOV.U32 R4, RZ, RZ, 0xc0 ;  /* 0x000000c0ff047424 */ /* 0x000fe200078e00ff */
[----:B------:R-:W-:Y:S01]  /*4bc0*/  R2UR UR30, R2 ;  /* 0x00000000021e72ca */ /* 0x000fe200000e0000 */
[----:B------:R-:W-:Y:S01]  /*4bd0*/  IMAD.MOV.U32 R2, RZ, RZ, 0xc8 ;  /* 0x000000c8ff027424 */ /* 0x000fe200078e00ff */
[----:B--2---:R-:W-:Y:S01]  /*4be0*/  ULEA UR4, UR46, UR56, 0xb ;  /* 0x000000382e047291 */ /* 0x004fe2000f8e58ff */
[C---:B------:R-:W-:Y:S01]  /*4bf0*/  R2UR UR33, R3.reuse ;  /* 0x00000000032172ca */ /* 0x040fe200000e0000 */
[----:B------:R-:W-:Y:S01]  /*4c00*/  UISETP.NE.U32.AND UP0, UPT, UR36, URZ, UPT ;  /* 0x000000ff2400728c */ /* 0x000fe2000bf05070 */
[----:B------:R-:W-:Y:S01]  /*4c10*/  R2UR UR31, R0 ;  /* 0x00000000001f72ca */ /* 0x000fe200000e0000 */
[----:B------:R-:W-:Y:S01]  /*4c20*/  UIADD3 UR18, UPT, UPT, UR4, 0x80, URZ ;  /* 0x0000008004127890 */ /* 0x000fe2000fffe0ff */
[----:B------:R-:W-:Y:S01]  /*4c30*/  R2UR UR26, R2 ;  /* 0x00000000021a72ca */ /* 0x000fe200000e0000 */
[----:B------:R-:W-:Y:S01]  /*4c40*/  IMAD.MOV.U32 R2, RZ, RZ, 0xd0 ;  /* 0x000000d0ff027424 */ /* 0x000fe200078e00ff */
[----:B------:R-:W-:Y:S01]  /*4c50*/  R2UR UR28, R4 ;  /* 0x00000000041c72ca */ /* 0x000fe200000e0000 */
[----:B------:R-:W-:Y:S01]  /*4c60*/  UIADD3 UR16, UPT, UPT, UR4, 0x100, URZ ;  /* 0x0000010004107890 */ /* 0x000fe2000fffe0ff */
[----:B------:R-:W-:Y:S01]  /*4c70*/  R2UR UR29, R3 ;  /* 0x00000000031d72ca */ /* 0x000fe200000e0000 */
[----:B------:R-:W-:Y:S01]  /*4c80*/  UIADD3 UR14, UPT, UPT, UR4, 0x180, URZ ;  /* 0x00000180040e7890 */ /* 0x000fe2000fffe0ff */
[----:B------:R-:W-:Y:S01]  /*4c90*/  R2UR UR24, R2 ;  /* 0x00000000021872ca */ /* 0x000fe200000e0000 */
[----:B------:R-:W-:Y:S01]  /*4ca0*/  IMAD.MOV.U32 R2, RZ, RZ, 0xd8 ;  /* 0x000000d8ff027424 */ /* 0x000fe200078e00ff */
[C---:B------:R-:W-:Y:S01]  /*4cb0*/  R2UR UR27, R0.reuse ;  /* 0x00000000001b72ca */ /* 0x040fe200000e0000 */
[----:B------:R-:W-:Y:S01]  /*4cc0*/  UIADD3 UR12, UPT, UPT, UR4, 0x200, URZ ;  /* 0x00000200040c7890 */ /* 0x000fe2000fffe0ff */
[----:B------:R-:W-:Y:S01]  /*4cd0*/  R2UR UR25, R0 ;  /* 0x00000000001972ca */ /* 0x000fe200000e0000 */
[----:B------:R-:W-:Y:S01]  /*4ce0*/  UIADD3 UR10, UPT, UPT, UR4, 0x280, URZ ;  /* 0x00000280040a7890 */ /* 0x000fe2000fffe0ff */
[----:B------:R-:W-:Y:S01]  /*4cf0*/  R2UR UR20, R2 ;  /* 0x00000000021472ca */ /* 0x000fe200000e0000 */
[----:B------:R-:W-:Y:S01]  /*4d00*/  UIADD3 UR8, UPT, UPT, UR4, 0x300, URZ ;  /* 0x0000030004087890 */ /* 0x000fe2000fffe0ff */
[----:B------:R-:W-:Y:S01]  /*4d10*/  R2UR UR23, R0 ;  /* 0x00000000001772ca */ /* 0x000fe200000e0000 */
[----:B------:R-:W-:Y:S01]  /*4d20*/  UMOV UR64, 0x0 ;  /* 0x0000000000407882 */ /* 0x000fe20000000000 */
[----:B------:R-:W-:Y:S01]  /*4d30*/  UMOV UR65, 0x8210010 ;  /* 0x0821001000417882 */ /* 0x000fe20000000000 */
[----:B------:R-:W-:Y:S01]  /*4d40*/  UMOV UR5, 0x40004040 ;  /* 0x4000404000057882 */ /* 0x000fe20000000000 */
[----:B------:R-:W-:Y:S01]  /*4d50*/  UIADD3 UR6, UPT, UPT, UR4, 0x380, URZ ;  /* 0x0000038004067890 */ /* 0x000fe2000fffe0ff */
[----:B------:R1:W-:Y:S01]  /*4d60*/  UTCHMMA tmem[UR37], gdesc[UR4], tmem[UR38], tmem[UR64], idesc[UR65], UP0 ;  /* 0x00ff4004250079ea */ /* 0x0003e20008000026 */
        /* <DEDUP_REMOVED lines=29> */
[----:B-1----:R-:W-:Y:S05]  /*4f40*/  BPT.TRAP 0x1 ;  /* 0x000000040000795c */ /* 0x002fea0000300000 */
.L_x_85:
[----:B-1----:R-:W-:-:S09]  /*4f50*/  UIADD3 UR4, UPT, UPT, UR22, 0x38098, URZ ;  /* 0x0003809816047890 */ /* 0x002fd2000fffe0ff */
[----:B------:R1:W-:Y:S01]  /*4f60*/  UTCBAR [UR4], URZ ;  /* 0x000000ff040073e9 */ /* 0x0003e200080000ff */
[----:B------:R-:W-:Y:S05]  /*4f70*/  BRA.U !UP1, `(.L_x_86) ;  /* 0x0000000109047547 */ /* 0x000fea000b800000 */
[----:B-1----:R-:W-:Y:S05]  /*4f80*/  BPT.TRAP 0x1 ;  /* 0x000000040000795c */ /* 0x002fea0000300000 */
.L_x_86:
[----:B-1----:R-:W-:-:S04]  /*4f90*/  ULEA UR4, UR57, UR22, 0x3 ;  /* 0x0000001639047291 */ /* 0x002fc8000f8e18ff */
[----:B------:R-:W-:-:S09]  /*4fa0*/  UIADD3 UR4, UPT, UPT, UR4, 0x38038, URZ ;  /* 0x0003803804047890 */ /* 0x000fd2000fffe0ff */
[----:B------:R1:W-:Y:S01]  /*4fb0*/  UTCBAR [UR4], URZ ;  /* 0x000000ff040073e9 */ /* 0x0003e200080000ff */
[----:B------:R-:W-:Y:S05]  /*4fc0*/  BRA.U UP4, `(.L_x_87) ;  /* 0x0000000104047547 */ /* 0x000fea000b800000 */
[----:B-1----:R-:W-:Y:S05]  /*4fd0*/  BPT.TRAP 0x1 ;  /* 0x000000040000795c */ /* 0x002fea0000300000 */
.L_x_87:
[----:B-1----:R-:W-:-:S09]  /*4fe0*/  UIADD3 UR4, UPT, UPT, UR22, 0x38050, URZ ;  /* 0x0003805016047890 */ /* 0x002fd2000fffe0ff */
[----:B------:R1:W-:Y:S01]  /*4ff0*/  UTCBAR [UR4], URZ ;  /* 0x000000ff040073e9 */ /* 0x0003e200080000ff */
[----:B------:R-:W-:Y:S05]  /*5000*/  BRA.U UP3, `(.L_x_88) ;  /* 0x0000000103047547 */ /* 0x000fea000b800000 */
[----:B-1----:R-:W-:Y:S05]  /*5010*/  BPT.TRAP 0x1 ;  /* 0x000000040000795c */ /* 0x002fea0000300000 */
.L_x_88:
[----:B-1----:R-:W-:Y:S01]  /*5020*/  UIADD3 UR4, UPT, UPT, UR22, 0x38060, URZ ;  /* 0x0003806016047890 */ /* 0x002fe2000fffe0ff */
[----:B------:R-:W-:Y:S01]  /*5030*/  LOP3.LUT R7, R7, 0x1, RZ, 0x3c, !PT ;  /* 0x0000000107077812 */ /* 0x000fe200078e3cff */
[----:B------:R-:W-:Y:S02]  /*5040*/  UIADD3 UR60, UPT, UPT, UR62, 0x2, URZ ;  /* 0x000000023e3c7890 */ /* 0x000fe4000fffe0ff */
[----:B------:R-:W-:-:S05]  /*5050*/  ULOP3.LUT UR58, UR58, 0x1, URZ, 0x3c, !UPT ;  /* 0x000000013a3a7892 */ /* 0x000fca000f8e3cff */
[----:B------:R2:W-:Y:S01]  /*5060*/  UTCBAR [UR4], URZ ;  /* 0x000000ff040073e9 */ /* 0x0005e200080000ff */
[----:B------:R-:W-:-:S06]  /*5070*/  NOP ;  /* 0x0000000000007918 */ /* 0x000fcc0000000000 */
.L_x_29:
[----:B--2---:R-:W2:Y:S01]  /*5080*/  LDCU UR4, c[0x0][0x370] ;  /* 0x00006e00ff0477ac */ /* 0x004ea20008000800 */
[----:B------:R-:W-:Y:S01]  /*5090*/  R2UR UR6, R11 ;  /* 0x000000000b0672ca */ /* 0x000fe200000e0000 */
[----:B------:R-:W3:-:S12]  /*50a0*/  LDCU UR5, c[0x0][0x900] ;  /* 0x00012000ff0577ac */ /* 0x000ed80008000800 */
[----:B--2---:R-:W-:-:S04]  /*50b0*/  UIADD3 UR6, UPT, UPT, UR4, UR6, URZ ;  /* 0x0000000604067290 */ /* 0x004fc8000fffe0ff */
[----:B---3--:R-:W-:Y:S02]  /*50c0*/  UISETP.GE.AND UP0, UPT, UR6, UR5, UPT ;  /* 0x000000050600728c */ /* 0x008fe4000bf06270 */
[----:B------:R-:W-:-:S07]  /*50d0*/  MOV R11, UR6 ;  /* 0x00000006000b7c02 */ /* 0x000fce0008000f00 */
[----:B------:R-:W-:Y:S05]  /*50e0*/  BRA.U !UP0, `(.L_x_89) ;  /* 0xffffffc908047547 */ /* 0x000fea000b83ffff */
[----:B------:R-:W-:Y:S05]  /*50f0*/  EXIT ;  /* 0x000000000000794d */ /* 0x000fea0003800000 */
.L_x_28:
[----:B------:R-:W-:-:S08]  /*5100*/  NOP ;  /* 0x0000000000007918 */ /* 0x000fd00000000000 */
[----:B------:R-:W1:-:S00]  /*5110*/  USETMAXREG.DEALLOC.CTAPOOL 0x60 ;  /* 0x00000060000079c8 */ /* 0x000e4000080e0500 */
[----:B-1----:R-:W1:Y:S01]  /*5120*/  LDC R0, c[0x0][0x900] ;  /* 0x00024000ff007b82 */ /* 0x002e620000000800 */
[----:B------:R-:W-:Y:S02]  /*5130*/  MOV R57, UR8 ;  /* 0x0000000800397c02 */ /* 0x000fe40008000f00 */
[----:B-1----:R-:W-:-:S13]  /*5140*/  ISETP.LE.AND P0, PT, R0, UR8, PT ;  /* 0x0000000800007c0c */ /* 0x002fda000bf03270 */
[----:B------:R-:W-:Y:S05]  /*5150*/  @P0 EXIT ;  /* 0x000000000000094d */ /* 0x000fea0003800000 */
[----:B------:R-:W1:Y:S01]  /*5160*/  S2UR UR5, SR_CTAID.Z ;  /* 0x00000000000579c3 */ /* 0x000e620000002700 */
[----:B------:R-:W-:Y:S01]  /*5170*/  LOP3.LUT P0, RZ, R3, 0x7f, RZ, 0xc0, !PT ;  /* 0x0000007f03ff7812 */ /* 0x000fe2000780c0ff */
[----:B------:R-:W-:Y:S01]  /*5180*/  HFMA2 R62, -RZ, RZ, 0, 0 ;  /* 0x00000000ff3e7431 */ /* 0x000fe200000001ff */
[----:B------:R-:W-:Y:S01]  /*5190*/  BSSY B8, `(.L_x_90) ;  /* 0x0000ca9000087945 */ /* 0x000fe20003800000 */
[----:B------:R-:W-:Y:S01]  /*51a0*/  IMAD.MOV.U32 R56, RZ, RZ, 0x1 ;  /* 0x00000001ff387424 */ /* 0x000fe200078e00ff */
[----:B------:R-:W-:Y:S01]  /*51b0*/  MOV R23, RZ ;  /* 0x000000ff00177202 */ /* 0x000fe20000000f00 */
[----:B------:R-:W2:Y:S02]  /*51c0*/  LDCU.64 UR44, c[0x0][0x358] ;  /* 0x00006b00ff2c77ac */ /* 0x000ea40008000a00 */
[----:B------:R-:W1:Y:S01]  /*51d0*/  LDC R2, c[0x0][0x370] ;  /* 0x0000dc00ff027b82 */ /* 0x000e620000000800 */
[----:B------:R-:W3:Y:S01]  /*51e0*/  LDCU UR4, c[0x0][0x374] ;  /* 0x00006e80ff0477ac */ /* 0x000ee20008000800 */
[----:B------:R-:W-:Y:S01]  /*51f0*/  UMOV UR36, URZ ;  /* 0x000000ff00247c82 */ /* 0x000fe20008000000 */
[----:B------:R-:W-:-:S05]  /*5200*/  UMOV UR38, URZ ;  /* 0x000000ff00267c82 */ /* 0x000fca0008000000 */
[----:B------:R-:W4:Y:S01]  /*5210*/  S2UR UR6, SR_CTAID.Y ;  /* 0x00000000000679c3 */ /* 0x000f220000002600 */
[----:B-1----:R-:W-:-:S04]  /*5220*/  IMAD R0, R2, UR5, RZ ;  /* 0x0000000502007c24 */ /* 0x002fc8000f8e02ff */
[----:B------:R-:W-:Y:S02]  /*5230*/  IMAD.MOV R0, RZ, RZ, -R0 ;  /* 0x000000ffff007224 */ /* 0x000fe400078e0a00 */
[----:B----4-:R-:W-:Y:S02]  /*5240*/  IMAD R2, R2, UR6, R57 ;  /* 0x0000000602027c24 */ /* 0x010fe4000f8e0239 */
[----:B---3--:R-:W-:-:S05]  /*5250*/  IMAD R5, R0, UR4, RZ ;  /* 0x0000000400057c24 */ /* 0x008fca000f8e02ff */
[----:B------:R-:W-:-:S04]  /*5260*/  ISETP.NE.OR P0, PT, R2, R5, P0 ;  /* 0x000000050200720c */ /* 0x000fc80000705670 */
[----:B--2---:R-:W-:-:S09]  /*5270*/  P2R R58, PR, RZ, 0x1 ;  /* 0x00000001ff3a7803 */ /* 0x004fd20000000000 */
.L_x_258:
[----:B------:R-:W-:Y:S05]  /*5280*/  YIELD ;  /* 0x0000000000007946 */ /* 0x000fea0003800000 */
[----:B-1----:R-:W1:Y:S01]  /*5290*/  LDC R6, c[0x0][0x904] ;  /* 0x00024100ff067b82 */ /* 0x002e620000000800 */
[----:B------:R-:W2:Y:S01]  /*52a0*/  LDCU.64 UR4, c[0x0][0x908] ;  /* 0x00012100ff0477ac */ /* 0x000ea20008000a00 */
[----:B------:R-:W-:Y:S01]  /*52b0*/  BSSY B7, `(.L_x_91) ;  /* 0x0000c91000077945 */ /* 0x000fe20003800000 */
[----:B---3--:R-:W3:Y:S05]  /*52c0*/  LDCU.64 UR6, c[0x0][0x920] ;  /* 0x00012400ff0677ac */ /* 0x008eea0008000a00 */
[----:B----4-:R-:W4:Y:S08]  /*52d0*/  LDC.64 R4, c[0x0][0x918] ;  /* 0x00024600ff047b82 */ /* 0x010f300000000a00 */
[----:B------:R-:W5:Y:S01]  /*52e0*/  LDC.64 R2, c[0x0][0x910] ;  /* 0x00024400ff027b82 */ /* 0x000f620000000a00 */
[----:B--2---:R-:W-:Y:S01]  /*52f0*/  IMAD.HI.U32 R22, R57, UR4, RZ ;  /* 0x0000000439167c27 */ /* 0x004fe2000f8e00ff */
[----:B------:R-:W2:Y:S04]  /*5300*/  LDCU UR4, c[0x0][0x380] ;  /* 0x00007000ff0477ac */ /* 0x000ea80008000800 */
[----:B------:R-:W-:-:S02]  /*5310*/  SHF.R.U32.HI R22, RZ, UR5, R22 ;  /* 0x00000005ff167c19 */ /* 0x000fc40008011616 */
[----:B-1----:R-:W-:-:S04]  /*5320*/  ISETP.NE.AND P0, PT, R6, 0x1, PT ;  /* 0x000000010600780c */ /* 0x002fc80003f05270 */
[----:B------:R-:W-:Y:S02]  /*5330*/  SEL R22, R57, R22, !P0 ;  /* 0x0000001639167207 */ /* 0x000fe40004000000 */
[----:B----4-:R-:W-:-:S03]  /*5340*/  ISETP.NE.AND P0, PT, R5, 0x1, PT ;  /* 0x000000010500780c */ /* 0x010fc60003f05270 */
[----:B---3--:R-:W-:-:S05]  /*5350*/  IMAD.HI.U32 R7, R22, UR6, RZ ;  /* 0x0000000616077c27 */ /* 0x008fca000f8e00ff */
[----:B------:R-:W-:-:S04]  /*5360*/  SHF.R.U32.HI R7, RZ, UR7, R7 ;  /* 0x00000007ff077c19 */ /* 0x000fc80008011607 */
[----:B------:R-:W-:Y:S01]  /*5370*/  SEL R0, R22, R7, !P0 ;  /* 0x0000000716007207 */ /* 0x000fe20004000000 */
[----:B------:R-:W-:Y:S01]  /*5380*/  IMAD.MOV R7, RZ, RZ, -R22 ;  /* 0x000000ffff077224 */ /* 0x000fe200078e0a16 */
[----:B-----5:R-:W-:-:S03]  /*5390*/  ISETP.NE.AND P0, PT, R2, 0x1, PT ;  /* 0x000000010200780c */ /* 0x020fc60003f05270 */
[----:B------:R-:W-:-:S04]  /*53a0*/  IMAD.HI.U32 R3, R0, R3, RZ ;  /* 0x0000000300037227 */ /* 0x000fc800078e00ff */
[----:B------:R-:W-:Y:S01]  /*53b0*/  IMAD R7, R6, R7, R57 ;  /* 0x0000000706077224 */ /* 0x000fe200078e0239 */
[----:B------:R-:W-:Y:S01]  /*53c0*/  SHF.R.U32.HI R3, RZ, R4, R3 ;  /* 0x00000004ff037219 */ /* 0x000fe20000011603 */
[----:B------:R-:W-:Y:S02]  /*53d0*/  IMAD.MOV R4, RZ, RZ, -R0 ;  /* 0x000000ffff047224 */ /* 0x000fe400078e0a00 */
[----:B------:R-:W-:Y:S01]  /*53e0*/  IMAD.SHL.U32 R7, R7, 0x100, RZ ;  /* 0x0000010007077824 */ /* 0x000fe200078e00ff */
[----:B------:R-:W-:Y:S01]  /*53f0*/  SEL R3, R0, R3, !P0 ;  /* 0x0000000300037207 */ /* 0x000fe20004000000 */
[----:B------:R-:W-:-:S03]  /*5400*/  IMAD R22, R5, R4, R22 ;  /* 0x0000000405167224 */ /* 0x000fc600078e0216 */
[----:B--2---:R-:W-:Y:S01]  /*5410*/  ISETP.GE.AND P0, PT, R7, UR4, PT ;  /* 0x0000000407007c0c */ /* 0x004fe2000bf06270 */
[----:B------:R-:W-:-:S04]  /*5420*/  IMAD.MOV R3, RZ, RZ, -R3 ;  /* 0x000000ffff037224 */ /* 0x000fc800078e0a03 */
[----:B------:R-:W-:-:S08]  /*5430*/  IMAD R2, R2, R3, R0 ;  /* 0x0000000302027224 */ /* 0x000fd000078e0200 */
[----:B------:R-:W-:Y:S05]  /*5440*/  @P0 BRA `(.L_x_92) ;  /* 0x000000c400dc0947 */ /* 0x000fea0003800000 */
[----:B------:R-:W1:Y:S02]  /*5450*/  LDC R4, c[0x0][0x384] ;  /* 0x0000e100ff047b82 */ /* 0x000e640000000800 */
[----:B-1----:R-:W-:-:S13]  /*5460*/  ISETP.NE.AND P0, PT, R4, RZ, PT ;  /* 0x000000ff0400720c */ /* 0x002fda0003f05270 */
[----:B------:R-:W-:Y:S05]  /*5470*/  @P0 BRA `(.L_x_93) ;  /* 0x0000005800480947 */ /* 0x000fea0003800000 */
[----:B------:R-:W-:-:S09]  /*5480*/  UISETP.NE.AND UP0, UPT, UR37, URZ, UPT ;  /* 0x000000ff2500728c */ /* 0x000fd2000bf05270 */
[----:B------:R-:W-:Y:S05]  /*5490*/  BRA.U UP0, `(.L_x_94) ;  /* 0x0000000100047547 */ /* 0x000fea000b800000 */
[----:B------:R-:W-:Y:S05]  /*54a0*/  BPT.TRAP 0x1 ;  /* 0x000000040000795c */ /* 0x000fea0000300000 */
.L_x_94:
[----:B------:R-:W1:Y:S01]  /*54b0*/  S2R R16, SR_CgaCtaId ;  /* 0x0000000000107919 */ /* 0x000e620000008800 */
[----:B------:R-:W-:Y:S01]  /*54c0*/  MOV R5, 0x400 ;  /* 0x0000040000057802 */ /* 0x000fe20000000f00 */
[----:B------:R-:W-:Y:S01]  /*54d0*/  BSSY B0, `(.L_x_95) ;  /* 0x0000005000007945 */ /* 0x000fe20003800000 */
[----:B------:R-:W-:Y:S02]  /*54e0*/  SHF.L.U32 R3, R56, 0x1f, RZ ;  /* 0x0000001f38037819 */ /* 0x000fe400000006ff */
[----:B-1----:R-:W-:-:S04]  /*54f0*/  LEA R16, R16, R5, 0x18 ;  /* 0x0000000510107211 */ /* 0x002fc800078ec0ff */
[----:B------:R-:W1:Y:S02]  /*5500*/  SYNCS.PHASECHK.TRANS64.TRYWAIT P0, [R16+URZ+0x380c0], R3 ;  /* 0x0380c003100075a7 */ /* 0x000e6400080011ff */
[----:B-1----:R-:W-:Y:S05]  /*5510*/  @!P0 BRA `(.L_x_96) ;  /* 0x0000017400148947 */ /* 0x002fea0003800000 */
.L_x_434:
[----:B------:R-:W-:Y:S05]  /*5520*/  BSYNC B0 ;  /* 0x0000000000007941 */ /* 0x000fea0003800000 */
.L_x_95:
[----:B------:R-:W-:Y:S01]  /*5530*/  ISETP.NE.AND P0, PT, R58, RZ, PT ;  /* 0x000000ff3a00720c */ /* 0x000fe20003f05270 */
[----:B------:R-:W-:-:S12]  /*5540*/  BSSY.RECONVERGENT B6, `(.L_x_97) ;  /* 0x0000233000067945 */ /* 0x000fd80003800200 */
[----:B------:R-:W-:Y:S05]  /*5550*/  @P0 BRA `(.L_x_98) ;  /* 0x0000002000c40947 */ /* 0x000fea0003800000 */
[----:B------:R-:W2:Y:S01]  /*5560*/  LDC.64 R10, c[0x4][0xa0] ;  /* 0x01002800ff0a7b82 */ /* 0x000ea20000000a00 */
[----:B------:R-:W-:Y:S01]  /*5570*/  MOV R17, 0x0 ;  /* 0x0000000000117802 */ /* 0x000fe20000000f00 */
[----:B------:R-:W3:Y:S01]  /*5580*/  LDCU.64 UR4, c[0x4][0xd0] ;  /* 0x01001a00ff0477ac */ /* 0x000ee20008000a00 */
[----:B------:R-:W-:Y:S02]  /*5590*/  MOV R6, UR41 ;  /* 0x0000002900067c02 */ /* 0x000fe40008000f00 */
[----:B------:R-:W-:-:S03]  /*55a0*/  MOV R7, UR40 ;  /* 0x0000002800077c02 */ /* 0x000fc60008000f00 */
[----:B------:R4:W1:Y:S01]  /*55b0*/  LDC.64 R8, c[0x4][R17] ;  /* 0x0100000011087b82 */ /* 0x0008620000000a00 */
[----:B---3--:R-:W-:Y:S02]  /*55c0*/  IMAD.U32 R4, RZ, RZ, UR4 ;  /* 0x00000004ff047e24 */ /* 0x008fe4000f8e00ff */
[----:B------:R-:W-:Y:S01]  /*55d0*/  IMAD.U32 R5, RZ, RZ, UR5 ;  /* 0x00000005ff057e24 */ /* 0x000fe2000f8e00ff */
[----:B--2---:R4:W-:Y:S04]  /*55e0*/  STL.64 [R1], R10 ;  /* 0x0000000a01007387 */ /* 0x0049e80000100a00 */
[----:B------:R-:W-:-:S07]  /*55f0*/  LEPC R20, `(.L_x_99) ;  /* 0x000000001014794e */ /* 0x000fce0000000000 */
[----:B-1--4-:R-:W-:Y:S05]  /*5600*/  CALL.ABS.NOINC R8 ;  /* 0x0000000008007343 */ /* 0x012fea0003c00000 */
.L_x_99:
[----:B------:R-:W-:Y:S01]  /*5610*/  IMAD.MOV.U32 R8, RZ, RZ, 0x3 ;  /* 0x00000003ff087424 */ /* 0x000fe200078e00ff */
[----:B------:R1:W2:Y:S01]  /*5620*/  LDC.64 R10, c[0x4][R17] ;  /* 0x01000000110a7b82 */ /* 0x0002a20000000a00 */
[----:B------:R-:W-:Y:S01]  /*5630*/  IMAD.MOV.U32 R9, RZ, RZ, 0x4 ;  /* 0x00000004ff097424 */ /* 0x000fe200078e00ff */
[----:B------:R-:W3:Y:S01]  /*5640*/  LDCU.64 UR4, c[0x4][0xe8] ;  /* 0x01001d00ff0477ac */ /* 0x000ee20008000a00 */
[----:B------:R-:W-:Y:S01]  /*5650*/  MOV R6, UR41 ;  /* 0x0000002900067c02 */ /* 0x000fe20008000f00 */
[----:B------:R1:W-:Y:S01]  /*5660*/  STL [R1+0x8], R8 ;  /* 0x0000080801007387 */ /* 0x0003e20000100800 */
[----:B------:R-:W-:-:S03]  /*5670*/  MOV R7, UR40 ;  /* 0x0000002800077c02 */ /* 0x000fc60008000f00 */
[----:B------:R1:W-:Y:S01]  /*5680*/  STL.64 [R1], R8 ;  /* 0x0000000801007387 */ /* 0x0003e20000100a00 */
[----:B---3--:R-:W-:Y:S01]  /*5690*/  MOV R4, UR4 ;  /* 0x0000000400047c02 */ /* 0x008fe20008000f00 */
[----:B------:R-:W-:Y:S02]  /*56a0*/  IMAD.U32 R5, RZ, RZ, UR5 ;  /* 0x00000005ff057e24 */ /* 0x000fe4000f8e00ff */
[----:B------:R-:W-:-:S07]  /*56b0*/  LEPC R20, `(.L_x_100) ;  /* 0x000000001014794e */ /* 0x000fce0000000000 */
[----:B-12---:R-:W-:Y:S05]  /*56c0*/  CALL.ABS.NOINC R10 ;  /* 0x000000000a007343 */ /* 0x006fea0003c00000 */
.L_x_100:
[----:B------:R1:W2:Y:S01]  /*56d0*/  LDC.64 R8, c[0x4][R17] ;  /* 0x0100000011087b82 */ /* 0x0002a20000000a00 */
[----:B------:R-:W3:Y:S01]  /*56e0*/  LDCU.64 UR4, c[0x4][0xe0] ;  /* 0x01001c00ff0477ac */ /* 0x000ee20008000a00 */
[----:B------:R-:W-:Y:S01]  /*56f0*/  CS2R R6, SRZ ;  /* 0x0000000000067805 */ /* 0x000fe2000001ff00 */
[----:B---3--:R-:W-:Y:S01]  /*5700*/  IMAD.U32 R4, RZ, RZ, UR4 ;  /* 0x00000004ff047e24 */ /* 0x008fe2000f8e00ff */
[----:B------:R-:W-:-:S04]  /*5710*/  MOV R5, UR5 ;  /* 0x0000000500057c02 */ /* 0x000fc80008000f00 */
[----:B------:R-:W-:-:S07]  /*5720*/  LEPC R20, `(.L_x_101) ;  /* 0x000000001014794e */ /* 0x000fce0000000000 */
[----:B-12---:R-:W-:Y:S05]  /*5730*/  CALL.ABS.NOINC R8 ;  /* 0x0000000008007343 */ /* 0x006fea0003c00000 */
.L_x_101:
[----:B------:R1:W2:Y:S01]  /*5740*/  LDC.64 R8, c[0x4][R17] ;  /* 0x0100000011087b82 */ /* 0x0002a20000000a00 */
[----:B------:R-:W3:Y:S01]  /*5750*/  LDCU.64 UR4, c[0x4][0xf0] ;  /* 0x01001e00ff0477ac */ /* 0x000ee20008000a00 */
[----:B------:R-:W-:Y:S01]  /*5760*/  CS2R R6, SRZ ;  /* 0x0000000000067805 */ /* 0x000fe2000001ff00 */
[----:B---3--:R-:W-:Y:S01]  /*5770*/  IMAD.U32 R4, RZ, RZ, UR4 ;  /* 0x00000004ff047e24 */ /* 0x008fe2000f8e00ff */
[----:B------:R-:W-:-:S04]  /*5780*/  MOV R5, UR5 ;  /* 0x0000000500057c02 */ /* 0x000fc80008000f00 */
[----:B------:R-:W-:-:S07]  /*5790*/  LEPC R20, `(.L_x_102) ;  /* 0x000000001014794e */ /* 0x000fce0000000000 */
[----:B-12---:R-:W-:Y:S05]  /*57a0*/  CALL.ABS.NOINC R8 ;  /* 0x0000000008007343 */ /* 0x006fea0003c00000 */
.L_x_102:
[----:B------:R1:W2:Y:S01]  /*57b0*/  LDC.64 R8, c[0x4][R17] ;  /* 0x0100000011087b82 */ /* 0x0002a20000000a00 */
[----:B------:R-:W3:Y:S01]  /*57c0*/  LDCU.64 UR4, c[0x4][0xf8] ;  /* 0x01001f00ff0477ac */ /* 0x000ee20008000a00 */
[----:B------:R-:W-:Y:S01]  /*57d0*/  CS2R R6, SRZ ;  /* 0x0000000000067805 */ /* 0x000fe2000001ff00 */
[----:B---3--:R-:W-:Y:S01]  /*57e0*/  IMAD.U32 R4, RZ, RZ, UR4 ;  /* 0x00000004ff047e24 */ /* 0x008fe2000f8e00ff */
[----:B------:R-:W-:-:S04]  /*57f0*/  MOV R5, UR5 ;  /* 0x0000000500057c02 */ /* 0x000fc80008000f00 */
[----:B------:R-:W-:-:S07]  /*5800*/  LEPC R20, `(.L_x_103) ;  /* 0x000000001014794e */ /* 0x000fce0000000000 */
[----:B-12---:R-:W-:Y:S05]  /*5810*/  CALL.ABS.NOINC R8 ;  /* 0x0000000008007343 */ /* 0x006fea0003c00000 */
.L_x_103:
[----:B------:R-:W-:Y:S01]  /*5820*/  HFMA2 R0, -RZ, RZ, 0, 9.5367431640625e-07 ;  /* 0x00000010ff007431 */ /* 0x000fe200000001ff */
[----:B------:R1:W2:Y:S01]  /*5830*/  LDC.64 R8, c[0x4][R17] ;  /* 0x0100000011087b82 */ /* 0x0002a20000000a00 */
[----:B------:R-:W3:Y:S01]  /*5840*/  LDCU.64 UR4, c[0x4][0xc8] ;  /* 0x01001900ff0477ac */ /* 0x000ee20008000a00 */
[----:B------:R-:W-:Y:S01]  /*5850*/  MOV R6, UR41 ;  /* 0x0000002900067c02 */ /* 0x000fe20008000f00 */
[----:B------:R-:W-:Y:S01]  /*5860*/  IMAD.U32 R7, RZ, RZ, UR40 ;  /* 0x00000028ff077e24 */ /* 0x000fe2000f8e00ff */
[----:B------:R1:W-:Y:S01]  /*5870*/  STL [R1], R0 ;  /* 0x0000000001007387 */ /* 0x0003e20000100800 */
[----:B---3--:R-:W-:Y:S01]  /*5880*/  MOV R4, UR4 ;  /* 0x0000000400047c02 */ /* 0x008fe20008000f00 */
[----:B------:R-:W-:-:S04]  /*5890*/  IMAD.U32 R5, RZ, RZ, UR5 ;  /* 0x00000005ff057e24 */ /* 0x000fc8000f8e00ff */
[----:B------:R-:W-:-:S07]  /*58a0*/  LEPC R20, `(.L_x_104) ;  /* 0x000000001014794e */ /* 0x000fce0000000000 */
[----:B-12---:R-:W-:Y:S05]  /*58b0*/  CALL.ABS.NOINC R8 ;  /* 0x0000000008007343 */ /* 0x006fea0003c00000 */
.L_x_104:
[----:B------:R-:W1:Y:S01]  /*58c0*/  S2R R3, SR_SWINHI ;  /* 0x0000000000037919 */ /* 0x000e620000002f00 */
[----:B------:R2:W3:Y:S01]  /*58d0*/  LDC.64 R8, c[0x4][R17] ;  /* 0x0100000011087b82 */ /* 0x0004e20000000a00 */
[----:B------:R-:W4:Y:S01]  /*58e0*/  LDCU.64 UR4, c[0x4][0x100] ;  /* 0x01002000ff0477ac */ /* 0x000f220008000a00 */
[----:B------:R-:W-:Y:S01]  /*58f0*/  MOV R6, UR41 ;  /* 0x0000002900067c02 */ /* 0x000fe20008000f00 */
[----:B------:R-:W-:Y:S01]  /*5900*/  IMAD.U32 R7, RZ, RZ, UR40 ;  /* 0x00000028ff077e24 */ /* 0x000fe2000f8e00ff */
[----:B------:R-:W-:Y:S02]  /*5910*/  MOV R4, R16 ;  /* 0x0000001000047202 */ /* 0x000fe40000000f00 */
[----:B-1----:R-:W-:Y:S02]  /*5920*/  MOV R5, R3 ;  /* 0x0000000300057202 */ /* 0x002fe40000000f00 */
[----:B------:R-:W-:Y:S02]  /*5930*/  IADD3 R10, P0, PT, R4, 0x28000, RZ ;  /* 0x00028000040a7810 */ /* 0x000fe40007f1e0ff */
[----:B----4-:R-:W-:-:S03]  /*5940*/  MOV R4, UR4 ;  /* 0x0000000400047c02 */ /* 0x010fc60008000f00 */
[----:B------:R-:W-:Y:S02]  /*5950*/  IMAD.X R11, RZ, RZ, R5, P0 ;  /* 0x000000ffff0b7224 */ /* 0x000fe400000e0605 */
[----:B------:R-:W-:-:S03]  /*5960*/  IMAD.U32 R5, RZ, RZ, UR5 ;  /* 0x00000005ff057e24 */ /* 0x000fc6000f8e00ff */
[----:B------:R2:W-:Y:S04]  /*5970*/  STL.64 [R1], R10 ;  /* 0x0000000a01007387 */ /* 0x0005e80000100a00 */
[----:B------:R-:W-:-:S07]  /*5980*/  LEPC R20, `(.L_x_105) ;  /* 0x000000001014794e */ /* 0x000fce0000000000 */
[----:B--23--:R-:W-:Y:S05]  /*5990*/  CALL.ABS.NOINC R8 ;  /* 0x0000000008007343 */ /* 0x00cfea0003c00000 */
.L_x_105:
[----:B------:R-:W1:Y:S01]  /*59a0*/  LDC.64 R10, c[0x4][0xd8] ;  /* 0x01003600ff0a7b82 */ /* 0x000e620000000a00 */
[----:B------:R-:W2:Y:S01]  /*59b0*/  LDCU.64 UR4, c[0x4][0xd0] ;  /* 0x01001a00ff0477ac */ /* 0x000ea20008000a00 */
[----:B------:R-:W-:Y:S02]  /*59c0*/  MOV R6, UR41 ;  /* 0x0000002900067c02 */ /* 0x000fe40008000f00 */
[----:B------:R-:W-:-:S04]  /*59d0*/  MOV R7, UR40 ;  /* 0x0000002800077c02 */ /* 0x000fc80008000f00 */
[----:B------:R3:W4:Y:S01]  /*59e0*/  LDC.64 R8, c[0x4][R17] ;  /* 0x0100000011087b82 */ /* 0x0007220000000a00 */
[----:B--2---:R-:W-:Y:S02]  /*59f0*/  IMAD.U32 R4, RZ, RZ, UR4 ;  /* 0x00000004ff047e24 */ /* 0x004fe4000f8e00ff */
[----:B------:R-:W-:Y:S01]  /*5a00*/  IMAD.U32 R5, RZ, RZ, UR5 ;  /* 0x00000005ff057e24 */ /* 0x000fe2000f8e00ff */
[----:B-1----:R3:W-:Y:S04]  /*5a10*/  STL.64 [R1], R10 ;  /* 0x0000000a01007387 */ /* 0x0027e80000100a00 */
[----:B------:R-:W-:-:S07]  /*5a20*/  LEPC R20, `(.L_x_106) ;  /* 0x000000001014794e */ /* 0x000fce0000000000 */
[----:B---34-:R-:W-:Y:S05]  /*5a30*/  CALL.ABS.NOINC R8 ;  /* 0x0000000008007343 */ /* 0x018fea0003c00000 */
.L_x_106:
[----:B------:R-:W-:Y:S01]  /*5a40*/  HFMA2 R0, -RZ, RZ, 0, 2.384185791015625e-06 ;  /* 0x00000028ff007431 */ /* 0x000fe200000001ff */
        /* <DEDUP_REMOVED lines=9> */
.L_x_107:
        /* <DEDUP_REMOVED lines=10> */
.L_x_108:
[----:B------:R1:W2:Y:S01]  /*5b80*/  LDC.64 R8, c[0x4][R17] ;  /* 0x0100000011087b82 */ /* 0x0002a20000000a00 */
[----:B------:R-:W3:Y:S01]  /*5b90*/  LDCU.64 UR4, c[0x4][0xe0] ;  /* 0x01001c00ff0477ac */ /* 0x000ee20008000a00 */
[----:B------:R-:W-:Y:S01]  /*5ba0*/  CS2R R6, SRZ ;  /* 0x0000000000067805 */ /* 0x000fe2000001ff00 */
[----:B---3--:R-:W-:Y:S01]  /*5bb0*/  IMAD.U32 R4, RZ, RZ, UR4 ;  /* 0x00000004ff047e24 */ /* 0x008fe2000f8e00ff */
[----:B------:R-:W-:-:S04]  /*5bc0*/  MOV R5, UR5 ;  /* 0x0000000500057c02 */ /* 0x000fc80008000f00 */
[----:B------:R-:W-:-:S07]  /*5bd0*/  LEPC R20, `(.L_x_109) ;  /* 0x000000001014794e */ /* 0x000fce0000000000 */
[----:B-12---:R-:W-:Y:S05]  /*5be0*/  CALL.ABS.NOINC R8 ;  /* 0x0000000008007343 */ /* 0x006fea0003c00000 */
.L_x_109:
[----:B------:R-:W-:Y:S01]  /*5bf0*/  HFMA2 R0, -RZ, RZ, 0, 4.76837158203125e-07 ;  /* 0x00000008ff007431 */ /* 0x000fe200000001ff */
        /* <DEDUP_REMOVED lines=9> */
.L_x_110:
[----:B------:R-:W-:Y:S01]  /*5c90*/  HFMA2 R0, -RZ, RZ, 0, 2.6226043701171875e-06 ;  /* 0x0000002cff007431 */ /* 0x000fe200000001ff */
        /* <DEDUP_REMOVED lines=9> */
.L_x_111:
[----:B------:R1:W2:Y:S01]  /*5d30*/  LDC.64 R8, c[0x4][R17] ;  /* 0x0100000011087b82 */ /* 0x0002a20000000a00 */
[----:B------:R-:W3:Y:S01]  /*5d40*/  LDCU.64 UR4, c[0x4][0xe0] ;  /* 0x01001c00ff0477ac */ /* 0x000ee20008000a00 */
[----:B------:R-:W-:Y:S01]  /*5d50*/  CS2R R6, SRZ ;  /* 0x0000000000067805 */ /* 0x000fe2000001ff00 */
[----:B---3--:R-:W-:Y:S01]  /*5d60*/  IMAD.U32 R4, RZ, RZ, UR4 ;  /* 0x00000004ff047e24 */ /* 0x008fe2000f8e00ff */
[----:B------:R-:W-:-:S04]  /*5d70*/  MOV R5, UR5 ;  /* 0x0000000500057c02 */ /* 0x000fc80008000f00 */
[----:B------:R-:W-:-:S07]  /*5d80*/  LEPC R20, `(.L_x_112) ;  /* 0x000000001014794e */ /* 0x000fce0000000000 */
[----:B-12---:R-:W-:Y:S05]  /*5d90*/  CALL.ABS.NOINC R8 ;  /* 0x0000000008007343 */ /* 0x006fea0003c00000 */
.L_x_112:
        /* <DEDUP_REMOVED lines=10> */
.L_x_113:
[----:B------:R-:W-:Y:S01]  /*5e40*/  HFMA2 R0, -RZ, RZ, 0, 2.443790435791015625e-06 ;  /* 0x00000029ff007431 */ /* 0x000fe200000001ff */
        /* <DEDUP_REMOVED lines=9> */
.L_x_114:
        /* <DEDUP_REMOVED lines=10> */
.L_x_115:
        /* <DEDUP_REMOVED lines=10> */
.L_x_116:
[----:B------:R1:W2:Y:S01]  /*6020*/  LDC.64 R8, c[0x4][R17] ;  /* 0x0100000011087b82 */ /* 0x0002a20000000a00 */
[----:B------:R-:W3:Y:S01]  /*6030*/  LDCU.64 UR4, c[0x4][0xe0] ;  /* 0x01001c00ff0477ac */ /* 0x000ee20008000a00 */
[----:B------:R-:W-:Y:S01]  /*6040*/  CS2R R6, SRZ ;  /* 0x0000000000067805 */ /* 0x000fe2000001ff00 */
[----:B---3--:R-:W-:Y:S01]  /*6050*/  IMAD.U32 R4, RZ, RZ, UR4 ;  /* 0x00000004ff047e24 */ /* 0x008fe2000f8e00ff */
[----:B------:R-:W-:-:S04]  /*6060*/  MOV R5, UR5 ;  /* 0x0000000500057c02 */ /* 0x000fc80008000f00 */
[----:B------:R-:W-:-:S07]  /*6070*/  LEPC R20, `(.L_x_117) ;  /* 0x000000001014794e */ /* 0x000fce0000000000 */
[----:B-12---:R-:W-:Y:S05]  /*6080*/  CALL.ABS.NOINC R8 ;  /* 0x0000000008007343 */ /* 0x006fea0003c00000 */
.L_x_117:
[----:B------:R-:W-:Y:S01]  /*6090*/  HFMA2 R0, -RZ, RZ, 0, 3.814697265625e-06 ;  /* 0x00000040ff007431 */ /* 0x000fe200000001ff */
        /* <DEDUP_REMOVED lines=9> */
.L_x_118:
        /* <DEDUP_REMOVED lines=10> */
.L_x_119:
[----:B------:R1:W2:Y:S01]  /*61d0*/  LDC.64 R8, c[0x4][R17] ;  /* 0x0100000011087b82 */ /* 0x0002a20000000a00 */
[----:B------:R-:W3:Y:S01]  /*61e0*/  LDCU.64 UR4, c[0x4][0xe0] ;  /* 0x01001c00ff0477ac */ /* 0x000ee20008000a00 */
[----:B------:R-:W-:Y:S01]  /*61f0*/  CS2R R6, SRZ ;  /* 0x0000000000067805 */ /* 0x000fe2000001ff00 */
[----:B---3--:R-:W-:Y:S01]  /*6200*/  IMAD.U32 R4, RZ, RZ, UR4 ;  /* 0x00000004ff047e24 */ /* 0x008fe2000f8e00ff */
[----:B------:R-:W-:-:S04]  /*6210*/  MOV R5, UR5 ;  /* 0x0000000500057c02 */ /* 0x000fc80008000f00 */
[----:B------:R-:W-:-:S07]  /*6220*/  LEPC R20, `(.L_x_120) ;  /* 0x000000001014794e */ /* 0x000fce0000000000 */
[----:B-12---:R-:W-:Y:S05]  /*6230*/  CALL.ABS.NOINC R8 ;  /* 0x0000000008007343 */ /* 0x006fea0003c00000 */
.L_x_120:
[----:B------:R-:W-:Y:S01]  /*6240*/  HFMA2 R0, -RZ, RZ, 0, 1.1920928955078125e-07 ;  /* 0x00000002ff007431 */ /* 0x000fe200000001ff */
        /* <DEDUP_REMOVED lines=9> */
.L_x_121:
        /* <DEDUP_REMOVED lines=10> */
.L_x_122:
        /* <DEDUP_REMOVED lines=10> */
.L_x_123:
        /* <DEDUP_REMOVED lines=10> */
.L_x_124:
[----:B------:R1:W2:Y:S01]  /*64c0*/  LDC.64 R8, c[0x4][R17] ;  /* 0x0100000011087b82 */ /* 0x0002a20000000a00 */
[----:B------:R-:W3:Y:S01]  /*64d0*/  LDCU.64 UR4, c[0x4][0xe0] ;  /* 0x01001c00ff0477ac */ /* 0x000ee20008000a00 */
[----:B------:R-:W-:Y:S01]  /*64e0*/  CS2R R6, SRZ ;  /* 0x0000000000067805 */ /* 0x000fe2000001ff00 */
[----:B---3--:R-:W-:Y:S01]  /*64f0*/  IMAD.U32 R4, RZ, RZ, UR4 ;  /* 0x00000004ff047e24 */ /* 0x008fe2000f8e00ff */
[----:B------:R-:W-:-:S04]  /*6500*/  MOV R5, UR5 ;  /* 0x0000000500057c02 */ /* 0x000fc80008000f00 */
[----:B------:R-:W-:-:S07]  /*6510*/  LEPC R20, `(.L_x_125) ;  /* 0x000000001014794e */ /* 0x000fce0000000000 */
[----:B-12---:R-:W-:Y:S05]  /*6520*/  CALL.ABS.NOINC R8 ;  /* 0x0000000008007343 */ /* 0x006fea0003c00000 */
.L_x_125:
[----:B------:R-:W-:Y:S01]  /*6530*/  HFMA2 R0, -RZ, RZ, 0, 5.9604644775390625e-08 ;  /* 0x00000001ff007431 */ /* 0x000fe200000001ff */
        /* <DEDUP_REMOVED lines=9> */
.L_x_126:
        /* <DEDUP_REMOVED lines=10> */
.L_x_127:
[----:B------:R1:W2:Y:S01]  /*6670*/  LDC.64 R8, c[0x4][R17] ;  /* 0x0100000011087b82 */ /* 0x0002a20000000a00 */
[----:B------:R-:W3:Y:S01]  /*6680*/  LDCU.64 UR4, c[0x4][0xe0] ;  /* 0x01001c00ff0477ac */ /* 0x000ee20008000a00 */
[----:B------:R-:W-:Y:S01]  /*6690*/  CS2R R6, SRZ ;  /* 0x0000000000067805 */ /* 0x000fe2000001ff00 */
[----:B---3--:R-:W-:Y:S01]  /*66a0*/  IMAD.U32 R4, RZ, RZ, UR4 ;  /* 0x00000004ff047e24 */ /* 0x008fe2000f8e00ff */
[----:B------:R-:W-:-:S04]  /*66b0*/  MOV R5, UR5 ;  /* 0x0000000500057c02 */ /* 0x000fc80008000f00 */
[----:B------:R-:W-:-:S07]  /*66c0*/  LEPC R20, `(.L_x_128) ;  /* 0x000000001014794e */ /* 0x000fce0000000000 */
[----:B-12---:R-:W-:Y:S05]  /*66d0*/  CALL.ABS.NOINC R8 ;  /* 0x0000000008007343 */ /* 0x006fea0003c00000 */
.L_x_128:
        /* <DEDUP_REMOVED lines=10> */
.L_x_129:
        /* <DEDUP_REMOVED lines=10> */
.L_x_130:
        /* <DEDUP_REMOVED lines=10> */
.L_x_131:
        /* <DEDUP_REMOVED lines=10> */
.L_x_132:
        /* <DEDUP_REMOVED lines=10> */
.L_x_133:
        /* <DEDUP_REMOVED lines=10> */
.L_x_134:
[----:B------:R1:W2:Y:S01]  /*6aa0*/  LDC.64 R8, c[0x4][R17] ;  /* 0x0100000011087b82 */ /* 0x0002a20000000a00 */
[----:B------:R-:W3:Y:S01]  /*6ab0*/  LDCU.64 UR4, c[0x4][0xe0] ;  /* 0x01001c00ff0477ac */ /* 0x000ee20008000a00 */
[----:B------:R-:W-:Y:S01]  /*6ac0*/  CS2R R6, SRZ ;  /* 0x0000000000067805 */ /* 0x000fe2000001ff00 */
[----:B---3--:R-:W-:Y:S01]  /*6ad0*/  IMAD.U32 R4, RZ, RZ, UR4 ;  /* 0x00000004ff047e24 */ /* 0x008fe2000f8e00ff */
[----:B------:R-:W-:-:S04]  /*6ae0*/  MOV R5, UR5 ;  /* 0x0000000500057c02 */ /* 0x000fc80008000f00 */
[----:B------:R-:W-:-:S07]  /*6af0*/  LEPC R20, `(.L_x_135) ;  /* 0x000000001014794e */ /* 0x000fce0000000000 */
[----:B-12---:R-:W-:Y:S05]  /*6b00*/  CALL.ABS.NOINC R8 ;  /* 0x0000000008007343 */ /* 0x006fea0003c00000 */
.L_x_135:
        /* <DEDUP_REMOVED lines=10> */
.L_x_136:
        /* <DEDUP_REMOVED lines=10> */
.L_x_137:
[----:B------:R1:W2:Y:S01]  /*6c50*/  LDC.64 R8, c[0x4][R17] ;  /* 0x0100000011087b82 */ /* 0x0002a20000000a00 */
[----:B------:R-:W3:Y:S01]  /*6c60*/  LDCU.64 UR4, c[0x4][0xe0] ;  /* 0x01001c00ff0477ac */ /* 0x000ee20008000a00 */
[----:B------:R-:W-:Y:S01]  /*6c70*/  CS2R R6, SRZ ;  /* 0x0000000000067805 */ /* 0x000fe2000001ff00 */
[----:B---3--:R-:W-:Y:S01]  /*6c80*/  IMAD.U32 R4, RZ, RZ, UR4 ;  /* 0x00000004ff047e24 */ /* 0x008fe2000f8e00ff */
[----:B------:R-:W-:-:S04]  /*6c90*/  MOV R5, UR5 ;  /* 0x0000000500057c02 */ /* 0x000fc80008000f00 */
[----:B------:R-:W-:-:S07]  /*6ca0*/  LEPC R20, `(.L_x_138) ;  /* 0x000000001014794e */ /* 0x000fce0000000000 */
[----:B-12---:R-:W-:Y:S05]  /*6cb0*/  CALL.ABS.NOINC R8 ;  /* 0x0000000008007343 */ /* 0x006fea0003c00000 */
.L_x_138:
[----:B------:R-:W-:Y:S01]  /*6cc0*/  HFMA2 R0, -RZ, RZ, 0, 6.103515625e-05 ;  /* 0x00000400ff007431 */ /* 0x000fe200000001ff */
        /* <DEDUP_REMOVED lines=9> */
.L_x_139:
        /* <DEDUP_REMOVED lines=10> */
.L_x_140:
        /* <DEDUP_REMOVED lines=10> */
.L_x_141:
        /* <DEDUP_REMOVED lines=10> */
.L_x_142:
[----:B------:R1:W2:Y:S01]  /*6f40*/  LDC.64 R8, c[0x4][R17] ;  /* 0x0100000011087b82 */ /* 0x0002a20000000a00 */
[----:B------:R-:W3:Y:S01]  /*6f50*/  LDCU.64 UR4, c[0x4][0xe0] ;  /* 0x01001c00ff0477ac */ /* 0x000ee20008000a00 */
[----:B------:R-:W-:Y:S01]  /*6f60*/  CS2R R6, SRZ ;  /* 0x0000000000067805 */ /* 0x000fe2000001ff00 */
[----:B---3--:R-:W-:Y:S01]  /*6f70*/  IMAD.U32 R4, RZ, RZ, UR4 ;  /* 0x00000004ff047e24 */ /* 0x008fe2000f8e00ff */
[----:B------:R-:W-:-:S04]  /*6f80*/  MOV R5, UR5 ;  /* 0x0000000500057c02 */ /* 0x000fc80008000f00 */
[----:B------:R-:W-:-:S07]  /*6f90*/  LEPC R20, `(.L_x_143) ;  /* 0x000000001014794e */ /* 0x000fce0000000000 */
[----:B-12---:R-:W-:Y:S05]  /*6fa0*/  CALL.ABS.NOINC R8 ;  /* 0x0000000008007343 */ /* 0x006fea0003c00000 */
.L_x_143:
        /* <DEDUP_REMOVED lines=10> */
.L_x_144:
        /* <DEDUP_REMOVED lines=10> */
.L_x_145:
[----:B------:R1:W2:Y:S01]  /*70f0*/  LDC.64 R8, c[0x4][R17] ;  /* 0x0100000011087b82 */ /* 0x0002a20000000a00 */
[----:B------:R-:W3:Y:S01]  /*7100*/  LDCU.64 UR4, c[0x4][0xe0] ;  /* 0x01001c00ff0477ac */ /* 0x000ee20008000a00 */
[----:B------:R-:W-:Y:S01]  /*7110*/  CS2R R6, SRZ ;  /* 0x0000000000067805 */ /* 0x000fe2000001ff00 */
[----:B---3--:R-:W-:Y:S01]  /*7120*/  IMAD.U32 R4, RZ, RZ, UR4 ;  /* 0x00000004ff047e24 */ /* 0x008fe2000f8e00ff */
[----:B------:R-:W-:-:S04]  /*7130*/  MOV R5, UR5 ;  /* 0x0000000500057c02 */ /* 0x000fc80008000f00 */
[----:B------:R-:W-:-:S07]  /*7140*/  LEPC R20, `(.L_x_146) ;  /* 0x000000001014794e */ /* 0x000fce0000000000 */
[----:B-12---:R-:W-:Y:S05]  /*7150*/  CALL.ABS.NOINC R8 ;  /* 0x0000000008007343 */ /* 0x006fea0003c00000 */
.L_x_146:
[----:B------:R-:W-:Y:S01]  /*7160*/  HFMA2 R0, -RZ, RZ, 0, 3.0517578125e-05 ;  /* 0x00000200ff007431 */ /* 0x000fe200000001ff */
        /* <DEDUP_REMOVED lines=9> */
.L_x_147:
        /* <DEDUP_REMOVED lines=10> */
.L_x_148:
        /* <DEDUP_REMOVED lines=10> */
.L_x_149:
        /* <DEDUP_REMOVED lines=10> */
.L_x_150:
[----:B------:R1:W2:Y:S01]  /*73e0*/  LDC.64 R8, c[0x4][R17] ;  /* 0x0100000011087b82 */ /* 0x0002a20000000a00 */
[----:B------:R-:W3:Y:S01]  /*73f0*/  LDCU.64 UR4, c[0x4][0xe0] ;  /* 0x01001c00ff0477ac */ /* 0x000ee20008000a00 */
[----:B------:R-:W-:Y:S01]  /*7400*/  CS2R R6, SRZ ;  /* 0x0000000000067805 */ /* 0x000fe2000001ff00 */
[----:B---3--:R-:W-:Y:S01]  /*7410*/  IMAD.U32 R4, RZ, RZ, UR4 ;  /* 0x00000004ff047e24 */ /* 0x008fe2000f8e00ff */
[----:B------:R-:W-:-:S04]  /*7420*/  MOV R5, UR5 ;  /* 0x0000000500057c02 */ /* 0x000fc80008000f00 */
[----:B------:R-:W-:-:S07]  /*7430*/  LEPC R20, `(.L_x_151) ;  /* 0x000000001014794e */ /* 0x000fce0000000000 */
[----:B-12---:R-:W-:Y:S05]  /*7440*/  CALL.ABS.NOINC R8 ;  /* 0x0000000008007343 */ /* 0x006fea0003c00000 */
.L_x_151:
[----:B------:R1:W-:Y:S01]  /*7450*/  STL [R1], RZ ;  /* 0x000000ff01007387 */ /* 0x0003e20000100800 */
[----:B------:R1:W2:Y:S01]  /*7460*/  LDC.64 R8, c[0x4][R17] ;  /* 0x0100000011087b82 */ /* 0x0002a20000000a00 */
[----:B------:R-:W3:Y:S01]  /*7470*/  LDCU.64 UR4, c[0x4][0xc8] ;  /* 0x01001900ff0477ac */ /* 0x000ee20008000a00 */
[----:B------:R-:W-:Y:S02]  /*7480*/  MOV R6, UR41 ;  /* 0x0000002900067c02 */ /* 0x000fe40008000f00 */
[----:B------:R-:W-:Y:S01]  /*7490*/  MOV R7, UR40 ;  /* 0x0000002800077c02 */ /* 0x000fe20008000f00 */
[----:B---3--:R-:W-:Y:S02]  /*74a0*/  IMAD.U32 R4, RZ, RZ, UR4 ;  /* 0x00000004ff047e24 */ /* 0x008fe4000f8e00ff */
[----:B------:R-:W-:Y:S02]  /*74b0*/  IMAD.U32 R5, RZ, RZ, UR5 ;  /* 0x00000005ff057e24 */ /* 0x000fe4000f8e00ff */
[----:B------:R-:W-:-:S07]  /*74c0*/  LEPC R20, `(.L_x_152) ;  /* 0x000000001014794e */ /* 0x000fce0000000000 */
[----:B-12---:R-:W-:Y:S05]  /*74d0*/  CALL.ABS.NOINC R8 ;  /* 0x0000000008007343 */ /* 0x006fea0003c00000 */
.L_x_152:
        /* <DEDUP_REMOVED lines=10> */
.L_x_153:
[----:B------:R1:W2:Y:S01]  /*7580*/  LDC.64 R8, c[0x4][R17] ;  /* 0x0100000011087b82 */ /* 0x0002a20000000a00 */
[----:B------:R-:W3:Y:S01]  /*7590*/  LDCU.64 UR4, c[0x4][0xe0] ;  /* 0x01001c00ff0477ac */ /* 0x000ee20008000a00 */
[----:B------:R-:W-:Y:S01]  /*75a0*/  CS2R R6, SRZ ;  /* 0x0000000000067805 */ /* 0x000fe2000001ff00 */
[----:B---3--:R-:W-:Y:S01]  /*75b0*/  IMAD.U32 R4, RZ, RZ, UR4 ;  /* 0x00000004ff047e24 */ /* 0x008fe2000f8e00ff */
[----:B------:R-:W-:-:S04]  /*75c0*/  MOV R5, UR5 ;  /* 0x0000000500057c02 */ /* 0x000fc80008000f00 */
[----:B------:R-:W-:-:S07]  /*75d0*/  LEPC R20, `(.L_x_154) ;  /* 0x000000001014794e */ /* 0x000fce0000000000 */
[----:B-12---:R-:W-:Y:S05]  /*75e0*/  CALL.ABS.NOINC R8 ;  /* 0x0000000008007343 */ /* 0x006fea0003c00000 */
.L_x_154:
[----:B------:R-:W-:Y:S01]  /*75f0*/  HFMA2 R0, -RZ, RZ, 0, 2 ;  /* 0x00004000ff007431 */ /* 0x000fe200000001ff */
        /* <DEDUP_REMOVED lines=9> */
.L_x_155:
        /* <DEDUP_REMOVED lines=10> */
.L_x_156:
        /* <DEDUP_REMOVED lines=10> */
.L_x_157:
        /* <DEDUP_REMOVED lines=10> */
.L_x_98:
[----:B------:R-:W-:Y:S05]  /*7870*/  BSYNC.RECONVERGENT B6 ;  /* 0x0000000000067941 */ /* 0x000fea0003800200 */
.L_x_97:
[----:B------:R-:W2:Y:S01]  /*7880*/  S2R R5, SR_TID.X ;  /* 0x0000000000057919 */ /* 0x000ea20000002100 */
[----:B------:R-:W-:Y:S01]  /*7890*/  MOV R4, 0x400 ;  /* 0x0000040000047802 */ /* 0x000fe20000000f00 */
[----:B------:R-:W3:Y:S01]  /*78a0*/  LDCU.64 UR4, c[0x0][0x880] ;  /* 0x00011000ff0477ac */ /* 0x000ee20008000a00 */
[----:B-1----:R-:W1:Y:S01]  /*78b0*/  S2R R3, SR_CgaCtaId ;  /* 0x0000000000037919 */ /* 0x002e620000008800 */
[----:B------:R-:W4:Y:S01]  /*78c0*/  S2R R0, SR_SWINHI ;  /* 0x0000000000007919 */ /* 0x000f220000002f00 */
[----:B---3--:R-:W-:-:S04]  /*78d0*/  ISETP.NE.U32.AND P5, PT, RZ, UR4, PT ;  /* 0x00000004ff007c0c */ /* 0x008fc8000bfa5070 */
[----:B------:R-:W-:Y:S01]  /*78e0*/  ISETP.NE.AND.EX P5, PT, RZ, UR5, PT, P5 ;  /* 0x00000005ff007c0c */ /* 0x000fe2000bfa5350 */
[----:B--2---:R-:W-:Y:S01]  /*78f0*/  IMAD.SHL.U32 R5, R5, 0x2, RZ ;  /* 0x0000000205057824 */ /* 0x004fe200078e00ff */
[----:B-1----:R-:W-:-:S04]  /*7900*/  LEA R3, R3, R4, 0x18 ;  /* 0x0000000403037211 */ /* 0x002fc800078ec0ff */
[----:B------:R-:W-:Y:S02]  /*7910*/  LOP3.LUT R5, R5, 0xfe, RZ, 0xc0, !PT ;  /* 0x000000fe05057812 */ /* 0x000fe400078ec0ff */
[----:B------:R-:W-:Y:S02]  /*7920*/  MOV R42, R3 ;  /* 0x00000003002a7202 */ /* 0x000fe40000000f00 */
[----:B----4-:R-:W-:-:S03]  /*7930*/  MOV R43, R0 ;  /* 0x00000000002b7202 */ /* 0x010fc60000000f00 */
[----:B------:R-:W-:-:S03]  /*7940*/  IMAD.WIDE.U32 R42, R5, 0x2, R42 ;  /* 0x00000002052a7825 */ /* 0x000fc600078e002a */
[C---:B------:R-:W-:Y:S02]  /*7950*/  IADD3 R3, P1, PT, R42.reuse, 0x28000, RZ ;  /* 0x000280002a037810 */ /* 0x040fe40007f3e0ff */
[----:B------:R-:W-:-:S03]  /*7960*/  IADD3 R5, P0, PT, R42, 0x28200, RZ ;  /* 0x000282002a057810 */ /* 0x000fc60007f1e0ff */
[--C-:B------:R-:W-:Y:S02]  /*7970*/  IMAD.X R79, RZ, RZ, R43.reuse, P1 ;  /* 0x000000ffff4f7224 */ /* 0x100fe400008e062b */
[----:B------:R-:W-:Y:S01]  /*7980*/  IMAD.X R69, RZ, RZ, R43, P0 ;  /* 0x000000ffff457224 */ /* 0x000fe200000e062b */
[C---:B------:R-:W-:Y:S02]  /*7990*/  IADD3 R9, P0, PT, R42.reuse, 0x28800, RZ ;  /* 0x000288002a097810 */ /* 0x040fe40007f1e0ff */
[----:B------:R-:W-:Y:S02]  /*79a0*/  SHF.R.U64 R4, R3, 0x3, R79 ;  /* 0x0000000303047819 */ /* 0x000fe4000000124f */
[----:B------:R-:W-:Y:S01]  /*79b0*/  SHF.R.U64 R0, R5, 0x3, R69 ;  /* 0x0000000305007819 */ /* 0x000fe20000001245 */
[----:B------:R-:W-:Y:S01]  /*79c0*/  IMAD.X R67, RZ, RZ, R43, P0 ;  /* 0x000000ffff437224 */ /* 0x000fe200000e062b */
[----:B------:R-:W-:Y:S02]  /*79d0*/  LOP3.LUT R78, R3, 0x70, R4, 0x78, !PT ;  /* 0x00000070034e7812 */ /* 0x000fe400078e7804 */
[----:B------:R-:W-:-:S02]  /*79e0*/  IADD3 R3, P2, PT, R42, 0x29200, RZ ;  /* 0x000292002a037810 */ /* 0x000fc40007f5e0ff */
[----:B------:R-:W-:Y:S01]  /*79f0*/  LOP3.LUT R68, R5, 0x70, R0, 0x78, !PT ;  /* 0x0000007005447812 */ /* 0x000fe200078e7800 */
[----:B------:R-:W-:Y:S01]  /*7a00*/  ST.E desc[UR44][R78.64], RZ ;  /* 0x000000ff4e007985 */ /* 0x000fe2000c10192c */
[C---:B------:R-:W-:Y:S01]  /*7a10*/  IADD3 R7, P0, PT, R42.reuse, 0x28a00, RZ ;  /* 0x00028a002a077810 */ /* 0x040fe20007f1e0ff */
[----:B------:R-:W-:Y:S01]  /*7a20*/  IMAD.X R55, RZ, RZ, R43, P2 ;  /* 0x000000ffff377224 */ /* 0x000fe200010e062b */
[C---:B------:R-:W-:Y:S01]  /*7a30*/  SHF.R.U64 R0, R9.reuse, 0x3, R67 ;  /* 0x0000000309007819 */ /* 0x040fe20000001243 */
[----:B------:R1:W-:Y:S01]  /*7a40*/  ST.E desc[UR44][R68.64], RZ ;  /* 0x000000ff44007985 */ /* 0x0003e2000c10192c */
[C---:B------:R-:W-:Y:S01]  /*7a50*/  IADD3 R5, P1, PT, R42.reuse, 0x29000, RZ ;  /* 0x000290002a057810 */ /* 0x040fe20007f3e0ff */
[----:B------:R-:W-:Y:S01]  /*7a60*/  IMAD.X R65, RZ, RZ, R43, P0 ;  /* 0x000000ffff417224 */ /* 0x000fe200000e062b */
[----:B------:R-:W-:Y:S02]  /*7a70*/  LOP3.LUT R66, R9, 0x70, R0, 0x78, !PT ;  /* 0x0000007009427812 */ /* 0x000fe400078e7800 */
[----:B------:R-:W-:Y:S01]  /*7a80*/  SHF.R.U64 R0, R3, 0x3, R55 ;  /* 0x0000000303007819 */ /* 0x000fe20000001237 */
[----:B------:R-:W-:Y:S01]  /*7a90*/  IMAD.X R61, RZ, RZ, R43, P1 ;  /* 0x000000ffff3d7224 */ /* 0x000fe200008e062b */
[----:B------:R-:W-:Y:S01]  /*7aa0*/  IADD3 R9, P0, PT, R42, 0x29800, RZ ;  /* 0x000298002a097810 */ /* 0x000fe20007f1e0ff */
[----:B------:R-:W-:Y:S01]  /*7ab0*/  ST.E desc[UR44][R66.64], RZ ;  /* 0x000000ff42007985 */ /* 0x000fe2000c10192c */
[----:B------:R-:W-:-:S02]  /*7ac0*/  SHF.R.U64 R6, R7, 0x3, R65 ;  /* 0x0000000307067819 */ /* 0x000fc40000001241 */
[----:B------:R-:W-:Y:S01]  /*7ad0*/  LOP3.LUT R54, R3, 0x70, R0, 0x78, !PT ;  /* 0x0000007003367812 */ /* 0x000fe200078e7800 */
[----:B------:R-:W-:Y:S01]  /*7ae0*/  IMAD.X R53, RZ, RZ, R43, P0 ;  /* 0x000000ffff357224 */ /* 0x000fe200000e062b */
[C---:B------:R-:W-:Y:S02]  /*7af0*/  IADD3 R3, P2, PT, R42.reuse, 0x2a200, RZ ;  /* 0x0002a2002a037810 */ /* 0x040fe40007f5e0ff */
        /* <DEDUP_REMOVED lines=9> */
[----:B------:R-:W-:Y:S01]  /*7b90*/  LOP3.LUT R52, R9, 0x70, R0, 0x78, !PT ;  /* 0x0000007009347812 */ /* 0x000fe200078e7800 */
[----:B------:R2:W-:Y:S01]  /*7ba0*/  ST.E desc[UR44][R60.64], RZ ;  /* 0x000000ff3c007985 */ /* 0x0005e2000c10192c */
[----:B------:R-:W-:Y:S01]  /*7bb0*/  SHF.R.U64 R0, R3, 0x3, R47 ;  /* 0x0000000303007819 */ /* 0x000fe2000000122f */
[----:B------:R-:W-:Y:S01]  /*7bc0*/  IMAD.X R49, RZ, RZ, R43, P1 ;  /* 0x000000ffff317224 */ /* 0x000fe200008e062b */
[----:B------:R-:W-:Y:S01]  /*7bd0*/  IADD3 R9, P0, PT, R42, 0x2a800, RZ ;  /* 0x0002a8002a097810 */ /* 0x000fe20007f1e0ff */
[----:B------:R-:W-:Y:S01]  /*7be0*/  ST.E desc[UR44][R54.64], RZ ;  /* 0x000000ff36007985 */ /* 0x000fe2000c10192c */
[----:B------:R-:W-:-:S02]  /*7bf0*/  SHF.R.U64 R6, R7, 0x3, R51 ;  /* 0x0000000307067819 */ /* 0x000fc40000001233 */
[----:B------:R-:W-:Y:S01]  /*7c00*/  LOP3.LUT R46, R3, 0x70, R0, 0x78, !PT ;  /* 0x00000070032e7812 */ /* 0x000fe200078e7800 */
[----:B------:R-:W-:Y:S01]  /*7c10*/  IMAD.X R45, RZ, RZ, R43, P0 ;  /* 0x000000ffff2d7224 */ /* 0x000fe200000e062b */
[C---:B------:R-:W-:Y:S01]  /*7c20*/  IADD3 R3, P2, PT, R42.reuse, 0x2b200, RZ ;  /* 0x0002b2002a037810 */ /* 0x040fe20007f5e0ff */
[----:B------:R-:W-:Y:S01]  /*7c30*/  ST.E desc[UR44][R52.64], RZ ;  /* 0x000000ff34007985 */ /* 0x000fe2000c10192c */
[----:B------:R-:W-:Y:S02]  /*7c40*/  LOP3.LUT R50, R7, 0x70, R6, 0x78, !PT ;  /* 0x0000007007327812 */ /* 0x000fe400078e7806 */
[----:B------:R-:W-:Y:S01]  /*7c50*/  SHF.R.U64 R4, R5, 0x3, R49 ;  /* 0x0000000305047819 */ /* 0x000fe20000001231 */
[----:B------:R-:W-:Y:S01]  /*7c60*/  IMAD.X R37, RZ, RZ, R43, P2 ;  /* 0x000000ffff257224 */ /* 0x000fe200010e062b */
[----:B------:R-:W-:Y:S01]  /*7c70*/  IADD3 R7, P0, PT, R42, 0x2aa00, RZ ;  /* 0x0002aa002a077810 */ /* 0x000fe20007f1e0ff */
[----:B------:R3:W-:Y:S01]  /*7c80*/  ST.E desc[UR44][R50.64], RZ ;  /* 0x000000ff32007985 */ /* 0x0007e2000c10192c */
[----:B------:R-:W-:-:S02]  /*7c90*/  SHF.R.U64 R0, R9, 0x3, R45 ;  /* 0x0000000309007819 */ /* 0x000fc4000000122d */
[----:B------:R-:W-:Y:S01]  /*7ca0*/  LOP3.LUT R48, R5, 0x70, R4, 0x78, !PT ;  /* 0x0000007005307812 */ /* 0x000fe200078e7804 */
[----:B------:R-:W-:Y:S01]  /*7cb0*/  IMAD.X R41, RZ, RZ, R43, P0 ;  /* 0x000000ffff297224 */ /* 0x000fe200000e062b */
[C---:B------:R-:W-:Y:S02]  /*7cc0*/  IADD3 R5, P1, PT, R42.reuse, 0x2b000, RZ ;  /* 0x0002b0002a057810 */ /* 0x040fe40007f3e0ff */
[----:B------:R-:W-:Y:S01]  /*7cd0*/  LOP3.LUT R44, R9, 0x70, R0, 0x78, !PT ;  /* 0x00000070092c7812 */ /* 0x000fe200078e7800 */
[----:B------:R-:W-:Y:S01]  /*7ce0*/  ST.E desc[UR44][R48.64], RZ ;  /* 0x000000ff30007985 */ /* 0x000fe2000c10192c */
        /* <DEDUP_REMOVED lines=8> */
[----:B------:R4:W-:Y:S01]  /*7d70*/  ST.E desc[UR44][R44.64], RZ ;  /* 0x000000ff2c007985 */ /* 0x0009e2000c10192c */
        /* <DEDUP_REMOVED lines=14> */
[----:B------:R5:W-:Y:S01]  /*7e60*/  ST.E desc[UR44][R36.64], RZ ;  /* 0x000000ff24007985 */ /* 0x000be2000c10192c */
        /* <DEDUP_REMOVED lines=53> */
[----:B------:R-:W-:Y:S02]  /*81c0*/  IADD3 R5, P1, PT, R42, 0x2f000, RZ ;  /* 0x0002f0002a057810 */ /* 0x000fe40007f3e0ff */
[----:B------:R-:W-:Y:S01]  /*81d0*/  LOP3.LUT R76, R0, 0x70, R9, 0x78, !PT ;  /* 0x00000070004c7812 */ /* 0x000fe200078e7809 */
[----:B------:R-:W-:Y:S01]  /*81e0*/  ST.E desc[UR44][R12.64], RZ ;  /* 0x000000ff0c007985 */ /* 0x000fe2000c10192c */
[C---:B------:R-:W-:Y:S01]  /*81f0*/  SHF.R.U64 R4, R3.reuse, 0x3, R71 ;  /* 0x0000000303047819 */ /* 0x040fe20000001247 */
[----:B------:R-:W-:Y:S01]  /*8200*/  IMAD.X R73, RZ, RZ, R43, P1 ;  /* 0x000000ffff497224 */ /* 0x000fe200008e062b */
[----:B------:R-:W-:Y:S01]  /*8210*/  IADD3 R0, P0, PT, R42, 0x2f800, RZ ;  /* 0x0002f8002a007810 */ /* 0x000fe20007f1e0ff */
[----:B------:R5:W-:Y:S01]  /*8220*/  ST.E desc[UR44][R10.64], RZ ;  /* 0x000000ff0a007985 */ /* 0x000be2000c10192c */
[----:B------:R-:W-:-:S02]  /*8230*/  LOP3.LUT R70, R3, 0x70, R4, 0x78, !PT ;  /* 0x0000007003467812 */ /* 0x000fc400078e7804 */
[----:B------:R-:W-:Y:S01]  /*8240*/  SHF.R.U64 R8, R7, 0x3, R75 ;  /* 0x0000000307087819 */ /* 0x000fe2000000124b */
[----:B------:R-:W-:Y:S01]  /*8250*/  IMAD.X R85, RZ, RZ, R43, P0 ;  /* 0x000000ffff557224 */ /* 0x000fe200000e062b */
[C---:B------:R-:W-:Y:S01]  /*8260*/  IADD3 R3, P2, PT, R42.reuse, 0x28600, RZ ;  /* 0x000286002a037810 */ /* 0x040fe20007f5e0ff */
[----:B------:R1:W-:Y:S01]  /*8270*/  ST.E desc[UR44][R76.64], RZ ;  /* 0x000000ff4c007985 */ /* 0x0003e2000c10192c */
[----:B------:R-:W-:Y:S02]  /*8280*/  SHF.R.U64 R6, R5, 0x3, R73 ;  /* 0x0000000305067819 */ /* 0x000fe40000001249 */
[----:B------:R-:W-:Y:S01]  /*8290*/  LOP3.LUT R74, R7, 0x70, R8, 0x78, !PT ;  /* 0x00000070074a7812 */ /* 0x000fe200078e7808 */
[----:B------:R-:W-:Y:S01]  /*82a0*/  IMAD.X R9, RZ, RZ, R43, P2 ;  /* 0x000000ffff097224 */ /* 0x000fe200010e062b */
[----:B------:R-:W-:Y:S02]  /*82b0*/  IADD3 R4, P1, PT, R42, 0x28400, RZ ;  /* 0x000284002a047810 */ /* 0x000fe40007f3e0ff */
[----:B------:R-:W-:Y:S01]  /*82c0*/  SHF.R.U64 R7, R0, 0x3, R85 ;  /* 0x0000000300077819 */ /* 0x000fe20000001255 */
[----:B------:R1:W-:Y:S01]  /*82d0*/  ST.E desc[UR44][R74.64], RZ ;  /* 0x000000ff4a007985 */ /* 0x0003e2000c10192c */
[----:B------:R-:W-:Y:S01]  /*82e0*/  LOP3.LUT R72, R5, 0x70, R6, 0x78, !PT ;  /* 0x0000007005487812 */ /* 0x000fe200078e7806 */
[----:B------:R-:W-:Y:S01]  /*82f0*/  IMAD.X R81, RZ, RZ, R43, P1 ;  /* 0x000000ffff517224 */ /* 0x000fe200008e062b */
[----:B------:R-:W-:-:S02]  /*8300*/  IADD3 R5, P0, PT, R42, 0x2fa00, RZ ;  /* 0x0002fa002a057810 */ /* 0x000fc40007f1e0ff */
[----:B------:R-:W-:Y:S01]  /*8310*/  LOP3.LUT R84, R0, 0x70, R7, 0x78, !PT ;  /* 0x0000007000547812 */ /* 0x000fe200078e7807 */
[----:B------:R1:W-:Y:S01]  /*8320*/  ST.E desc[UR44][R72.64], RZ ;  /* 0x000000ff48007985 */ /* 0x0003e2000c10192c */
[C---:B------:R-:W-:Y:S01]  /*8330*/  SHF.R.U64 R0, R3.reuse, 0x3, R9 ;  /* 0x0000000303007819 */ /* 0x040fe20000001209 */
[----:B------:R-:W-:Y:S01]  /*8340*/  IMAD.X R83, RZ, RZ, R43, P0 ;  /* 0x000000ffff537224 */ /* 0x000fe200000e062b */
[----:B------:R-:W-:Y:S01]  /*8350*/  SHF.R.U64 R7, R4, 0x3, R81 ;  /* 0x0000000304077819 */ /* 0x000fe20000001251 */
[----:B------:R1:W-:Y:S01]  /*8360*/  ST.E desc[UR44][R70.64], RZ ;  /* 0x000000ff46007985 */ /* 0x0003e2000c10192c */
[----:B------:R-:W-:Y:S02]  /*8370*/  LOP3.LUT R8, R3, 0x70, R0, 0x78, !PT ;  /* 0x0000007003087812 */ /* 0x000fe400078e7800 */
[----:B------:R-:W-:Y:S01]  /*8380*/  IADD3 R3, P0, PT, R42, 0x28c00, RZ ;  /* 0x00028c002a037810 */ /* 0x000fe20007f1e0ff */
[----:B------:R1:W-:Y:S01]  /*8390*/  ST.E desc[UR44][R84.64], RZ ;  /* 0x000000ff54007985 */ /* 0x0003e2000c10192c */
[----:B------:R-:W-:-:S02]  /*83a0*/  LOP3.LUT R80, R4, 0x70, R7, 0x78, !PT ;  /* 0x0000007004507812 */ /* 0x000fc400078e7807 */
[C---:B------:R-:W-:Y:S01]  /*83b0*/  SHF.R.U64 R6, R5.reuse, 0x3, R83 ;  /* 0x0000000305067819 */ /* 0x040fe20000001253 */
[----:B------:R-:W-:Y:S01]  /*83c0*/  IMAD.X R7, RZ, RZ, R43, P0 ;  /* 0x000000ffff077224 */ /* 0x000fe200000e062b */
[C---:B------:R-:W-:Y:S02]  /*83d0*/  IADD3 R0, P0, PT, R42.reuse, 0x29400, RZ ;  /* 0x000294002a007810 */ /* 0x040fe40007f1e0ff */
[----:B------:R-:W-:Y:S02]  /*83e0*/  LOP3.LUT R82, R5, 0x70, R6, 0x78, !PT ;  /* 0x0000007005527812 */ /* 0x000fe400078e7806 */
[C---:B------:R-:W-:Y:S01]  /*83f0*/  SHF.R.U64 R6, R3.reuse, 0x3, R7 ;  /* 0x0000000303067819 */ /* 0x040fe20000001207 */
[----:B------:R-:W-:Y:S01]  /*8400*/  IMAD.X R87, RZ, RZ, R43, P0 ;  /* 0x000000ffff577224 */ /* 0x000fe200000e062b */
[----:B------:R-:W-:Y:S01]  /*8410*/  IADD3 R4, P1, PT, R42, 0x28e00, RZ ;  /* 0x00028e002a047810 */ /* 0x000fe20007f3e0ff */
[----:B------:R2:W-:Y:S01]  /*8420*/  ST.E desc[UR44][R82.64], RZ ;  /* 0x000000ff52007985 */ /* 0x0005e2000c10192c */
[----:B------:R-:W-:-:S02]  /*8430*/  LOP3.LUT R6, R3, 0x70, R6, 0x78, !PT ;  /* 0x0000007003067812 */ /* 0x000fc400078e7806 */
[C---:B------:R-:W-:Y:S01]  /*8440*/  SHF.R.U64 R3, R0.reuse, 0x3, R87 ;  /* 0x0000000300037819 */ /* 0x040fe20000001257 */
[----:B------:R-:W-:Y:S01]  /*8450*/  IMAD.X R89, RZ, RZ, R43, P1 ;  /* 0x000000ffff597224 */ /* 0x000fe200008e062b */
[----:B------:R2:W-:Y:S02]  /*8460*/  ST.E desc[UR44][R80.64], RZ ;  /* 0x000000ff50007985 */ /* 0x0005e4000c10192c */
[----:B------:R-:W-:Y:S02]  /*8470*/  LOP3.LUT R86, R0, 0x70, R3, 0x78, !PT ;  /* 0x0000007000567812 */ /* 0x000fe400078e7803 */
[----:B------:R-:W-:Y:S01]  /*8480*/  IADD3 R0, P0, PT, R42, 0x29600, RZ ;  /* 0x000296002a007810 */ /* 0x000fe20007f1e0ff */
[----:B------:R2:W-:Y:S01]  /*8490*/  ST.E desc[UR44][R8.64], RZ ;  /* 0x000000ff08007985 */ /* 0x0005e2000c10192c */
[----:B------:R-:W-:-:S03]  /*84a0*/  SHF.R.U64 R5, R4, 0x3, R89 ;  /* 0x0000000304057819 */ /* 0x000fc60000001259 */
[----:B-1----:R-:W-:Y:S01]  /*84b0*/  IMAD.X R69, RZ, RZ, R43, P0 ;  /* 0x000000ffff457224 */ /* 0x002fe200000e062b */
[----:B------:R-:W-:Y:S01]  /*84c0*/  IADD3 R3, P0, PT, R42, 0x29e00, RZ ;  /* 0x00029e002a037810 */ /* 0x000fe20007f1e0ff */
[----:B------:R1:W-:Y:S01]  /*84d0*/  ST.E desc[UR44][R6.64], RZ ;  /* 0x000000ff06007985 */ /* 0x0003e2000c10192c */
[----:B------:R-:W-:Y:S02]  /*84e0*/  LOP3.LUT R88, R4, 0x70, R5, 0x78, !PT ;  /* 0x0000007004587812 */ /* 0x000fe400078e7805 */
[----:B------:R-:W-:Y:S01]  /*84f0*/  SHF.R.U64 R5, R0, 0x3, R69 ;  /* 0x0000000300057819 */ /* 0x000fe20000001245 */
[----:B------:R-:W-:Y:S01]  /*8500*/  IMAD.X R79, RZ, RZ, R43, P0 ;  /* 0x000000ffff4f7224 */ /* 0x000fe200000e062b */
[----:B------:R-:W-:Y:S01]  /*8510*/  IADD3 R4, P1, PT, R42, 0x29c00, RZ ;  /* 0x00029c002a047810 */ /* 0x000fe20007f3e0ff */
[----:B------:R1:W-:Y:S01]  /*8520*/  ST.E desc[UR44][R88.64], RZ ;  /* 0x000000ff58007985 */ /* 0x0003e2000c10192c */
[----:B------:R-:W-:Y:S02]  /*8530*/  LOP3.LUT R68, R0, 0x70, R5, 0x78, !PT ;  /* 0x0000007000447812 */ /* 0x000fe400078e7805 */
[C---:B------:R-:W-:Y:S01]  /*8540*/  SHF.R.U64 R0, R3.reuse, 0x3, R79 ;  /* 0x0000000303007819 */ /* 0x040fe2000000124f */
[----:B------:R-:W-:Y:S01]  /*8550*/  IMAD.X R91, RZ, RZ, R43, P1 ;  /* 0x000000ffff5b7224 */ /* 0x000fe200008e062b */
[----:B------:R1:W-:Y:S02]  /*8560*/  ST.E desc[UR44][R86.64], RZ ;  /* 0x000000ff56007985 */ /* 0x0003e4000c10192c */
[----:B------:R-:W-:-:S02]  /*8570*/  LOP3.LUT R78, R3, 0x70, R0, 0x78, !PT ;  /* 0x00000070034e7812 */ /* 0x000fc400078e7800 */
[----:B------:R-:W-:Y:S01]  /*8580*/  IADD3 R0, P0, PT, R42, 0x2a400, RZ ;  /* 0x0002a4002a007810 */ /* 0x000fe20007f1e0ff */
[----:B------:R1:W-:Y:S01]  /*8590*/  ST.E desc[UR44][R68.64], RZ ;  /* 0x000000ff44007985 */ /* 0x0003e2000c10192c */
[----:B------:R-:W-:-:S03]  /*85a0*/  SHF.R.U64 R5, R4, 0x3, R91 ;  /* 0x0000000304057819 */ /* 0x000fc6000000125b */
[----:B--2---:R-:W-:Y:S01]  /*85b0*/  IMAD.X R61, RZ, RZ, R43, P0 ;  /* 0x000000ffff3d7224 */ /* 0x004fe200000e062b */
[----:B------:R-:W-:Y:S02]  /*85c0*/  IADD3 R3, P0, PT, R42, 0x2ac00, RZ ;  /* 0x0002ac002a037810 */ /* 0x000fe40007f1e0ff */
        /* <DEDUP_REMOVED lines=13> */
[----:B---3--:R-:W-:Y:S01]  /*86a0*/  IMAD.X R51, RZ, RZ, R43, P0 ;  /* 0x000000ffff337224 */ /* 0x008fe200000e062b */
        /* <DEDUP_REMOVED lines=14> */
[----:B----4-:R-:W-:Y:S01]  /*8790*/  IMAD.X R45, RZ, RZ, R43, P0 ;  /* 0x000000ffff2d7224 */ /* 0x010fe200000e062b */
        /* <DEDUP_REMOVED lines=14> */
[----:B-----5:R-:W-:Y:S01]  /*8880*/  IMAD.X R37, RZ, RZ, R43, P0 ;  /* 0x000000ffff257224 */ /* 0x020fe200000e062b */
        /* <DEDUP_REMOVED lines=14> */
[----:B------:R-:W-:Y:S01]  /*8970*/  IMAD.X R31, RZ, RZ, R43, P0 ;  /* 0x000000ffff1f7224 */ /* 0x000fe200000e062b */
        /* <DEDUP_REMOVED lines=43> */
[----:B------:R-:W-:Y:S02]  /*8c30*/  SHF.R.U64 R5, R4, 0x3, R21 ;  /* 0x0000000304057819 */ /* 0x000fe40000001215 */
[----:B------:R-:W-:Y:S01]  /*8c40*/  IADD3 R3, P0, PT, R42, 0x2fc00, RZ ;  /* 0x0002fc002a037810 */ /* 0x000fe20007f1e0ff */
[----:B------:R-:W-:Y:S01]  /*8c50*/  IMAD.X R11, RZ, RZ, R43, P1 ;  /* 0x000000ffff0b7224 */ /* 0x000fe200008e062b */
[----:B------:R-:W-:Y:S02]  /*8c60*/  LOP3.LUT R20, R4, 0x70, R5, 0x78, !PT ;  /* 0x0000007004147812 */ /* 0x000fe400078e7805 */
[----:B------:R-:W-:Y:S01]  /*8c70*/  IADD3 R4, P1, PT, R42, 0x2fe00, RZ ;  /* 0x0002fe002a047810 */ /* 0x000fe20007f3e0ff */
[----:B------:R-:W-:Y:S01]  /*8c80*/  IMAD.X R15, RZ, RZ, R43, P0 ;  /* 0x000000ffff0f7224 */ /* 0x000fe200000e062b */
[C---:B------:R-:W-:Y:S01]  /*8c90*/  SHF.R.U64 R5, R0.reuse, 0x3, R11 ;  /* 0x0000000300057819 */ /* 0x040fe2000000120b */
[----:B------:R1:W-:Y:S02]  /*8ca0*/  ST.E desc[UR44][R20.64], RZ ;  /* 0x000000ff14007985 */ /* 0x0003e4000c10192c */
[----:B------:R-:W-:Y:S01]  /*8cb0*/  IMAD.X R13, RZ, RZ, R43, P1 ;  /* 0x000000ffff0d7224 */ /* 0x000fe200008e062b */
[----:B------:R-:W-:Y:S01]  /*8cc0*/  LOP3.LUT R10, R0, 0x70, R5, 0x78, !PT ;  /* 0x00000070000a7812 */ /* 0x000fe200078e7805 */
[----:B------:R1:W-:Y:S01]  /*8cd0*/  ST.E desc[UR44][R18.64], RZ ;  /* 0x000000ff12007985 */ /* 0x0003e2000c10192c */
[----:B------:R-:W-:-:S02]  /*8ce0*/  SHF.R.U64 R0, R3, 0x3, R15 ;  /* 0x0000000303007819 */ /* 0x000fc4000000120f */
[C---:B------:R-:W-:Y:S01]  /*8cf0*/  SHF.R.U64 R5, R4.reuse, 0x3, R13 ;  /* 0x0000000304057819 */ /* 0x040fe2000000120d */
[----:B------:R1:W-:Y:S01]  /*8d00*/  ST.E desc[UR44][R10.64], RZ ;  /* 0x000000ff0a007985 */ /* 0x0003e2000c10192c */
[----:B------:R-:W-:Y:S02]  /*8d10*/  LOP3.LUT R14, R3, 0x70, R0, 0x78, !PT ;  /* 0x00000070030e7812 */ /* 0x000fe400078e7800 */
[----:B------:R-:W-:-:S03]  /*8d20*/  LOP3.LUT R12, R4, 0x70, R5, 0x78, !PT ;  /* 0x00000070040c7812 */ /* 0x000fc600078e7805 */
[----:B------:R1:W-:Y:S04]  /*8d30*/  ST.E desc[UR44][R14.64], RZ ;  /* 0x000000ff0e007985 */ /* 0x0003e8000c10192c */
[----:B------:R1:W-:Y:S01]  /*8d40*/  ST.E desc[UR44][R12.64], RZ ;  /* 0x000000ff0c007985 */ /* 0x0003e2000c10192c */
[----:B------:R-:W-:Y:S05]  /*8d50*/  @!P5 BRA `(.L_x_158) ;  /* 0x0000000000ccd947 */ /* 0x000fea0003800000 */
[----:B------:R-:W2:Y:S01]  /*8d60*/  LDC R3, c[0x0][0x904] ;  /* 0x00024100ff037b82 */ /* 0x000ea20000000800 */
[----:B------:R-:W3:Y:S01]  /*8d70*/  LDCU.64 UR4, c[0x0][0x908] ;  /* 0x00012100ff0477ac */ /* 0x000ee20008000a00 */
[----:B------:R-:W4:Y:S01]  /*8d80*/  S2R R0, SR_TID.X ;  /* 0x0000000000007919 */ /* 0x000f220000002100 */
[----:B------:R-:W-:Y:S01]  /*8d90*/  BSSY.RECONVERGENT B0, `(.L_x_158) ;  /* 0x000002f000007945 */ /* 0x000fe20003800200 */
[----:B---3--:R-:W-:Y:S01]  /*8da0*/  IMAD.HI.U32 R4, R57, UR4, RZ ;  /* 0x0000000439047c27 */ /* 0x008fe2000f8e00ff */
[----:B------:R-:W3:Y:S01]  /*8db0*/  LDCU UR4, c[0x0][0x380] ;  /* 0x00007000ff0477ac */ /* 0x000ee20008000800 */
[----:B--2---:R-:W-:-:S03]  /*8dc0*/  ISETP.NE.AND P0, PT, R3, 0x1, PT ;  /* 0x000000010300780c */ /* 0x004fc60003f05270 */
[----:B------:R-:W-:-:S04]  /*8dd0*/  SHF.R.U32.HI R4, RZ, UR5, R4 ;  /* 0x00000005ff047c19 */ /* 0x000fc80008011604 */
[----:B------:R-:W-:Y:S02]  /*8de0*/  SEL R4, R57, R4, !P0 ;  /* 0x0000000439047207 */ /* 0x000fe40004000000 */
[----:B----4-:R-:W-:-:S03]  /*8df0*/  LOP3.LUT R0, R0, 0x7f, RZ, 0xc0, !PT ;  /* 0x0000007f00007812 */ /* 0x010fc600078ec0ff */
[----:B------:R-:W-:-:S04]  /*8e00*/  IMAD.MOV R4, RZ, RZ, -R4 ;  /* 0x000000ffff047224 */ /* 0x000fc800078e0a04 */
[----:B------:R-:W-:-:S04]  /*8e10*/  IMAD R3, R3, R4, R57 ;  /* 0x0000000403037224 */ /* 0x000fc800078e0239 */
[----:B------:R-:W-:-:S05]  /*8e20*/  IMAD R3, R3, 0x100, R0 ;  /* 0x0000010003037824 */ /* 0x000fca00078e0200 */
[----:B---3--:R-:W-:-:S13]  /*8e30*/  ISETP.GE.AND P0, PT, R3, UR4, PT ;  /* 0x0000000403007c0c */ /* 0x008fda000bf06270 */
[----:B------:R-:W-:Y:S05]  /*8e40*/  @P0 BRA `(.L_x_159) ;  /* 0x00000000008c0947 */ /* 0x000fea0003800000 */
[----:B------:R-:W1:Y:S01]  /*8e50*/  LDC R5, c[0x0][0x38c] ;  /* 0x0000e300ff057b82 */ /* 0x000e620000000800 */
[----:B------:R-:W2:Y:S01]  /*8e60*/  LDCU UR6, c[0x0][0x890] ;  /* 0x00011200ff0677ac */ /* 0x000ea20008000800 */
[----:B------:R-:W3:Y:S01]  /*8e70*/  LDCU.64 UR4, c[0x0][0x888] ;  /* 0x00011100ff0477ac */ /* 0x000ee20008000a00 */
[----:B--2---:R-:W-:Y:S01]  /*8e80*/  IMAD R3, R22, UR6, R3 ;  /* 0x0000000616037c24 */ /* 0x004fe2000f8e0203 */
[----:B-1----:R-:W-:-:S04]  /*8e90*/  IABS R6, R5 ;  /* 0x0000000500067213 */ /* 0x002fc80000000000 */
[----:B------:R-:W1:Y:S08]  /*8ea0*/  I2F.RP R7, R6 ;  /* 0x0000000600077306 */ /* 0x000e700000209400 */
[----:B-1----:R-:W1:Y:S02]  /*8eb0*/  MUFU.RCP R8, R7 ;  /* 0x0000000700087308 */ /* 0x002e640000001000 */
[----:B-1----:R-:W-:-:S06]  /*8ec0*/  IADD3 R8, PT, PT, R8, 0xffffffe, RZ ;  /* 0x0ffffffe08087810 */ /* 0x002fcc0007ffe0ff */
[----:B------:R1:W2:Y:S02]  /*8ed0*/  F2I.FTZ.U32.TRUNC.NTZ R9, R8 ;  /* 0x0000000800097305 */ /* 0x0002a4000021f000 */
[----:B-1----:R-:W-:Y:S02]  /*8ee0*/  HFMA2 R8, -RZ, RZ, 0, 0 ;  /* 0x00000000ff087431 */ /* 0x002fe400000001ff */
[----:B--2---:R-:W-:-:S04]  /*8ef0*/  IMAD.MOV R0, RZ, RZ, -R9 ;  /* 0x000000ffff007224 */ /* 0x004fc800078e0a09 */
[----:B------:R-:W-:Y:S01]  /*8f00*/  IMAD R4, R0, R6, RZ ;  /* 0x0000000600047224 */ /* 0x000fe200078e02ff */
[----:B------:R-:W-:-:S03]  /*8f10*/  IABS R0, R2 ;  /* 0x0000000200007213 */ /* 0x000fc60000000000 */
[----:B------:R-:W-:-:S06]  /*8f20*/  IMAD.HI.U32 R9, R9, R4, R8 ;  /* 0x0000000409097227 */ /* 0x000fcc00078e0008 */
[----:B------:R-:W-:-:S04]  /*8f30*/  IMAD.HI.U32 R4, R9, R0, RZ ;  /* 0x0000000009047227 */ /* 0x000fc800078e00ff */
[----:B------:R-:W-:-:S04]  /*8f40*/  IMAD.MOV R7, RZ, RZ, -R4 ;  /* 0x000000ffff077224 */ /* 0x000fc800078e0a04 */
[----:B------:R-:W-:Y:S01]  /*8f50*/  IMAD R7, R6, R7, R0 ;  /* 0x0000000706077224 */ /* 0x000fe200078e0200 */
[----:B------:R-:W-:-:S04]  /*8f60*/  LOP3.LUT R0, R2, R5, RZ, 0x3c, !PT ;  /* 0x0000000502007212 */ /* 0x000fc800078e3cff */
[----:B------:R-:W-:Y:S02]  /*8f70*/  ISETP.GT.U32.AND P1, PT, R6, R7, PT ;  /* 0x000000070600720c */ /* 0x000fe40003f24070 */
[----:B------:R-:W-:-:S11]  /*8f80*/  ISETP.GE.AND P0, PT, R0, RZ, PT ;  /* 0x000000ff0000720c */ /* 0x000fd60003f06270 */
[-C--:B------:R-:W-:Y:S01]  /*8f90*/  @!P1 IADD3 R7, PT, PT, R7, -R6.reuse, RZ ;  /* 0x8000000607079210 */ /* 0x080fe20007ffe0ff */
[----:B------:R-:W-:Y:S01]  /*8fa0*/  @!P1 VIADD R4, R4, 0x1 ;  /* 0x0000000104049836 */ /* 0x000fe20000000000 */
[----:B------:R-:W-:Y:S02]  /*8fb0*/  ISETP.NE.AND P1, PT, R5, RZ, PT ;  /* 0x000000ff0500720c */ /* 0x000fe40003f25270 */
[----:B------:R-:W-:Y:S02]  /*8fc0*/  ISETP.GE.U32.AND P2, PT, R7, R6, PT ;  /* 0x000000060700720c */ /* 0x000fe40003f46070 */
[----:B------:R-:W1:Y:S11]  /*8fd0*/  LDC.64 R6, c[0x0][0x880] ;  /* 0x00022000ff067b82 */ /* 0x000e760000000a00 */
[----:B------:R-:W-:-:S05]  /*8fe0*/  @P2 IADD3 R4, PT, PT, R4, 0x1, RZ ;  /* 0x0000000104042810 */ /* 0x000fca0007ffe0ff */
[----:B------:R-:W-:Y:S01]  /*8ff0*/  @!P0 IMAD.MOV R4, RZ, RZ, -R4 ;  /* 0x000000ffff048224 */ /* 0x000fe200078e0a04 */
[----:B------:R-:W-:-:S04]  /*9000*/  @!P1 LOP3.LUT R4, RZ, R5, RZ, 0x33, !PT ;  /* 0x00000005ff049212 */ /* 0x000fc800078e33ff */
[C---:B------:R-:W-:Y:S01]  /*9010*/  IADD3 R0, PT, PT, -R4.reuse, RZ, RZ ;  /* 0x000000ff04007210 */ /* 0x040fe20007ffe1ff */
[----:B---3--:R-:W-:-:S04]  /*9020*/  IMAD R3, R4, UR5, R3 ;  /* 0x0000000504037c24 */ /* 0x008fc8000f8e0203 */
[----:B------:R-:W-:-:S04]  /*9030*/  IMAD R0, R5, R0, R2 ;  /* 0x0000000005007224 */ /* 0x000fc800078e0202 */
[----:B------:R-:W-:Y:S01]  /*9040*/  IMAD R3, R0, UR4, R3 ;  /* 0x0000000400037c24 */ /* 0x000fe2000f8e0203 */
[----:B------:R-:W-:-:S03]  /*9050*/  MOV R0, 0xff800000 ;  /* 0xff80000000007802 */ /* 0x000fc60000000f00 */
[----:B-1----:R-:W-:-:S05]  /*9060*/  IMAD.WIDE R6, R3, 0x4, R6 ;  /* 0x0000000403067825 */ /* 0x002fca00078e0206 */
[----:B------:R2:W-:Y:S02]  /*9070*/  STG.E desc[UR44][R6.64], R0 ;  /* 0x0000000006007986 */ /* 0x0005e4000c10192c */
.L_x_159:
[----:B------:R-:W-:Y:S05]  /*9080*/  BSYNC.RECONVERGENT B0 ;  /* 0x0000000000007941 */ /* 0x000fea0003800200 */
.L_x_158:
[----:B------:R-:W-:-:S09]  /*9090*/  UISETP.NE.AND UP0, UPT, UR37, URZ, UPT ;  /* 0x000000ff2500728c */ /* 0x000fd2000bf05270 */
[----:B------:R-:W-:Y:S05]  /*90a0*/  BRA.U UP0, `(.L_x_160) ;  /* 0x0000000100047547 */ /* 0x000fea000b800000 */
[----:B------:R-:W-:Y:S05]  /*90b0*/  BPT.TRAP 0x1 ;  /* 0x000000040000795c */ /* 0x000fea0000300000 */
.L_x_160:
[C---:B------:R-:W-:Y:S01]  /*90c0*/  IADD3 R3, P0, PT, R42.reuse, 0x30000, RZ ;  /* 0x000300002a037810 */ /* 0x040fe20007f1e0ff */
[----:B------:R-:W3:Y:S01]  /*90d0*/  S2UR UR4, SR_CgaCtaId ;  /* 0x00000000000479c3 */ /* 0x000ee20000008800 */
[C---:B------:R-:W-:Y:S01]  /*90e0*/  IADD3 R9, P1, PT, R42.reuse, 0x30200, RZ ;  /* 0x000302002a097810 */ /* 0x040fe20007f3e0ff */
[----:B------:R-:W-:Y:S01]  /*90f0*/  UMOV UR5, 0x400 ;  /* 0x0000040000057882 */ /* 0x000fe20000000000 */
[----:B------:R-:W-:Y:S01]  /*9100*/  STL.64 [R1+0x78], R56 ;  /* 0x0000783801007387 */ /* 0x000fe20000100a00 */
[--C-:B-1----:R-:W-:Y:S01]  /*9110*/  IMAD.X R47, RZ, RZ, R43.reuse, P0 ;  /* 0x000000ffff2f7224 */ /* 0x102fe200000e062b */
[C---:B--2---:R-:W-:Y:S01]  /*9120*/  IADD3 R7, P0, PT, R42.reuse, 0x30800, RZ ;  /* 0x000308002a077810 */ /* 0x044fe20007f1e0ff */
[----:B------:R-:W-:Y:S01]  /*9130*/  IMAD.X R45, RZ, RZ, R43, P1 ;  /* 0x000000ffff2d7224 */ /* 0x000fe200008e062b */
[C---:B------:R-:W-:Y:S01]  /*9140*/  IADD3 R5, P1, PT, R42.reuse, 0x30a00, RZ ;  /* 0x00030a002a057810 */ /* 0x040fe20007f3e0ff */
[----:B------:R-:W-:Y:S01]  /*9150*/  STL.64 [R1+0x70], R22 ;  /* 0x0000701601007387 */ /* 0x000fe20000100a00 */
[C---:B------:R-:W-:Y:S01]  /*9160*/  SHF.R.U64 R0, R3.reuse, 0x3, R47 ;  /* 0x0000000303007819 */ /* 0x040fe2000000122f */
[--C-:B------:R-:W-:Y:S01]  /*9170*/  IMAD.X R41, RZ, RZ, R43.reuse, P0 ;  /* 0x000000ffff297224 */ /* 0x100fe200000e062b */
[----:B------:R-:W-:Y:S01]  /*9180*/  UISETP.NE.AND UP0, UPT, UR37, URZ, UPT ;  /* 0x000000ff2500728c */ /* 0x000fe2000bf05270 */
[----:B------:R-:W-:Y:S01]  /*9190*/  IMAD.X R39, RZ, RZ, R43, P1 ;  /* 0x000000ffff277224 */ /* 0x000fe200008e062b */
[----:B------:R-:W-:Y:S01]  /*91a0*/  LOP3.LUT R46, R3, 0x70, R0, 0x78, !PT ;  /* 0x00000070032e7812 */ /* 0x000fe200078e7800 */
[----:B------:R-:W-:Y:S01]  /*91b0*/  STL [R1+0x84], R62 ;  /* 0x0000843e01007387 */ /* 0x000fe20000100800 */
[----:B------:R-:W-:-:S02]  /*91c0*/  IADD3 R3, P2, PT, R42, 0x31000, RZ ;  /* 0x000310002a037810 */ /* 0x000fc40007f5e0ff */
[----:B------:R-:W-:Y:S01]  /*91d0*/  SHF.R.U64 R0, R9, 0x3, R45 ;  /* 0x0000000309007819 */ /* 0x000fe2000000122d */
[----:B------:R-:W-:Y:S01]  /*91e0*/  STL [R1+0x80], R58 ;  /* 0x0000803a01007387 */ /* 0x000fe20000100800 */
[----:B------:R-:W-:Y:S01]  /*91f0*/  SHF.R.U64 R6, R7, 0x3, R41 ;  /* 0x0000000307067819 */ /* 0x000fe20000001229 */
[----:B------:R-:W-:Y:S01]  /*9200*/  IMAD.X R37, RZ, RZ, R43, P2 ;  /* 0x000000ffff257224 */ /* 0x000fe200010e062b */
[----:B------:R-:W-:Y:S02]  /*9210*/  LOP3.LUT R44, R9, 0x70, R0, 0x78, !PT ;  /* 0x00000070092c7812 */ /* 0x000fe400078e7800 */
[----:B------:R-:W-:Y:S01]  /*9220*/  IADD3 R9, P1, PT, R42, 0x31200, RZ ;  /* 0x000312002a097810 */ /* 0x000fe20007f3e0ff */
[----:B---3--:R-:W-:Y:S01]  /*9230*/  ULEA UR4, UR4, UR5, 0x18 ;  /* 0x0000000504047291 */ /* 0x008fe2000f8ec0ff */
[----:B------:R-:W-:Y:S02]  /*9240*/  SHF.R.U64 R0, R3, 0x3, R37 ;  /* 0x0000000303007819 */ /* 0x000fe40000001225 */
[----:B------:R-:W-:Y:S01]  /*9250*/  SHF.R.U64 R4, R5, 0x3, R39 ;  /* 0x0000000305047819 */ /* 0x000fe20000001227 */
[----:B------:R-:W-:Y:S01]  /*9260*/  IMAD.X R35, RZ, RZ, R43, P1 ;  /* 0x000000ffff237224 */ /* 0x000fe200008e062b */
[----:B------:R-:W-:-:S02]  /*9270*/  LOP3.LUT R36, R3, 0x70, R0, 0x78, !PT ;  /* 0x0000007003247812 */ /* 0x000fc400078e7800 */
[C---:B------:R-:W-:Y:S02]  /*9280*/  IADD3 R3, P2, PT, R42.reuse, 0x32000, RZ ;  /* 0x000320002a037810 */ /* 0x040fe40007f5e0ff */
[----:B------:R-:W-:Y:S01]  /*9290*/  LOP3.LUT R40, R7, 0x70, R6, 0x78, !PT ;  /* 0x0000007007287812 */ /* 0x000fe200078e7806 */
[----:B------:R-:W-:Y:S01]  /*92a0*/  SYNCS.ARRIVE.TRANS64.A1T0 RZ, [UR4+0x380b0], RZ ;  /* 0x0380b0ffffff79a7 */ /* 0x000fe20008100004 */
[C---:B------:R-:W-:Y:S01]  /*92b0*/  IADD3 R7, P0, PT, R42.reuse, 0x31800, RZ ;  /* 0x000318002a077810 */ /* 0x040fe20007f1e0ff */
[--C-:B------:R-:W-:Y:S01]  /*92c0*/  IMAD.X R29, RZ, RZ, R43.reuse, P2 ;  /* 0x000000ffff1d7224 */ /* 0x100fe200010e062b */
[----:B------:R-:W-:Y:S01]  /*92d0*/  LOP3.LUT R38, R5, 0x70, R4, 0x78, !PT ;  /* 0x0000007005267812 */ /* 0x000fe200078e7804 */
[----:B------:R-:W-:Y:S01]  /*92e0*/  ST.E desc[UR44][R46.64], RZ ;  /* 0x000000ff2e007985 */ /* 0x000fe2000c10192c */
[----:B------:R-:W-:Y:S01]  /*92f0*/  IADD3 R5, P1, PT, R42, 0x31a00, RZ ;  /* 0x00031a002a057810 */ /* 0x000fe20007f3e0ff */
[----:B------:R-:W-:Y:S01]  /*9300*/  IMAD.X R33, RZ, RZ, R43, P0 ;  /* 0x000000ffff217224 */ /* 0x000fe200000e062b */
[C---:B------:R-:W-:Y:S01]  /*9310*/  SHF.R.U64 R0, R9.reuse, 0x3, R35 ;  /* 0x0000000309007819 */ /* 0x040fe20000001223 */
[----:B------:R-:W-:Y:S02]  /*9320*/  ST.E desc[UR44][R44.64], RZ ;  /* 0x000000ff2c007985 */ /* 0x000fe4000c10192c */
[----:B------:R-:W-:Y:S01]  /*9330*/  IMAD.X R31, RZ, RZ, R43, P1 ;  /* 0x000000ffff1f7224 */ /* 0x000fe200008e062b */
[----:B------:R-:W-:Y:S01]  /*9340*/  LOP3.LUT R34, R9, 0x70, R0, 0x78, !PT ;  /* 0x0000007009227812 */ /* 0x000fe200078e7800 */
[----:B------:R-:W-:Y:S01]  /*9350*/  ST.E desc[UR44][R40.64], RZ ;  /* 0x000000ff28007985 */ /* 0x000fe2000c10192c */
[----:B------:R-:W-:-:S02]  /*9360*/  SHF.R.U64 R0, R3, 0x3, R29 ;  /* 0x0000000303007819 */ /* 0x000fc4000000121d */
[C---:B------:R-:W-:Y:S01]  /*9370*/  IADD3 R9, P1, PT, R42.reuse, 0x32200, RZ ;  /* 0x000322002a097810 */ /* 0x040fe20007f3e0ff */
[----:B------:R-:W-:Y:S01]  /*9380*/  ST.E desc[UR44][R38.64], RZ ;  /* 0x000000ff26007985 */ /* 0x000fe2000c10192c */
[----:B------:R-:W-:Y:S02]  /*9390*/  SHF.R.U64 R6, R7, 0x3, R33 ;  /* 0x0000000307067819 */ /* 0x000fe40000001221 */
[----:B------:R-:W-:Y:S01]  /*93a0*/  SHF.R.U64 R4, R5, 0x3, R31 ;  /* 0x0000000305047819 */ /* 0x000fe2000000121f */
[--C-:B------:R-:W-:Y:S01]  /*93b0*/  IMAD.X R27, RZ, RZ, R43.reuse, P1 ;  /* 0x000000ffff1b7224 */ /* 0x100fe200008e062b */
[----:B------:R-:W-:Y:S01]  /*93c0*/  LOP3.LUT R28, R3, 0x70, R0, 0x78, !PT ;  /* 0x00000070031c7812 */ /* 0x000fe200078e7800 */
[----:B------:R-:W-:Y:S01]  /*93d0*/  ST.E desc[UR44][R36.64], RZ ;  /* 0x000000ff24007985 */ /* 0x000fe2000c10192c */
[C---:B------:R-:W-:Y:S02]  /*93e0*/  IADD3 R3, P2, PT, R42.reuse, 0x33000, RZ ;  /* 0x000330002a037810 */ /* 0x040fe40007f5e0ff */
[----:B------:R-:W-:Y:S01]  /*93f0*/  LOP3.LUT R32, R7, 0x70, R6, 0x78, !PT ;  /* 0x0000007007207812 */ /* 0x000fe200078e7806 */
[----:B------:R1:W-:Y:S01]  /*9400*/  ST.E desc[UR44][R34.64], RZ ;  /* 0x000000ff22007985 */ /* 0x0003e2000c10192c */
        /* <DEDUP_REMOVED lines=15> */
[----:B------:R-:W-:Y:S01]  /*9500*/  LOP3.LUT R18, R3, 0x70, R0, 0x78, !PT ;  /* 0x0000007003127812 */ /* 0x000fe200078e7800 */
[--C-:B------:R-:W-:Y:S01]  /*9510*/  IMAD.X R17, RZ, RZ, R43.reuse, P1 ;  /* 0x000000ffff117224 */ /* 0x100fe200008e062b */
[C---:B------:R-:W-:Y:S02]  /*9520*/  IADD3 R3, P2, PT, R42.reuse, 0x34000, RZ ;  /* 0x000340002a037810 */ /* 0x040fe40007f5e0ff */
[----:B------:R-:W-:Y:S02]  /*9530*/  LOP3.LUT R24, R7, 0x70, R6, 0x78, !PT ;  /* 0x0000007007187812 */ /* 0x000fe400078e7806 */
[C---:B------:R-:W-:Y:S01]  /*9540*/  IADD3 R7, P0, PT, R42.reuse, 0x33800, RZ ;  /* 0x000338002a077810 */ /* 0x040fe20007f1e0ff */
[----:B------:R-:W-:Y:S01]  /*9550*/  IMAD.X R11, RZ, RZ, R43, P2 ;  /* 0x000000ffff0b7224 */ /* 0x000fe200010e062b */
[----:B------:R-:W-:Y:S01]  /*9560*/  SHF.R.U64 R0, R9, 0x3, R17 ;  /* 0x0000000309007819 */ /* 0x000fe20000001211 */
[----:B------:R-:W-:Y:S01]  /*9570*/  ST.E desc[UR44][R24.64], RZ ;  /* 0x000000ff18007985 */ /* 0x000fe2000c10192c */
[C---:B-1----:R-:W-:Y:S01]  /*9580*/  IADD3 R35, P4, PT, R42.reuse, 0x37200, RZ ;  /* 0x000372002a237810 */ /* 0x042fe20007f9e0ff */
[----:B------:R-:W-:Y:S01]  /*9590*/  IMAD.X R15, RZ, RZ, R43, P0 ;  /* 0x000000ffff0f7224 */ /* 0x000fe200000e062b */
[----:B------:R-:W-:-:S02]  /*95a0*/  IADD3 R8, P0, PT, R42, 0x34200, RZ ;  /* 0x000342002a087810 */ /* 0x000fc40007f1e0ff */
[----:B------:R-:W-:Y:S02]  /*95b0*/  LOP3.LUT R16, R9, 0x70, R0, 0x78, !PT ;  /* 0x0000007009107812 */ /* 0x000fe400078e7800 */
[----:B------:R-:W-:Y:S01]  /*95c0*/  SHF.R.U64 R0, R3, 0x3, R11 ;  /* 0x0000000303007819 */ /* 0x000fe2000000120b */
[----:B------:R-:W-:Y:S01]  /*95d0*/  IMAD.X R55, RZ, RZ, R43, P0 ;  /* 0x000000ffff377224 */ /* 0x000fe200000e062b */
[----:B------:R-:W-:Y:S02]  /*95e0*/  SHF.R.U64 R4, R5, 0x3, R21 ;  /* 0x0000000305047819 */ /* 0x000fe40000001215 */
[----:B------:R-:W-:Y:S02]  /*95f0*/  LOP3.LUT R10, R3, 0x70, R0, 0x78, !PT ;  /* 0x00000070030a7812 */ /* 0x000fe400078e7800 */
[----:B------:R-:W-:Y:S02]  /*9600*/  IADD3 R0, P3, PT, R42, 0x35000, RZ ;  /* 0x000350002a007810 */ /* 0x000fe40007f7e0ff */
[----:B------:R-:W-:-:S02]  /*9610*/  SHF.R.U64 R9, R8, 0x3, R55 ;  /* 0x0000000308097819 */ /* 0x000fc40000001237 */
[----:B------:R-:W-:Y:S01]  /*9620*/  LOP3.LUT R20, R5, 0x70, R4, 0x78, !PT ;  /* 0x0000007005147812 */ /* 0x000fe200078e7804 */
[----:B------:R-:W-:Y:S01]  /*9630*/  IMAD.X R49, RZ, RZ, R43, P3 ;  /* 0x000000ffff317224 */ /* 0x000fe200018e062b */
[----:B------:R-:W-:Y:S02]  /*9640*/  LOP3.LUT R54, R8, 0x70, R9, 0x78, !PT ;  /* 0x0000007008367812 */ /* 0x000fe400078e7809 */
[----:B------:R-:W-:Y:S01]  /*9650*/  IADD3 R8, P0, PT, R42, 0x35200, RZ ;  /* 0x000352002a087810 */ /* 0x000fe20007f1e0ff */
[----:B------:R-:W-:Y:S01]  /*9660*/  ST.E desc[UR44][R20.64], RZ ;  /* 0x000000ff14007985 */ /* 0x000fe2000c10192c */
[----:B------:R-:W-:Y:S02]  /*9670*/  SHF.R.U64 R3, R0, 0x3, R49 ;  /* 0x0000000300037819 */ /* 0x000fe40000001231 */
[----:B------:R-:W-:Y:S01]  /*9680*/  IADD3 R5, P1, PT, R42, 0x33a00, RZ ;  /* 0x00033a002a057810 */ /* 0x000fe20007f3e0ff */
[----:B------:R-:W-:Y:S01]  /*9690*/  IMAD.X R69, RZ, RZ, R43, P0 ;  /* 0x000000ffff457224 */ /* 0x000fe200000e062b */
[----:B------:R-:W-:Y:S01]  /*96a0*/  LOP3.LUT R48, R0, 0x70, R3, 0x78, !PT ;  /* 0x0000007000307812 */ /* 0x000fe200078e7803 */
[----:B------:R-:W-:Y:S01]  /*96b0*/  ST.E desc[UR44][R18.64], RZ ;  /* 0x000000ff12007985 */ /* 0x000fe2000c10192c */
[C---:B------:R-:W-:Y:S01]  /*96c0*/  IADD3 R40, P0, PT, R42.reuse, 0x36200, RZ ;  /* 0x000362002a287810 */ /* 0x040fe20007f1e0ff */
[----:B------:R-:W-:Y:S01]  /*96d0*/  IMAD.X R13, RZ, RZ, R43, P1 ;  /* 0x000000ffff0d7224 */ /* 0x000fe200008e062b */
[C---:B------:R-:W-:Y:S01]  /*96e0*/  IADD3 R0, P3, PT, R42.reuse, 0x36000, RZ ;  /* 0x000360002a007810 */ /* 0x040fe20007f7e0ff */
[----:B------:R-:W-:Y:S01]  /*96f0*/  ST.E desc[UR44][R16.64], RZ ;  /* 0x000000ff10007985 */ /* 0x000fe2000c10192c */
[----:B------:R-:W-:Y:S01]  /*9700*/  SHF.R.U64 R6, R7, 0x3, R15 ;  /* 0x0000000307067819 */ /* 0x000fe2000000120f */
[--C-:B------:R-:W-:Y:S01]  /*9710*/  IMAD.X R41, RZ, RZ, R43.reuse, P0 ;  /* 0x000000ffff297224 */ /* 0x100fe200000e062b */
[C---:B------:R-:W-:Y:S01]  /*9720*/  IADD3 R34, P0, PT, R42.reuse, 0x37800, RZ ;  /* 0x000378002a227810 */ /* 0x040fe20007f1e0ff */
[----:B------:R-:W-:Y:S01]  /*9730*/  IMAD.X R61, RZ, RZ, R43, P3 ;  /* 0x000000ffff3d7224 */ /* 0x000fe200018e062b */
[----:B------:R-:W-:Y:S01]  /*9740*/  IADD3 R36, P3, PT, R42, 0x37000, RZ ;  /* 0x000370002a247810 */ /* 0x000fe20007f7e0ff */
[----:B------:R1:W-:Y:S01]  /*9750*/  STL [R1+0xb8], R40 ;  /* 0x0000b82801007387 */ /* 0x0003e20000100800 */
[----:B------:R-:W-:-:S02]  /*9760*/  SHF.R.U64 R4, R5, 0x3, R13 ;  /* 0x0000000305047819 */ /* 0x000fc4000000120d */
[----:B------:R-:W-:Y:S01]  /*9770*/  SHF.R.U64 R3, R0, 0x3, R61 ;  /* 0x0000000300037819 */ /* 0x000fe2000000123d */
[----:B------:R2:W-:Y:S01]  /*9780*/  STL.64 [R1+0x98], R34 ;  /* 0x0000982201007387 */ /* 0x0005e20000100a00 */
[----:B------:R-:W-:Y:S02]  /*9790*/  LOP3.LUT R12, R5, 0x70, R4, 0x78, !PT ;  /* 0x00000070050c7812 */ /* 0x000fe400078e7804 */
[----:B------:R-:W-:Y:S01]  /*97a0*/  LOP3.LUT R14, R7, 0x70, R6, 0x78, !PT ;  /* 0x00000070070e7812 */ /* 0x000fe200078e7806 */
[----:B------:R-:W-:Y:S01]  /*97b0*/  STL [R1+0x6c], R41 ;  /* 0x00006c2901007387 */ /* 0x000fe20000100800 */
[----:B------:R-:W-:Y:S02]  /*97c0*/  IADD3 R4, P2, PT, R42, 0x34a00, RZ ;  /* 0x00034a002a047810 */ /* 0x000fe40007f5e0ff */
[----:B------:R-:W-:Y:S01]  /*97d0*/  LOP3.LUT R60, R0, 0x70, R3, 0x78, !PT ;  /* 0x00000070003c7812 */ /* 0x000fe200078e7803 */
[----:B------:R-:W-:Y:S01]  /*97e0*/  ST.E desc[UR44][R14.64], RZ ;  /* 0x000000ff0e007985 */ /* 0x000fe2000c10192c */
[----:B------:R-:W-:Y:S01]  /*97f0*/  IADD3 R6, P1, PT, R42, 0x34800, RZ ;  /* 0x000348002a067810 */ /* 0x000fe20007f3e0ff */
[----:B------:R-:W-:Y:S01]  /*9800*/  IMAD.X R51, RZ, RZ, R43, P2 ;  /* 0x000000ffff337224 */ /* 0x000fe200010e062b */
[----:B------:R-:W-:-:S02]  /*9810*/  MOV R39, 0x400 ;  /* 0x0000040000277802 */ /* 0x000fc40000000f00 */
[----:B------:R-:W-:Y:S01]  /*9820*/  SHF.R.U64 R9, R8, 0x3, R69 ;  /* 0x0000000308097819 */ /* 0x000fe20000001245 */
[----:B-1----:R-:W3:Y:S01]  /*9830*/  LDL.LU R40, [R1+0xb8] ;  /* 0x0000b80001287983 */ /* 0x002ee20000300800 */
[----:B------:R-:W-:Y:S01]  /*9840*/  IMAD.X R53, RZ, RZ, R43, P1 ;  /* 0x000000ffff357224 */ /* 0x000fe200008e062b */
[----:B------:R-:W-:Y:S01]  /*9850*/  SHF.R.U64 R5, R4, 0x3, R51 ;  /* 0x0000000304057819 */ /* 0x000fe20000001233 */
[----:B--2---:R-:W-:Y:S01]  /*9860*/  IMAD.X R35, RZ, RZ, R43, P3 ;  /* 0x000000ffff237224 */ /* 0x004fe200018e062b */
[----:B------:R-:W1:Y:S02]  /*9870*/  S2R R0, SR_CgaCtaId ;  /* 0x0000000000007919 */ /* 0x000e640000008800 */
[----:B------:R-:W-:Y:S02]  /*9880*/  SHF.R.U64 R7, R6, 0x3, R53 ;  /* 0x0000000306077819 */ /* 0x000fe40000001235 */
[----:B------:R-:W-:Y:S01]  /*9890*/  LOP3.LUT R50, R4, 0x70, R5, 0x78, !PT ;  /* 0x0000007004327812 */ /* 0x000fe200078e7805 */
[----:B------:R2:W-:Y:S01]  /*98a0*/  STL.64 [R1+0xb0], R34 ;  /* 0x0000b02201007387 */ /* 0x0005e20000100a00 */
[----:B------:R-:W-:-:S02]  /*98b0*/  LOP3.LUT R52, R6, 0x70, R7, 0x78, !PT ;  /* 0x0000007006347812 */ /* 0x000fc400078e7807 */
[C---:B------:R-:W-:Y:S01]  /*98c0*/  IADD3 R4, P2, PT, R42.reuse, 0x35a00, RZ ;  /* 0x00035a002a047810 */ /* 0x040fe20007f5e0ff */
[----:B------:R-:W-:Y:S01]  /*98d0*/  ST.E desc[UR44][R12.64], RZ ;  /* 0x000000ff0c007985 */ /* 0x000fe2000c10192c */
[----:B------:R-:W-:Y:S02]  /*98e0*/  IADD3 R6, P1, PT, R42, 0x35800, RZ ;  /* 0x000358002a067810 */ /* 0x000fe40007f3e0ff */
[----:B------:R-:W-:Y:S01]  /*98f0*/  LOP3.LUT R68, R8, 0x70, R9, 0x78, !PT ;  /* 0x0000007008447812 */ /* 0x000fe200078e7809 */
[--C-:B------:R-:W-:Y:S01]  /*9900*/  IMAD.X R65, RZ, RZ, R43.reuse, P2 ;  /* 0x000000ffff417224 */ /* 0x100fe200010e062b */
[C---:B------:R-:W-:Y:S01]  /*9910*/  IADD3 R37, P2, PT, R42.reuse, 0x36a00, RZ ;  /* 0x00036a002a257810 */ /* 0x040fe20007f5e0ff */
[--C-:B------:R-:W-:Y:S01]  /*9920*/  IMAD.X R67, RZ, RZ, R43.reuse, P1 ;  /* 0x000000ffff437224 */ /* 0x100fe200008e062b */
[C---:B------:R-:W-:Y:S01]  /*9930*/  IADD3 R38, P1, PT, R42.reuse, 0x36800, RZ ;  /* 0x000368002a267810 */ /* 0x040fe20007f3e0ff */
[----:B------:R4:W-:Y:S01]  /*9940*/  ST.E desc[UR44][R10.64], RZ ;  /* 0x000000ff0a007985 */ /* 0x0009e2000c10192c */
[----:B------:R-:W-:Y:S01]  /*9950*/  IMAD.X R9, RZ, RZ, R43, P4 ;  /* 0x000000ffff097224 */ /* 0x000fe200020e062b */
[----:B------:R-:W-:-:S02]  /*9960*/  IADD3 R31, P3, PT, R42, 0x30600, RZ ;  /* 0x000306002a1f7810 */ /* 0x000fc40007f7e0ff */
[----:B------:R4:W-:Y:S01]  /*9970*/  STL.64 [R1+0xa8], R36 ;  /* 0x0000a82401007387 */ /* 0x0009e20000100a00 */
[----:B------:R-:W-:Y:S02]  /*9980*/  IADD3 R30, P4, PT, R42, 0x30c00, RZ ;  /* 0x00030c002a1e7810 */ /* 0x000fe40007f9e0ff */
[----:B------:R-:W-:Y:S01]  /*9990*/  SHF.R.U64 R7, R6, 0x3, R67 ;  /* 0x0000000306077819 */ /* 0x000fe20000001243 */
[----:B------:R-:W-:Y:S01]  /*99a0*/  STL [R1+0x4c], R9 ;  /* 0x00004c0901007387 */ /* 0x000fe20000100800 */
[----:B------:R-:W-:Y:S02]  /*99b0*/  SHF.R.U64 R5, R4, 0x3, R65 ;  /* 0x0000000304057819 */ /* 0x000fe40000001241 */
[----:B------:R-:W-:Y:S01]  /*99c0*/  LOP3.LUT R66, R6, 0x70, R7, 0x78, !PT ;  /* 0x0000007006427812 */ /* 0x000fe200078e7807 */
[----:B------:R4:W-:Y:S01]  /*99d0*/  STL.64 [R1+0x90], R30 ;  /* 0x0000901e01007387 */ /* 0x0009e20000100a00 */
[----:B------:R-:W-:-:S03]  /*99e0*/  LOP3.LUT R64, R4, 0x70, R5, 0x78, !PT ;  /* 0x0000007004407812 */ /* 0x000fc600078e7805 */
[----:B--2---:R2:W2:Y:S01]  /*99f0*/  LDL.64 R34, [R1+0x68] ;  /* 0x0000680001227983 */ /* 0x0044a20000100a00 */
[----:B-1----:R-:W-:-:S03]  /*9a00*/  LEA R0, R0, R39, 0x18 ;  /* 0x0000002700007211 */ /* 0x002fc600078ec0ff */
[----:B------:R-:W-:Y:S01]  /*9a10*/  ST.E desc[UR44][R54.64], RZ ;  /* 0x000000ff36007985 */ /* 0x000fe2000c10192c */
[--C-:B----4-:R-:W-:Y:S01]  /*9a20*/  IMAD.X R11, RZ, RZ, R43.reuse, P2 ;  /* 0x000000ffff0b7224 */ /* 0x110fe200010e062b */
[C---:B------:R-:W-:Y:S01]  /*9a30*/  IADD3 R32, P2, PT, R42.reuse, 0x30400, RZ ;  /* 0x000304002a207810 */ /* 0x040fe20007f5e0ff */
[--C-:B------:R-:W-:Y:S01]  /*9a40*/  IMAD.X R37, RZ, RZ, R43.reuse, P1 ;  /* 0x000000ffff257224 */ /* 0x100fe200008e062b */
[----:B------:R-:W-:Y:S02]  /*9a50*/  IADD3 R33, P1, PT, R42, 0x37a00, RZ ;  /* 0x00037a002a217810 */ /* 0x000fe40007f3e0ff */
[----:B------:R-:W-:Y:S01]  /*9a60*/  STL [R1+0x5c], R11 ;  /* 0x00005c0b01007387 */ /* 0x000fe20000100800 */
[----:B------:R-:W-:Y:S01]  /*9a70*/  IMAD.X R5, RZ, RZ, R43, P2 ;  /* 0x000000ffff057224 */ /* 0x000fe200010e062b */
[----:B------:R-:W-:Y:S02]  /*9a80*/  SHF.R.U64 R39, R38, 0x3, R37 ;  /* 0x0000000326277819 */ /* 0x000fe40000001225 */
[----:B------:R1:W-:Y:S01]  /*9a90*/  STL.64 [R1+0x88], R32 ;  /* 0x0000882001007387 */ /* 0x0003e20000100a00 */
[----:B------:R-:W-:Y:S01]  /*9aa0*/  IMAD.X R7, RZ, RZ, R43, P1 ;  /* 0x000000ffff077224 */ /* 0x000fe200008e062b */
[----:B------:R-:W-:-:S02]  /*9ab0*/  IADD3 R28, P1, PT, R42, 0x31400, RZ ;  /* 0x000314002a1c7810 */ /* 0x000fc40007f3e0ff */
[----:B------:R-:W-:Y:S01]  /*9ac0*/  LOP3.LUT R36, R38, 0x70, R39, 0x78, !PT ;  /* 0x0000007026247812 */ /* 0x000fe200078e7827 */
[----:B------:R4:W4:Y:S04]  /*9ad0*/  LDL.64 R30, [R1+0x48] ;  /* 0x00004800011e7983 */ /* 0x0009280000100a00 */
[----:B------:R-:W4:Y:S04]  /*9ae0*/  LDL.64 R38, [R1+0x58] ;  /* 0x0000580001267983 */ /* 0x000f280000100a00 */
[----:B------:R3:W-:Y:S04]  /*9af0*/  STL.64 [R1+0x60], R36 ;  /* 0x0000602401007387 */ /* 0x0007e80000100a00 */
[----:B------:R-:W-:Y:S01]  /*9b00*/  STL [R1+0x3c], R7 ;  /* 0x00003c0701007387 */ /* 0x000fe20000100800 */
[----:B------:R-:W-:-:S02]  /*9b10*/  IMAD.X R63, RZ, RZ, R43, P3 ;  /* 0x000000ffff3f7224 */ /* 0x000fc400018e062b */
[--C-:B------:R-:W-:Y:S01]  /*9b20*/  IMAD.X R59, RZ, RZ, R43.reuse, P4 ;  /* 0x000000ffff3b7224 */ /* 0x100fe200020e062b */
[----:B------:R-:W-:Y:S01]  /*9b30*/  ST.E desc[UR44][R52.64], RZ ;  /* 0x000000ff34007985 */ /* 0x000fe2000c10192c */
[----:B-1----:R-:W-:Y:S02]  /*9b40*/  IMAD.X R33, RZ, RZ, R43, P0 ;  /* 0x000000ffff217224 */ /* 0x002fe400000e062b */
[----:B--2---:R-:W-:-:S03]  /*9b50*/  IMAD.MOV.U32 R35, RZ, RZ, R41 ;  /* 0x000000ffff237224 */ /* 0x004fc600078e0029 */
[----:B------:R1:W-:Y:S01]  /*9b60*/  STL.64 [R1+0xa0], R32 ;  /* 0x0000a02001007387 */ /* 0x0003e20000100a00 */
[----:B------:R-:W-:Y:S02]  /*9b70*/  IADD3 R29, P0, PT, R42, 0x30e00, RZ ;  /* 0x00030e002a1d7810 */ /* 0x000fe40007f1e0ff */
[C---:B---3--:R-:W-:Y:S01]  /*9b80*/  SHF.R.U64 R41, R40.reuse, 0x3, R35 ;  /* 0x0000000328297819 */ /* 0x048fe20000001223 */
[----:B------:R-:W2:Y:S03]  /*9b90*/  LDL.LU.64 R36, [R1+0xa8] ;  /* 0x0000a80001247983 */ /* 0x000ea60000300a00 */
[----:B------:R-:W-:Y:S01]  /*9ba0*/  LOP3.LUT R34, R40, 0x70, R41, 0x78, !PT ;  /* 0x0000007028227812 */ /* 0x000fe200078e7829 */
[----:B------:R-:W-:Y:S04]  /*9bb0*/  STL [R1+0x34], R5 ;  /* 0x0000340501007387 */ /* 0x000fe80000100800 */
[----:B------:R3:W-:Y:S04]  /*9bc0*/  STL [R1+0x68], R34 ;  /* 0x0000682201007387 */ /* 0x0007e80000100800 */
[----:B------:R-:W2:Y:S01]  /*9bd0*/  LDL.LU.64 R40, [R1+0x30] ;  /* 0x0000300001287983 */ /* 0x000ea20000300a00 */
[C---:B------:R-:W-:Y:S01]  /*9be0*/  IADD3 R27, P2, PT, R42.reuse, 0x31600, RZ ;  /* 0x000316002a1b7810 */ /* 0x040fe20007f5e0ff */
[--C-:B------:R-:W-:Y:S01]  /*9bf0*/  IMAD.X R23, RZ, RZ, R43.reuse, P1 ;  /* 0x000000ffff177224 */ /* 0x100fe200008e062b */
[----:B------:R-:W-:Y:S01]  /*9c00*/  IADD3 R26, P3, PT, R42, 0x31c00, RZ ;  /* 0x00031c002a1a7810 */ /* 0x000fe20007f7e0ff */
[----:B------:R-:W-:Y:S04]  /*9c10*/  ST.E desc[UR44][R50.64], RZ ;  /* 0x000000ff32007985 */ /* 0x000fe8000c10192c */
[----:B-1----:R1:W4:Y:S04]  /*9c20*/  LDL.64 R32, [R1+0x58] ;  /* 0x0000580001207983 */ /* 0x0023280000100a00 */
[----:B---3--:R-:W3:Y:S01]  /*9c30*/  LDL.LU.64 R34, [R1+0xb0] ;  /* 0x0000b00001227983 */ /* 0x008ee20000300a00 */
[----:B------:R-:W-:-:S02]  /*9c40*/  IMAD.X R57, RZ, RZ, R43, P0 ;  /* 0x000000ffff397224 */ /* 0x000fc400000e062b */
[--C-:B------:R-:W-:Y:S01]  /*9c50*/  IMAD.X R93, RZ, RZ, R43.reuse, P2 ;  /* 0x000000ffff5d7224 */ /* 0x100fe200010e062b */
[----:B------:R-:W-:Y:S01]  /*9c60*/  ST.E desc[UR44][R48.64], RZ ;  /* 0x000000ff30007985 */ /* 0x000fe2000c10192c */
[----:B------:R-:W-:-:S03]  /*9c70*/  IMAD.X R91, RZ, RZ, R43, P3 ;  /* 0x000000ffff5b7224 */ /* 0x000fc600018e062b */
[----:B------:R-:W-:Y:S04]  /*9c80*/  ST.E desc[UR44][R68.64], RZ ;  /* 0x000000ff44007985 */ /* 0x000fe8000c10192c */
[----:B------:R-:W-:Y:S04]  /*9c90*/  ST.E desc[UR44][R66.64], RZ ;  /* 0x000000ff42007985 */ /* 0x000fe8000c10192c */
[----:B------:R-:W-:Y:S04]  /*9ca0*/  ST.E desc[UR44][R64.64], RZ ;  /* 0x000000ff40007985 */ /* 0x000fe8000c10192c */
[----:B------:R-:W-:Y:S01]  /*9cb0*/  ST.E desc[UR44][R60.64], RZ ;  /* 0x000000ff3c007985 */ /* 0x000fe2000c10192c */
[----:B----4-:R-:W-:-:S05]  /*9cc0*/  IMAD.MOV.U32 R33, RZ, RZ, R39 ;  /* 0x000000ffff217224 */ /* 0x010fca00078e0027 */
[C---:B--2---:R-:W-:Y:S02]  /*9cd0*/  SHF.R.U64 R38, R37.reuse, 0x3, R33 ;  /* 0x0000000325267819 */ /* 0x044fe40000001221 */
[C---:B---3--:R-:W-:Y:S02]  /*9ce0*/  SHF.R.U64 R39, R36.reuse, 0x3, R35 ;  /* 0x0000000324277819 */ /* 0x048fe40000001223 */
[----:B------:R-:W-:Y:S02]  /*9cf0*/  LOP3.LUT R32, R37, 0x70, R38, 0x78, !PT ;  /* 0x0000007025207812 */ /* 0x000fe400078e7826 */
[----:B------:R-:W-:Y:S02]  /*9d00*/  LOP3.LUT R34, R36, 0x70, R39, 0x78, !PT ;  /* 0x0000007024227812 */ /* 0x000fe400078e7827 */
[----:B------:R-:W2:Y:S04]  /*9d10*/  LDL.64 R36, [R1+0x48] ;  /* 0x0000480001247983 */ /* 0x000ea80000100a00 */
[----:B------:R3:W-:Y:S04]  /*9d20*/  STL [R1+0x58], R32 ;  /* 0x0000582001007387 */ /* 0x0007e80000100800 */
[----:B------:R4:W-:Y:S04]  /*9d30*/  STL.64 [R1+0x50], R34 ;  /* 0x0000502201007387 */ /* 0x0009e80000100a00 */
[----:B------:R-:W2:Y:S04]  /*9d40*/  LDL.LU.64 R38, [R1+0x38] ;  /* 0x0000380001267983 */ /* 0x000ea80000300a00 */
[----:B---3--:R-:W3:Y:S04]  /*9d50*/  LDL.LU.64 R32, [R1+0xa0] ;  /* 0x0000a00001207983 */ /* 0x008ee80000300a00 */
[----:B----4-:R-:W3:Y:S01]  /*9d60*/  LDL.LU.64 R34, [R1+0x98] ;  /* 0x0000980001227983 */ /* 0x010ee20000300a00 */
[----:B--2---:R-:W-:Y:S01]  /*9d70*/  IMAD.MOV.U32 R31, RZ, RZ, R37 ;  /* 0x000000ffff1f7224 */ /* 0x004fe200078e0025 */
[----:B---3--:R-:W-:-:S04]  /*9d80*/  SHF.R.U64 R37, R34, 0x3, R33 ;  /* 0x0000000322257819 */ /* 0x008fc80000001221 */
[C---:B------:R-:W-:Y:S02]  /*9d90*/  SHF.R.U64 R36, R35.reuse, 0x3, R31 ;  /* 0x0000000323247819 */ /* 0x040fe4000000121f */
[----:B------:R-:W-:Y:S02]  /*9da0*/  LOP3.LUT R32, R34, 0x70, R37, 0x78, !PT ;  /* 0x0000007022207812 */ /* 0x000fe400078e7825 */
[----:B------:R-:W-:Y:S02]  /*9db0*/  LOP3.LUT R30, R35, 0x70, R36, 0x78, !PT ;  /* 0x00000070231e7812 */ /* 0x000fe400078e7824 */
[----:B------:R-:W2:Y:S04]  /*9dc0*/  LDL.LU.64 R36, [R1+0x68] ;  /* 0x0000680001247983 */ /* 0x000ea80000300a00 */
[----:B------:R3:W-:Y:S04]  /*9dd0*/  STL.64 [R1+0x40], R32 ;  /* 0x0000402001007387 */ /* 0x0007e80000100a00 */
[----:B------:R4:W-:Y:S04]  /*9de0*/  STL [R1+0x48], R30 ;  /* 0x0000481e01007387 */ /* 0x0009e80000100800 */
[----:B---3--:R-:W3:Y:S04]  /*9df0*/  LDL.LU.64 R32, [R1+0x88] ;  /* 0x0000880001207983 */ /* 0x008ee80000300a00 */
[----:B----4-:R-:W4:Y:S04]  /*9e00*/  LDL.LU.64 R30, [R1+0x90] ;  /* 0x00009000011e7983 */ /* 0x010f280000300a00 */
[----:B--2---:R2:W-:Y:S04]  /*9e10*/  ST.E desc[UR44][R36.64], RZ ;  /* 0x000000ff24007985 */ /* 0x0045e8000c10192c */
[----:B--2---:R-:W2:Y:S01]  /*9e20*/  LDL.LU.64 R36, [R1+0x40] ;  /* 0x0000400001247983 */ /* 0x004ea20000300a00 */
[----:B---3--:R-:W-:-:S02]  /*9e30*/  SHF.R.U64 R34, R33, 0x3, R39 ;  /* 0x0000000321227819 */ /* 0x008fc40000001227 */
[C---:B------:R-:W-:Y:S02]  /*9e40*/  SHF.R.U64 R35, R32.reuse, 0x3, R41 ;  /* 0x0000000320237819 */ /* 0x040fe40000001229 */
[----:B------:R-:W-:Y:S02]  /*9e50*/  LOP3.LUT R38, R33, 0x70, R34, 0x78, !PT ;  /* 0x0000007021267812 */ /* 0x000fe400078e7822 */
[----:B------:R-:W-:Y:S02]  /*9e60*/  LOP3.LUT R40, R32, 0x70, R35, 0x78, !PT ;  /* 0x0000007020287812 */ /* 0x000fe400078e7823 */
[C---:B----4-:R-:W-:Y:S01]  /*9e70*/  SHF.R.U64 R32, R31.reuse, 0x3, R63 ;  /* 0x000000031f207819 */ /* 0x050fe2000000123f */
[----:B------:R-:W3:Y:S01]  /*9e80*/  LDL.LU.64 R34, [R1+0x48] ;  /* 0x0000480001227983 */ /* 0x000ee20000300a00 */
[----:B------:R-:W-:Y:S02]  /*9e90*/  SHF.R.U64 R33, R30, 0x3, R59 ;  /* 0x000000031e217819 */ /* 0x000fe4000000123b */
[----:B------:R-:W-:-:S02]  /*9ea0*/  LOP3.LUT R62, R31, 0x70, R32, 0x78, !PT ;  /* 0x000000701f3e7812 */ /* 0x000fc400078e7820 */
[----:B------:R-:W-:Y:S02]  /*9eb0*/  LOP3.LUT R58, R30, 0x70, R33, 0x78, !PT ;  /* 0x000000701e3a7812 */ /* 0x000fe400078e7821 */
[C---:B------:R-:W-:Y:S01]  /*9ec0*/  SHF.R.U64 R30, R29.reuse, 0x3, R57 ;  /* 0x000000031d1e7819 */ /* 0x040fe20000001239 */
[----:B------:R-:W4:Y:S01]  /*9ed0*/  LDL.LU.64 R32, [R1+0x50] ;  /* 0x0000500001207983 */ /* 0x000f220000300a00 */
[C---:B------:R-:W-:Y:S02]  /*9ee0*/  SHF.R.U64 R31, R28.reuse, 0x3, R23 ;  /* 0x000000031c1f7819 */ /* 0x040fe40000001217 */
[----:B------:R-:W-:Y:S02]  /*9ef0*/  LOP3.LUT R56, R29, 0x70, R30, 0x78, !PT ;  /* 0x000000701d387812 */ /* 0x000fe400078e781e */
[----:B------:R-:W-:Y:S02]  /*9f00*/  LOP3.LUT R22, R28, 0x70, R31, 0x78, !PT ;  /* 0x000000701c167812 */ /* 0x000fe400078e781f */
[----:B------:R-:W-:Y:S01]  /*9f10*/  SHF.R.U64 R28, R27, 0x3, R93 ;  /* 0x000000031b1c7819 */ /* 0x000fe2000000125d */
[----:B------:R-:W2:Y:S01]  /*9f20*/  LDL.LU.64 R30, [R1+0x58] ;  /* 0x00005800011e7983 */ /* 0x000ea20000300a00 */
[----:B------:R-:W-:-:S02]  /*9f30*/  SHF.R.U64 R29, R26, 0x3, R91 ;  /* 0x000000031a1d7819 */ /* 0x000fc4000000125b */
[----:B------:R-:W-:Y:S02]  /*9f40*/  LOP3.LUT R92, R27, 0x70, R28, 0x78, !PT ;  /* 0x000000701b5c7812 */ /* 0x000fe400078e781c */
[----:B------:R-:W-:Y:S02]  /*9f50*/  LOP3.LUT R90, R26, 0x70, R29, 0x78, !PT ;  /* 0x000000701a5a7812 */ /* 0x000fe400078e781d */
[----:B------:R-:W3:Y:S01]  /*9f60*/  LDL.LU.64 R28, [R1+0x60] ;  /* 0x00006000011c7983 */ /* 0x000ee20000300a00 */
[C---:B------:R-:W-:Y:S02]  /*9f70*/  IADD3 R25, P4, PT, R42.reuse, 0x31e00, RZ ;  /* 0x00031e002a197810 */ /* 0x040fe40007f9e0ff */
[C---:B------:R-:W-:Y:S02]  /*9f80*/  IADD3 R24, P0, PT, R42.reuse, 0x32400, RZ ;  /* 0x000324002a187810 */ /* 0x040fe40007f1e0ff */
[C---:B------:R-:W-:Y:S01]  /*9f90*/  IADD3 R21, P1, PT, R42.reuse, 0x32600, RZ ;  /* 0x000326002a157810 */ /* 0x040fe20007f3e0ff */
[--C-:B------:R-:W-:Y:S01]  /*9fa0*/  IMAD.X R89, RZ, RZ, R43.reuse, P4 ;  /* 0x000000ffff597224 */ /* 0x100fe200020e062b */
[C---:B------:R-:W-:Y:S01]  /*9fb0*/  IADD3 R20, P2, PT, R42.reuse, 0x32c00, RZ ;  /* 0x00032c002a147810 */ /* 0x040fe20007f5e0ff */
[--C-:B------:R-:W-:Y:S01]  /*9fc0*/  IMAD.X R87, RZ, RZ, R43.reuse, P0 ;  /* 0x000000ffff577224 */ /* 0x100fe200000e062b */
[C---:B------:R-:W-:Y:S01]  /*9fd0*/  IADD3 R19, P3, PT, R42.reuse, 0x32e00, RZ ;  /* 0x00032e002a137810 */ /* 0x040fe20007f7e0ff */
[--C-:B------:R-:W-:Y:S01]  /*9fe0*/  IMAD.X R85, RZ, RZ, R43.reuse, P1 ;  /* 0x000000ffff557224 */ /* 0x100fe200008e062b */
[----:B------:R-:W-:Y:S01]  /*9ff0*/  IADD3 R18, P4, PT, R42, 0x33400, RZ ;  /* 0x000334002a127810 */ /* 0x000fe20007f9e0ff */
[----:B------:R-:W-:Y:S01]  /*a000*/  IMAD.X R83, RZ, RZ, R43, P2 ;  /* 0x000000ffff537224 */ /* 0x000fe200010e062b */
[----:B------:R-:W-:-:S02]  /*a010*/  SHF.R.U64 R26, R25, 0x3, R89 ;  /* 0x00000003191a7819 */ /* 0x000fc40000001259 */
[C---:B------:R-:W-:Y:S01]  /*a020*/  SHF.R.U64 R27, R24.reuse, 0x3, R87 ;  /* 0x00000003181b7819 */ /* 0x040fe20000001257 */
[--C-:B------:R-:W-:Y:S01]  /*a030*/  IMAD.X R81, RZ, RZ, R43.reuse, P3 ;  /* 0x000000ffff517224 */ /* 0x100fe200018e062b */
[----:B------:R-:W-:Y:S01]  /*a040*/  LOP3.LUT R88, R25, 0x70, R26, 0x78, !PT ;  /* 0x0000007019587812 */ /* 0x000fe200078e781a */
[----:B------:R-:W-:Y:S01]  /*a050*/  IMAD.X R79, RZ, RZ, R43, P4 ;  /* 0x000000ffff4f7224 */ /* 0x000fe200020e062b */
[----:B------:R-:W-:Y:S02]  /*a060*/  LOP3.LUT R86, R24, 0x70, R27, 0x78, !PT ;  /* 0x0000007018567812 */ /* 0x000fe400078e781b */
[C---:B------:R-:W-:Y:S02]  /*a070*/  IADD3 R17, P0, PT, R42.reuse, 0x33600, RZ ;  /* 0x000336002a117810 */ /* 0x040fe40007f1e0ff */
[----:B------:R-:W-:Y:S02]  /*a080*/  IADD3 R16, P1, PT, R42, 0x33c00, RZ ;  /* 0x00033c002a107810 */ /* 0x000fe40007f3e0ff */
        /* <DEDUP_REMOVED lines=14> */
[----:B------:R-:W-:Y:S02]  /*a170*/  IADD3 R13, P4, PT, R42, 0x34600, RZ ;  /* 0x000346002a0d7810 */ /* 0x000fe40007f9e0ff */
[C---:B------:R-:W-:Y:S02]  /*a180*/  SHF.R.U64 R18, R17.reuse, 0x3, R77 ;  /* 0x0000000311127819 */ /* 0x040fe4000000124d */
[----:B------:R-:W-:Y:S01]  /*a190*/  SHF.R.U64 R19, R16, 0x3, R75 ;  /* 0x0000000310137819 */ /* 0x000fe2000000124b */
[----:B------:R-:W-:Y:S01]  /*a1a0*/  IMAD.X R69, RZ, RZ, R43, P4 ;  /* 0x000000ffff457224 */ /* 0x000fe200020e062b */
[----:B------:R-:W-:-:S02]  /*a1b0*/  LOP3.LUT R76, R17, 0x70, R18, 0x78, !PT ;  /* 0x00000070114c7812 */ /* 0x000fc400078e7812 */
[----:B------:R-:W-:Y:S02]  /*a1c0*/  LOP3.LUT R74, R16, 0x70, R19, 0x78, !PT ;  /* 0x00000070104a7812 */ /* 0x000fe400078e7813 */
[C---:B------:R-:W-:Y:S02]  /*a1d0*/  SHF.R.U64 R16, R15.reuse, 0x3, R73 ;  /* 0x000000030f107819 */ /* 0x040fe40000001249 */
[C---:B------:R-:W-:Y:S02]  /*a1e0*/  SHF.R.U64 R17, R14.reuse, 0x3, R71 ;  /* 0x000000030e117819 */ /* 0x040fe40000001247 */
[----:B------:R-:W-:Y:S02]  /*a1f0*/  LOP3.LUT R72, R15, 0x70, R16, 0x78, !PT ;  /* 0x000000700f487812 */ /* 0x000fe400078e7810 */
[----:B------:R-:W-:Y:S02]  /*a200*/  LOP3.LUT R70, R14, 0x70, R17, 0x78, !PT ;  /* 0x000000700e467812 */ /* 0x000fe400078e7811 */
[----:B------:R-:W-:Y:S01]  /*a210*/  SHF.R.U64 R16, R13, 0x3, R69 ;  /* 0x000000030d107819 */ /* 0x000fe20000001245 */
[----:B------:R-:W1:Y:S01]  /*a220*/  S2R R14, SR_TID.X ;  /* 0x00000000000e7919 */ /* 0x000e620000002100 */
[----:B------:R-:W-:-:S02]  /*a230*/  IADD3 R12, P0, PT, R42, 0x34c00, RZ ;  /* 0x00034c002a0c7810 */ /* 0x000fc40007f1e0ff */
[----:B------:R-:W-:Y:S02]  /*a240*/  LOP3.LUT R68, R13, 0x70, R16, 0x78, !PT ;  /* 0x000000700d447812 */ /* 0x000fe400078e7810 */
[----:B------:R-:W1:Y:S01]  /*a250*/  S2R R13, SR_SWINHI ;  /* 0x00000000000d7919 */ /* 0x000e620000002f00 */
[C---:B------:R-:W-:Y:S01]  /*a260*/  IADD3 R9, P3, PT, R42.reuse, 0x35600, RZ ;  /* 0x000356002a097810 */ /* 0x040fe20007f7e0ff */
[--C-:B------:R-:W-:Y:S01]  /*a270*/  IMAD.X R67, RZ, RZ, R43.reuse, P0 ;  /* 0x000000ffff437224 */ /* 0x100fe200000e062b */
[C---:B------:R-:W-:Y:S02]  /*a280*/  IADD3 R11, P1, PT, R42.reuse, 0x34e00, RZ ;  /* 0x00034e002a0b7810 */ /* 0x040fe40007f3e0ff */
[C---:B------:R-:W-:Y:S01]  /*a290*/  IADD3 R10, P2, PT, R42.reuse, 0x35400, RZ ;  /* 0x000354002a0a7810 */ /* 0x040fe20007f5e0ff */
[----:B---3--:R-:W-:Y:S04]  /*a2a0*/  ST.E desc[UR44][R28.64], RZ ;  /* 0x000000ff1c007985 */ /* 0x008fe8000c10192c */
[----:B--2---:R-:W-:Y:S04]  /*a2b0*/  ST.E desc[UR44][R30.64], RZ ;  /* 0x000000ff1e007985 */ /* 0x004fe8000c10192c */
[----:B----4-:R-:W-:Y:S04]  /*a2c0*/  ST.E desc[UR44][R32.64], RZ ;  /* 0x000000ff20007985 */ /* 0x010fe8000c10192c */
[----:B------:R-:W-:Y:S04]  /*a2d0*/  ST.E desc[UR44][R34.64], RZ ;  /* 0x000000ff22007985 */ /* 0x000fe8000c10192c */
[----:B------:R-:W-:Y:S04]  /*a2e0*/  ST.E desc[UR44][R36.64], RZ ;  /* 0x000000ff24007985 */ /* 0x000fe8000c10192c */
[----:B------:R-:W-:Y:S04]  /*a2f0*/  ST.E desc[UR44][R38.64], RZ ;  /* 0x000000ff26007985 */ /* 0x000fe8000c10192c */
[----:B------:R-:W-:Y:S04]  /*a300*/  ST.E desc[UR44][R40.64], RZ ;  /* 0x000000ff28007985 */ /* 0x000fe8000c10192c */
[----:B------:R2:W-:Y:S04]  /*a310*/  ST.E desc[UR44][R62.64], RZ ;  /* 0x000000ff3e007985 */ /* 0x0005e8000c10192c */
[----:B------:R3:W-:Y:S04]  /*a320*/  ST.E desc[UR44][R58.64], RZ ;  /* 0x000000ff3a007985 */ /* 0x0007e8000c10192c */
[----:B------:R4:W-:Y:S04]  /*a330*/  ST.E desc[UR44][R56.64], RZ ;  /* 0x000000ff38007985 */ /* 0x0009e8000c10192c */
[----:B------:R1:W-:Y:S04]  /*a340*/  ST.E desc[UR44][R22.64], RZ ;  /* 0x000000ff16007985 */ /* 0x0003e8000c10192c */
[----:B--2---:R2:W5:Y:S04]  /*a350*/  LDL.LU R62, [R1+0x84] ;  /* 0x00008400013e7983 */ /* 0x0045680000300800 */
[----:B---3--:R2:W5:Y:S04]  /*a360*/  LDL.LU R58, [R1+0x80] ;  /* 0x00008000013a7983 */ /* 0x0085680000300800 */
[----:B----4-:R2:W5:Y:S04]  /*a370*/  LDL.LU.64 R56, [R1+0x78] ;  /* 0x0000780001387983 */ /* 0x0105680000300a00 */
[----:B-1----:R2:W5:Y:S01]  /*a380*/  LDL.LU.64 R22, [R1+0x70] ;  /* 0x0000700001167983 */ /* 0x0025620000300a00 */
[----:B------:R-:W-:Y:S01]  /*a390*/  IADD3 R8, P4, PT, R42, 0x35c00, RZ ;  /* 0x00035c002a087810 */ /* 0x000fe20007f9e0ff */
[----:B------:R-:W-:Y:S01]  /*a3a0*/  IMAD.X R55, RZ, RZ, R43, P3 ;  /* 0x000000ffff377224 */ /* 0x000fe200018e062b */
[----:B------:R-:W-:Y:S01]  /*a3b0*/  SHF.R.U64 R15, R12, 0x3, R67 ;  /* 0x000000030c0f7819 */ /* 0x000fe20000001243 */
[----:B------:R-:W-:-:S02]  /*a3c0*/  IMAD.X R65, RZ, RZ, R43, P1 ;  /* 0x000000ffff417224 */ /* 0x000fc400008e062b */
[----:B------:R-:W-:Y:S01]  /*a3d0*/  IMAD.X R61, RZ, RZ, R43, P2 ;  /* 0x000000ffff3d7224 */ /* 0x000fe200010e062b */
[----:B------:R-:W-:Y:S01]  /*a3e0*/  LOP3.LUT R66, R12, 0x70, R15, 0x78, !PT ;  /* 0x000000700c427812 */ /* 0x000fe200078e780f */
[----:B------:R-:W-:Y:S01]  /*a3f0*/  IMAD.X R53, RZ, RZ, R43, P4 ;  /* 0x000000ffff357224 */ /* 0x000fe200020e062b */
[C---:B------:R-:W-:Y:S02]  /*a400*/  IADD3 R5, P2, PT, R42.reuse, 0x36600, RZ ;  /* 0x000366002a057810 */ /* 0x040fe40007f5e0ff */
[----:B------:R-:W-:Y:S02]  /*a410*/  SHF.R.U64 R12, R9, 0x3, R55 ;  /* 0x00000003090c7819 */ /* 0x000fe40000001237 */
[----:B------:R-:W-:Y:S01]  /*a420*/  IADD3 R7, P0, PT, R42, 0x35e00, RZ ;  /* 0x00035e002a077810 */ /* 0x000fe20007f1e0ff */
[----:B------:R-:W-:Y:S01]  /*a430*/  IMAD.X R47, RZ, RZ, R43, P2 ;  /* 0x000000ffff2f7224 */ /* 0x000fe200010e062b */
[----:B------:R-:W-:Y:S02]  /*a440*/  SHF.R.U64 R16, R11, 0x3, R65 ;  /* 0x000000030b107819 */ /* 0x000fe40000001241 */
[----:B------:R-:W-:-:S02]  /*a450*/  LOP3.LUT R54, R9, 0x70, R12, 0x78, !PT ;  /* 0x0000007009367812 */ /* 0x000fc400078e780c */
[----:B------:R-:W-:Y:S01]  /*a460*/  SHF.R.U64 R9, R8, 0x3, R53 ;  /* 0x0000000308097819 */ /* 0x000fe20000001235 */
[----:B------:R-:W-:Y:S01]  /*a470*/  IMAD.X R51, RZ, RZ, R43, P0 ;  /* 0x000000ffff337224 */ /* 0x000fe200000e062b */
[----:B------:R-:W-:Y:S02]  /*a480*/  LOP3.LUT R64, R11, 0x70, R16, 0x78, !PT ;  /* 0x000000700b407812 */ /* 0x000fe400078e7810 */
[----:B------:R-:W-:Y:S02]  /*a490*/  IADD3 R6, P1, PT, R42, 0x36400, RZ ;  /* 0x000364002a067810 */ /* 0x000fe40007f3e0ff */
[----:B------:R-:W-:Y:S02]  /*a4a0*/  SHF.R.U64 R11, R10, 0x3, R61 ;  /* 0x000000030a0b7819 */ /* 0x000fe4000000123d */
[----:B------:R-:W-:Y:S02]  /*a4b0*/  LOP3.LUT R52, R8, 0x70, R9, 0x78, !PT ;  /* 0x0000007008347812 */ /* 0x000fe400078e7809 */
[----:B------:R-:W-:Y:S01]  /*a4c0*/  SHF.R.U64 R8, R5, 0x3, R47 ;  /* 0x0000000305087819 */ /* 0x000fe2000000122f */
[----:B------:R-:W-:Y:S01]  /*a4d0*/  IMAD.X R49, RZ, RZ, R43, P1 ;  /* 0x000000ffff317224 */ /* 0x000fe200008e062b */
[----:B------:R-:W-:-:S02]  /*a4e0*/  LOP3.LUT R60, R10, 0x70, R11, 0x78, !PT ;  /* 0x000000700a3c7812 */ /* 0x000fc400078e780b */
[----:B------:R-:W-:Y:S02]  /*a4f0*/  IADD3 R4, P3, PT, R42, 0x36c00, RZ ;  /* 0x00036c002a047810 */ /* 0x000fe40007f7e0ff */
[----:B------:R-:W-:Y:S02]  /*a500*/  SHF.R.U64 R10, R7, 0x3, R51 ;  /* 0x00000003070a7819 */ /* 0x000fe40000001233 */
[----:B------:R-:W-:Y:S01]  /*a510*/  LOP3.LUT R46, R5, 0x70, R8, 0x78, !PT ;  /* 0x00000070052e7812 */ /* 0x000fe200078e7808 */
[----:B------:R-:W-:Y:S01]  /*a520*/  IMAD.SHL.U32 R5, R14, 0x2, RZ ;  /* 0x000000020e057824 */ /* 0x000fe200078e00ff */
[----:B------:R-:W-:Y:S01]  /*a530*/  LOP3.LUT R50, R7, 0x70, R10, 0x78, !PT ;  /* 0x0000007007327812 */ /* 0x000fe200078e780a */
[----:B------:R-:W-:Y:S01]  /*a540*/  IMAD.X R45, RZ, RZ, R43, P3 ;  /* 0x000000ffff2d7224 */ /* 0x000fe200018e062b */
[----:B------:R-:W-:Y:S02]  /*a550*/  IADD3 R3, P4, PT, R42, 0x36e00, RZ ;  /* 0x00036e002a037810 */ /* 0x000fe40007f9e0ff */
[----:B------:R-:W-:-:S02]  /*a560*/  SHF.R.U64 R7, R6, 0x3, R49 ;  /* 0x0000000306077819 */ /* 0x000fc40000001231 */
[----:B------:R-:W-:Y:S02]  /*a570*/  LOP3.LUT R5, R5, 0xfe, RZ, 0xc0, !PT ;  /* 0x000000fe05057812 */ /* 0x000fe400078ec0ff */
[----:B------:R-:W-:Y:S02]  /*a580*/  MOV R10, R0 ;  /* 0x00000000000a7202 */ /* 0x000fe40000000f00 */
[----:B------:R-:W-:Y:S01]  /*a590*/  MOV R11, R13 ;  /* 0x0000000d000b7202 */ /* 0x000fe20000000f00 */
[----:B------:R-:W-:Y:S01]  /*a5a0*/  IMAD.X R43, RZ, RZ, R43, P4 ;  /* 0x000000ffff2b7224 */ /* 0x000fe200020e062b */
[----:B------:R-:W-:Y:S02]  /*a5b0*/  LOP3.LUT R48, R6, 0x70, R7, 0x78, !PT ;  /* 0x0000007006307812 */ /* 0x000fe400078e7807 */
[C---:B------:R-:W-:Y:S01]  /*a5c0*/  SHF.R.U64 R7, R4.reuse, 0x3, R45 ;  /* 0x0000000304077819 */ /* 0x040fe2000000122d */
[----:B------:R-:W-:Y:S01]  /*a5d0*/  IMAD.WIDE.U32 R10, R5, 0x2, R10 ;  /* 0x00000002050a7825 */ /* 0x000fe200078e000a */
[----:B------:R2:W-:Y:S02]  /*a5e0*/  ST.E desc[UR44][R92.64], RZ ;  /* 0x000000ff5c007985 */ /* 0x0005e4000c10192c */
[----:B------:R-:W-:-:S02]  /*a5f0*/  LOP3.LUT R44, R4, 0x70, R7, 0x78, !PT ;  /* 0x00000070042c7812 */ /* 0x000fc400078e7807 */
[----:B------:R-:W-:Y:S01]  /*a600*/  SHF.R.U64 R4, R3, 0x3, R43 ;  /* 0x0000000303047819 */ /* 0x000fe2000000122b */
[----:B------:R2:W-:Y:S01]  /*a610*/  ST.E desc[UR44][R90.64], RZ ;  /* 0x000000ff5a007985 */ /* 0x0005e2000c10192c */
[----:B------:R-:W-:-:S03]  /*a620*/  IADD3 R6, P2, PT, R10, 0x37400, RZ ;  /* 0x000374000a067810 */ /* 0x000fc60007f5e0ff */
[----:B------:R2:W-:Y:S01]  /*a630*/  ST.E desc[UR44][R88.64], RZ ;  /* 0x000000ff58007985 */ /* 0x0005e2000c10192c */
[----:B------:R-:W-:-:S03]  /*a640*/  LOP3.LUT R42, R3, 0x70, R4, 0x78, !PT ;  /* 0x00000070032a7812 */ /* 0x000fc600078e7804 */
[----:B------:R2:W-:Y:S01]  /*a650*/  ST.E desc[UR44][R86.64], RZ ;  /* 0x000000ff56007985 */ /* 0x0005e2000c10192c */
[C---:B------:R-:W-:Y:S01]  /*a660*/  IADD3 R8, P3, PT, R10.reuse, 0x37600, RZ ;  /* 0x000376000a087810 */ /* 0x040fe20007f7e0ff */
[----:B------:R-:W-:Y:S01]  /*a670*/  IMAD.X R17, RZ, RZ, R11, P2 ;  /* 0x000000ffff117224 */ /* 0x000fe200010e060b */
[C---:B------:R-:W-:Y:S01]  /*a680*/  IADD3 R4, P1, PT, R10.reuse, 0x37e00, RZ ;  /* 0x00037e000a047810 */ /* 0x040fe20007f3e0ff */
[----:B------:R2:W-:Y:S01]  /*a690*/  ST.E desc[UR44][R84.64], RZ ;  /* 0x000000ff54007985 */ /* 0x0005e2000c10192c */
[----:B------:R-:W-:-:S03]  /*a6a0*/  IADD3 R3, P0, PT, R10, 0x37c00, RZ ;  /* 0x00037c000a037810 */ /* 0x000fc60007f1e0ff */
[----:B------:R2:W-:Y:S04]  /*a6b0*/  ST.E desc[UR44][R82.64], RZ ;  /* 0x000000ff52007985 */ /* 0x0005e8000c10192c */
[----:B------:R2:W-:Y:S01]  /*a6c0*/  ST.E desc[UR44][R80.64], RZ ;  /* 0x000000ff50007985 */ /* 0x0005e2000c10192c */
[----:B------:R-:W-:-:S03]  /*a6d0*/  IMAD.X R13, RZ, RZ, R11, P3 ;  /* 0x000000ffff0d7224 */ /* 0x000fc600018e060b */
[----:B------:R2:W-:Y:S01]  /*a6e0*/  ST.E desc[UR44][R78.64], RZ ;  /* 0x000000ff4e007985 */ /* 0x0005e2000c10192c */
[----:B------:R-:W-:-:S03]  /*a6f0*/  IMAD.X R9, RZ, RZ, R11, P1 ;  /* 0x000000ffff097224 */ /* 0x000fc600008e060b */
[----:B------:R2:W-:Y:S01]  /*a700*/  ST.E desc[UR44][R76.64], RZ ;  /* 0x000000ff4c007985 */ /* 0x0005e2000c10192c */
[----:B------:R-:W-:Y:S01]  /*a710*/  IMAD.X R11, RZ, RZ, R11, P0 ;  /* 0x000000ffff0b7224 */ /* 0x000fe200000e060b */
[----:B------:R-:W-:Y:S02]  /*a720*/  SHF.R.U64 R5, R6, 0x3, R17 ;  /* 0x0000000306057819 */ /* 0x000fe40000001211 */
[----:B------:R2:W-:Y:S04]  /*a730*/  ST.E desc[UR44][R74.64], RZ ;  /* 0x000000ff4a007985 */ /* 0x0005e8000c10192c */
[----:B------:R2:W-:Y:S04]  /*a740*/  ST.E desc[UR44][R72.64], RZ ;  /* 0x000000ff48007985 */ /* 0x0005e8000c10192c */
[----:B------:R2:W-:Y:S01]  /*a750*/  ST.E desc[UR44][R70.64], RZ ;  /* 0x000000ff46007985 */ /* 0x0005e2000c10192c */
[----:B------:R-:W-:-:S03]  /*a760*/  SHF.R.U64 R7, R8, 0x3, R13 ;  /* 0x0000000308077819 */ /* 0x000fc6000000120d */
[----:B------:R2:W-:Y:S01]  /*a770*/  ST.E desc[UR44][R68.64], RZ ;  /* 0x000000ff44007985 */ /* 0x0005e2000c10192c */
[----:B------:R-:W-:-:S03]  /*a780*/  LOP3.LUT R16, R6, 0x70, R5, 0x78, !PT ;  /* 0x0000007006107812 */ /* 0x000fc600078e7805 */
[----:B------:R2:W-:Y:S01]  /*a790*/  ST.E desc[UR44][R66.64], RZ ;  /* 0x000000ff42007985 */ /* 0x0005e2000c10192c */
[----:B------:R-:W-:-:S03]  /*a7a0*/  SHF.R.U64 R6, R3, 0x3, R11 ;  /* 0x0000000303067819 */ /* 0x000fc6000000120b */
[----:B------:R2:W-:Y:S01]  /*a7b0*/  ST.E desc[UR44][R64.64], RZ ;  /* 0x000000ff40007985 */ /* 0x0005e2000c10192c */
[----:B------:R-:W-:-:S03]  /*a7c0*/  SHF.R.U64 R5, R4, 0x3, R9 ;  /* 0x0000000304057819 */ /* 0x000fc60000001209 */
[----:B------:R2:W-:Y:S01]  /*a7d0*/  ST.E desc[UR44][R60.64], RZ ;  /* 0x000000ff3c007985 */ /* 0x0005e2000c10192c */
[----:B------:R-:W-:-:S03]  /*a7e0*/  LOP3.LUT R12, R8, 0x70, R7, 0x78, !PT ;  /* 0x00000070080c7812 */ /* 0x000fc600078e7807 */
[----:B------:R2:W-:Y:S01]  /*a7f0*/  ST.E desc[UR44][R54.64], RZ ;  /* 0x000000ff36007985 */ /* 0x0005e2000c10192c */
[----:B------:R-:W-:-:S03]  /*a800*/  LOP3.LUT R10, R3, 0x70, R6, 0x78, !PT ;  /* 0x00000070030a7812 */ /* 0x000fc600078e7806 */
[----:B------:R2:W-:Y:S01]  /*a810*/  ST.E desc[UR44][R52.64], RZ ;  /* 0x000000ff34007985 */ /* 0x0005e2000c10192c */
[----:B------:R-:W-:-:S03]  /*a820*/  LOP3.LUT R8, R4, 0x70, R5, 0x78, !PT ;  /* 0x0000007004087812 */ /* 0x000fc600078e7805 */
[----:B------:R2:W-:Y:S04]  /*a830*/  ST.E desc[UR44][R50.64], RZ ;  /* 0x000000ff32007985 */ /* 0x0005e8000c10192c */
[----:B------:R2:W-:Y:S04]  /*a840*/  ST.E desc[UR44][R48.64], RZ ;  /* 0x000000ff30007985 */ /* 0x0005e8000c10192c */
[----:B------:R2:W-:Y:S04]  /*a850*/  ST.E desc[UR44][R46.64], RZ ;  /* 0x000000ff2e007985 */ /* 0x0005e8000c10192c */
[----:B------:R2:W-:Y:S04]  /*a860*/  ST.E desc[UR44][R44.64], RZ ;  /* 0x000000ff2c007985 */ /* 0x0005e8000c10192c */
[----:B------:R2:W-:Y:S04]  /*a870*/  ST.E desc[UR44][R42.64], RZ ;  /* 0x000000ff2a007985 */ /* 0x0005e8000c10192c */
[----:B------:R2:W-:Y:S04]  /*a880*/  ST.E desc[UR44][R16.64], RZ ;  /* 0x000000ff10007985 */ /* 0x0005e8000c10192c */
[----:B------:R2:W-:Y:S04]  /*a890*/  ST.E desc[UR44][R12.64], RZ ;  /* 0x000000ff0c007985 */ /* 0x0005e8000c10192c */
[----:B------:R2:W-:Y:S04]  /*a8a0*/  ST.E desc[UR44][R10.64], RZ ;  /* 0x000000ff0a007985 */ /* 0x0005e8000c10192c */
[----:B------:R2:W-:Y:S01]  /*a8b0*/  ST.E desc[UR44][R8.64], RZ ;  /* 0x000000ff08007985 */ /* 0x0005e2000c10192c */
[----:B------:R-:W-:Y:S01]  /*a8c0*/  @!PT LDS RZ, [RZ] ;  /* 0x00000000fffff984 */ /* 0x000fe20000000800 */
[----:B------:R-:W-:Y:S01]  /*a8d0*/  @!PT LDS RZ, [RZ] ;  /* 0x00000000fffff984 */ /* 0x000fe20000000800 */
[----:B------:R-:W-:Y:S01]  /*a8e0*/  @!PT LDS RZ, [RZ] ;  /* 0x00000000fffff984 */ /* 0x000fe20000000800 */
[----:B------:R-:W-:Y:S01]  /*a8f0*/  @!PT LDS RZ, [RZ] ;  /* 0x00000000fffff984 */ /* 0x000fe20000000800 */
[----:B------:R1:W-:Y:S06]  /*a900*/  MEMBAR.ALL.CTA ;  /* 0x0000000000007992 */ /* 0x0003ec0000008000 */
[----:B-1----:R-:W1:Y:S01]  /*a910*/  FENCE.VIEW.ASYNC.S ;  /* 0x00000000000073c6 */ /* 0x002e620000000000 */
[----:B------:R-:W-:Y:S05]  /*a920*/  BRA.U UP0, `(.L_x_161) ;  /* 0x0000000100047547 */ /* 0x000fea000b800000 */
[----:B------:R-:W-:Y:S05]  /*a930*/  BPT.TRAP 0x1 ;  /* 0x000000040000795c */ /* 0x000fea0000300000 */
.L_x_161:
[----:B-----5:R-:W-:Y:S01]  /*a940*/  SHF.L.U32 R3, R56, 0x1f, RZ ;  /* 0x0000001f38037819 */ /* 0x020fe200000006ff */
[----:B------:R-:W-:Y:S03]  /*a950*/  BSSY B0, `(.L_x_162) ;  /* 0x0000003000007945 */ /* 0x000fe60003800000 */
[----:B-1----:R-:W1:Y:S02]  /*a960*/  SYNCS.PHASECHK.TRANS64.TRYWAIT P0, [R0+URZ+0x380c8], R3 ;  /* 0x0380c803000075a7 */ /* 0x002e6400080011ff */
[----:B-1----:R-:W-:Y:S05]  /*a970*/  @!P0 BRA `(.L_x_163) ;  /* 0x0000012000108947 */ /* 0x002fea0003800000 */
.L_x_435:
[----:B------:R-:W-:Y:S05]  /*a980*/  BSYNC B0 ;  /* 0x0000000000007941 */ /* 0x000fea0003800000 */
.L_x_162:
[----:B------:R-:W-:Y:S05]  /*a990*/  @!P5 BRA `(.L_x_164) ;  /* 0x0000000000d0d947 */ /* 0x000fea0003800000 */
[----:B-1----:R-:W1:Y:S01]  /*a9a0*/  LDC R3, c[0x0][0x904] ;  /* 0x00024100ff037b82 */ /* 0x002e620000000800 */
[----:B------:R-:W3:Y:S01]  /*a9b0*/  LDCU.64 UR4, c[0x0][0x908] ;  /* 0x00012100ff0477ac */ /* 0x000ee20008000a00 */
[----:B------:R-:W-:Y:S01]  /*a9c0*/  BSSY.RECONVERGENT B0, `(.L_x_164) ;  /* 0x0000031000007945 */ /* 0x000fe20003800200 */
[----:B---3--:R-:W-:Y:S01]  /*a9d0*/  IMAD.HI.U32 R4, R57, UR4, RZ ;  /* 0x0000000439047c27 */ /* 0x008fe2000f8e00ff */
[----:B------:R-:W3:Y:S01]  /*a9e0*/  LDCU UR4, c[0x0][0x380] ;  /* 0x00007000ff0477ac */ /* 0x000ee20008000800 */
[----:B-1----:R-:W-:-:S03]  /*a9f0*/  ISETP.NE.AND P0, PT, R3, 0x1, PT ;  /* 0x000000010300780c */ /* 0x002fc60003f05270 */
[----:B------:R-:W-:-:S04]  /*aa00*/  SHF.R.U32.HI R4, RZ, UR5, R4 ;  /* 0x00000005ff047c19 */ /* 0x000fc80008011604 */
[----:B------:R-:W-:-:S05]  /*aa10*/  SEL R4, R57, R4, !P0 ;  /* 0x0000000439047207 */ /* 0x000fca0004000000 */
[----:B------:R-:W-:-:S04]  /*aa20*/  IMAD.MOV R4, RZ, RZ, -R4 ;  /* 0x000000ffff047224 */ /* 0x000fc800078e0a04 */
[----:B------:R-:W-:Y:S01]  /*aa30*/  IMAD R4, R3, R4, R57 ;  /* 0x0000000403047224 */ /* 0x000fe200078e0239 */
[----:B------:R-:W-:-:S05]  /*aa40*/  LOP3.LUT R3, R14, 0x7f, RZ, 0xc0, !PT ;  /* 0x0000007f0e037812 */ /* 0x000fca00078ec0ff */
[----:B------:R-:W-:-:S04]  /*aa50*/  IMAD R3, R4, 0x100, R3 ;  /* 0x0000010004037824 */ /* 0x000fc800078e0203 */
[----:B--2---:R-:W-:-:S05]  /*aa60*/  VIADD R9, R3, 0x80 ;  /* 0x0000008003097836 */ /* 0x004fca0000000000 */
        /* <DEDUP_REMOVED lines=10> */
[----:B------:R-:W1:Y:S02]  /*ab10*/  F2I.FTZ.U32.TRUNC.NTZ R11, R10 ;  /* 0x0000000a000b7305 */ /* 0x000e64000021f000 */
[----:B-1----:R-:W-:Y:S01]  /*ab20*/  IADD3 R3, PT, PT, RZ, -R11, RZ ;  /* 0x8000000bff037210 */ /* 0x002fe20007ffe0ff */
[----:B------:R-:W-:-:S04]  /*ab30*/  IMAD.MOV.U32 R10, RZ, RZ, RZ ;  /* 0x000000ffff0a7224 */ /* 0x000fc800078e00ff */
[----:B------:R-:W-:Y:S01]  /*ab40*/  IMAD R4, R3, R5, RZ ;  /* 0x0000000503047224 */ /* 0x000fe200078e02ff */
[----:B------:R-:W-:-:S03]  /*ab50*/  IABS R3, R2 ;  /* 0x0000000200037213 */ /* 0x000fc60000000000 */
[----:B------:R-:W-:Y:S01]  /*ab60*/  IMAD.HI.U32 R11, R11, R4, R10 ;  /* 0x000000040b0b7227 */ /* 0x000fe200078e000a */
[----:B------:R-:W-:-:S05]  /*ab70*/  MOV R6, R3 ;  /* 0x0000000300067202 */ /* 0x000fca0000000f00 */
[----:B------:R-:W-:-:S04]  /*ab80*/  IMAD.HI.U32 R3, R11, R6, RZ ;  /* 0x000000060b037227 */ /* 0x000fc800078e00ff */
[----:B------:R-:W-:-:S04]  /*ab90*/  IMAD.MOV R4, RZ, RZ, -R3 ;  /* 0x000000ffff047224 */ /* 0x000fc800078e0a03 */
[----:B------:R-:W-:-:S05]  /*aba0*/  IMAD R4, R5, R4, R6 ;  /* 0x0000000405047224 */ /* 0x000fca00078e0206 */
[----:B------:R-:W-:-:S13]  /*abb0*/  ISETP.GT.U32.AND P0, PT, R5, R4, PT ;  /* 0x000000040500720c */ /* 0x000fda0003f04070 */
[-C--:B------:R-:W-:Y:S01]  /*abc0*/  @!P0 IADD3 R4, PT, PT, R4, -R5.reuse, RZ ;  /* 0x8000000504048210 */ /* 0x080fe20007ffe0ff */
[----:B------:R-:W-:Y:S01]  /*abd0*/  @!P0 VIADD R3, R3, 0x1 ;  /* 0x0000000103038836 */ /* 0x000fe20000000000 */
[----:B------:R-:W-:Y:S02]  /*abe0*/  ISETP.NE.AND P0, PT, R7, RZ, PT ;  /* 0x000000ff0700720c */ /* 0x000fe40003f05270 */
[----:B------:R-:W-:Y:S02]  /*abf0*/  ISETP.GE.U32.AND P2, PT, R4, R5, PT ;  /* 0x000000050400720c */ /* 0x000fe40003f46070 */
[----:B------:R-:W-:-:S04]  /*ac00*/  LOP3.LUT R4, R2, R7, RZ, 0x3c, !PT ;  /* 0x0000000702047212 */ /* 0x000fc800078e3cff */
[----:B------:R-:W-:Y:S02]  /*ac10*/  ISETP.GE.AND P1, PT, R4, RZ, PT ;  /* 0x000000ff0400720c */ /* 0x000fe40003f26270 */
[----:B------:R-:W1:Y:S05]  /*ac20*/  LDC.64 R4, c[0x0][0x880] ;  /* 0x00022000ff047b82 */ /* 0x000e6a0000000a00 */
[----:B------:R-:W-:-:S06]  /*ac30*/  @P2 IADD3 R3, PT, PT, R3, 0x1, RZ ;  /* 0x0000000103032810 */ /* 0x000fcc0007ffe0ff */
[----:B------:R-:W-:Y:S01]  /*ac40*/  @!P1 IMAD.MOV R3, RZ, RZ, -R3 ;  /* 0x000000ffff039224 */ /* 0x000fe200078e0a03 */
[----:B------:R-:W-:-:S04]  /*ac50*/  @!P0 LOP3.LUT R3, RZ, R7, RZ, 0x33, !PT ;  /* 0x00000007ff038212 */ /* 0x000fc800078e33ff */
[C---:B------:R-:W-:Y:S01]  /*ac60*/  IADD3 R6, PT, PT, -R3.reuse, RZ, RZ ;  /* 0x000000ff03067210 */ /* 0x040fe20007ffe1ff */
[----:B---3--:R-:W-:-:S04]  /*ac70*/  IMAD R22, R3, UR5, R22 ;  /* 0x0000000503167c24 */ /* 0x008fc8000f8e0216 */
[----:B------:R-:W-:Y:S02]  /*ac80*/  IMAD R3, R7, R6, R2 ;  /* 0x0000000607037224 */ /* 0x000fe400078e0202 */
[----:B------:R-:W-:Y:S02]  /*ac90*/  IMAD.MOV.U32 R2, RZ, RZ, -0x800000 ;  /* 0xff800000ff027424 */ /* 0x000fe400078e00ff */
[----:B------:R-:W-:-:S04]  /*aca0*/  IMAD R3, R3, UR4, R22 ;  /* 0x0000000403037c24 */ /* 0x000fc8000f8e0216 */
[----:B-1----:R-:W-:-:S05]  /*acb0*/  IMAD.WIDE R4, R3, 0x4, R4 ;  /* 0x0000000403047825 */ /* 0x002fca00078e0204 */
[----:B------:R1:W-:Y:S02]  /*acc0*/  STG.E desc[UR44][R4.64], R2 ;  /* 0x0000000204007986 */ /* 0x0003e4000c10192c */
.L_x_165:
[----:B------:R-:W-:Y:S05]  /*acd0*/  BSYNC.RECONVERGENT B0 ;  /* 0x0000000000007941 */ /* 0x000fea0003800200 */
.L_x_164:
[----:B------:R-:W-:Y:S01]  /*ace0*/  @!PT LDS RZ, [RZ] ;  /* 0x00000000fffff984 */ /* 0x000fe20000000800 */
[----:B------:R-:W-:Y:S01]  /*acf0*/  @!PT LDS RZ, [RZ] ;  /* 0x00000000fffff984 */ /* 0x000fe20000000800 */
[----:B------:R-:W-:Y:S01]  /*ad00*/  @!PT LDS RZ, [RZ] ;  /* 0x00000000fffff984 */ /* 0x000fe20000000800 */
[----:B------:R-:W-:Y:S01]  /*ad10*/  @!PT LDS RZ, [RZ] ;  /* 0x00000000fffff984 */ /* 0x000fe20000000800 */
[----:B------:R3:W-:Y:S06]  /*ad20*/  MEMBAR.ALL.CTA ;  /* 0x0000000000007992 */ /* 0x0007ec0000008000 */
[----:B---3--:R-:W3:Y:S01]  /*ad30*/  FENCE.VIEW.ASYNC.S ;  /* 0x00000000000073c6 */ /* 0x008ee20000000000 */
[----:B------:R-:W-:-:S09]  /*ad40*/  UISETP.NE.AND UP0, UPT, UR37, URZ, UPT ;  /* 0x000000ff2500728c */ /* 0x000fd2000bf05270 */
[----:B------:R-:W-:Y:S05]  /*ad50*/  BRA.U UP0, `(.L_x_166) ;  /* 0x0000000100047547 */ /* 0x000fea000b800000 */
[----:B------:R-:W-:Y:S05]  /*ad60*/  BPT.TRAP 0x1 ;  /* 0x000000040000795c */ /* 0x000fea0000300000 */
.L_x_166:
[----:B---3--:R3:W-:Y:S01]  /*ad70*/  SYNCS.ARRIVE.TRANS64.A1T0 RZ, [R0+URZ+0x380b8], RZ ;  /* 0x0380b8ff00ff79a7 */ /* 0x0087e200081000ff */
[----:B------:R-:W-:Y:S01]  /*ad80*/  LOP3.LUT R56, R56, 0x1, RZ, 0x3c, !PT ;  /* 0x0000000138387812 */ /* 0x000fe200078e3cff */
[----:B------:R-:W-:Y:S06]  /*ad90*/  BRA `(.L_x_92) ;  /* 0x0000006c00887947 */ /* 0x000fec0003800000 */
.L_x_93:
[----:B------:R-:W-:-:S09]  /*ada0*/  UISETP.NE.AND UP0, UPT, UR43, URZ, UPT ;  /* 0x000000ff2b00728c */ /* 0x000fd2000bf05270 */
[----:B------:R-:W-:Y:S05]  /*adb0*/  BRA.U !UP0, `(.L_x_167) ;  /* 0x0000000108047547 */ /* 0x000fea000b800000 */
[----:B------:R-:W-:Y:S05]  /*adc0*/  BPT.TRAP 0x1 ;  /* 0x000000040000795c */ /* 0x000fea0000300000 */
.L_x_167:
[----:B------:R-:W1:Y:S01]  /*add0*/  S2R R60, SR_CgaCtaId ;  /* 0x00000000003c7919 */ /* 0x000e620000008800 */
[----:B------:R-:W-:Y:S01]  /*ade0*/  MOV R59, 0x400 ;  /* 0x00000400003b7802 */ /* 0x000fe20000000f00 */
[----:B------:R-:W-:Y:S01]  /*adf0*/  BSSY B0, `(.L_x_168) ;  /* 0x0000005000007945 */ /* 0x000fe20003800000 */
[----:B------:R-:W-:Y:S02]  /*ae00*/  SHF.L.U32 R0, R23, 0x1f, RZ ;  /* 0x0000001f17007819 */ /* 0x000fe400000006ff */
[----:B-1----:R-:W-:-:S04]  /*ae10*/  LEA R59, R60, R59, 0x18 ;  /* 0x0000003b3c3b7211 */ /* 0x002fc800078ec0ff */
[----:B------:R-:W1:Y:S02]  /*ae20*/  SYNCS.PHASECHK.TRANS64.TRYWAIT P0, [R59+URZ+0x38070], R0 ;  /* 0x038070003b0075a7 */ /* 0x000e6400080011ff */
[----:B-1----:R-:W-:Y:S05]  /*ae30*/  @!P0 BRA `(.L_x_169) ;  /* 0x0000011800f48947 */ /* 0x002fea0003800000 */
.L_x_436:
[----:B------:R-:W-:Y:S05]  /*ae40*/  BSYNC B0 ;  /* 0x0000000000007941 */ /* 0x000fea0003800000 */
.L_x_168:
[----:B------:R-:W-:-:S09]  /*ae50*/  UISETP.NE.AND UP0, UPT, UR43, URZ, UPT ;  /* 0x000000ff2b00728c */ /* 0x000fd2000bf05270 */
[----:B------:R-:W-:Y:S05]  /*ae60*/  BRA.U !UP0, `(.L_x_170) ;  /* 0x0000000108047547 */ /* 0x000fea000b800000 */
[----:B------:R-:W-:Y:S05]  /*ae70*/  BPT.TRAP 0x1 ;  /* 0x000000040000795c */ /* 0x000fea0000300000 */
.L_x_170:
[----:B------:R-:W-:Y:S01]  /*ae80*/  IADD3 R63, PT, PT, R59, 0x38078, RZ ;  /* 0x000380783b3f7810 */ /* 0x000fe20007ffe0ff */
[----:B------:R-:W-:-:S03]  /*ae90*/  UISETP.NE.AND UP0, UPT, UR42, URZ, UPT ;  /* 0x000000ff2a00728c */ /* 0x000fc6000bf05270 */
[----:B-1----:R-:W-:-:S04]  /*aea0*/  PRMT R0, R60, 0x654, R63 ;  /* 0x000006543c007816 */ /* 0x002fc8000000003f */
[----:B------:R1:W-:Y:S02]  /*aeb0*/  SYNCS.ARRIVE.TRANS64.RED.A1T0 RZ, [R0+URZ], RZ ;  /* 0x000000ff00ff79a7 */ /* 0x0003e400081004ff */
[----:B------:R-:W-:Y:S05]  /*aec0*/  BRA.U !UP0, `(.L_x_171) ;  /* 0x0000000108047547 */ /* 0x000fea000b800000 */
[----:B------:R-:W-:Y:S05]  /*aed0*/  BPT.TRAP 0x1 ;  /* 0x000000040000795c */ /* 0x000fea0000300000 */
.L_x_171:
[----:B------:R-:W-:Y:S01]  /*aee0*/  IMAD.U32 R3, RZ, RZ, UR38 ;  /* 0x00000026ff037e24 */ /* 0x000fe2000f8e00ff */
[----:B------:R-:W-:-:S04]  /*aef0*/  ISETP.GE.AND P0, PT, R4, 0x81, PT ;  /* 0x000000810400780c */ /* 0x000fc80003f06270 */
[----:B------:R-:W-:-:S04]  /*af00*/  SHF.L.U32 R6, R3, 0x1f, RZ ;  /* 0x0000001f03067819 */ /* 0x000fc800000006ff */
[----:B------:R-:W2:Y:S02]  /*af10*/  SYNCS.PHASECHK.TRANS64.TRYWAIT P1, [R59+URZ+0x38080], R6 ;  /* 0x038080063b0075a7 */ /* 0x000ea400080211ff */
[----:B--2---:R-:W-:Y:S05]  /*af20*/  @!P1 BRA `(.L_x_172) ;  /* 0x0000011800cc9947 */ /* 0x004fea0003800000 */
.L_x_437:
[----:B------:R-:W-:Y:S02]  /*af30*/  LOP3.LUT R3, R23, 0x1, RZ, 0x3c, !PT ;  /* 0x0000000117037812 */ /* 0x000fe400078e3cff */
[----:B------:R-:W-:Y:S01]  /*af40*/  MOV R61, R62 ;  /* 0x0000003e003d7202 */ /* 0x000fe20000000f00 */
[----:B------:R-:W-:Y:S06]  /*af50*/  @!P0 BRA `(.L_x_173) ;  /* 0x0000002400e08947 */ /* 0x000fec0003800000 */
[----:B------:R-:W-:-:S05]  /*af60*/  VIADD R5, R4, 0x7f ;  /* 0x0000007f04057836 */ /* 0x000fca0000000000 */
[----:B-1----:R-:W-:-:S04]  /*af70*/  SHF.R.S32.HI R0, RZ, 0x1f, R5 ;  /* 0x0000001fff007819 */ /* 0x002fc80000011405 */
[----:B------:R-:W-:-:S04]  /*af80*/  LEA.HI R0, R0, R5, RZ, 0x7 ;  /* 0x0000000500007211 */ /* 0x000fc800078f38ff */
[----:B------:R-:W-:-:S04]  /*af90*/  SHF.R.S32.HI R0, RZ, 0x7, R0 ;  /* 0x00000007ff007819 */ /* 0x000fc80000011400 */
[----:B------:R-:W-:-:S04]  /*afa0*/  VIMNMX R5, PT, PT, R0, 0x2, PT ;  /* 0x0000000200057848 */ /* 0x000fc80003fe0100 */
[----:B------:R-:W-:-:S05]  /*afb0*/  IADD3 R5, PT, PT, -R5, R62, R0 ;  /* 0x0000003e05057210 */ /* 0x000fca0007ffe100 */
[----:B------:R-:W-:-:S07]  /*afc0*/  VIADD R61, R5, 0x1 ;  /* 0x00000001053d7836 */ /* 0x000fce0000000000 */
.L_x_216:
[----:B------:R-:W-:Y:S05]  /*afd0*/  YIELD ;  /* 0x0000000000007946 */ /* 0x000fea0003800000 */
[----:B------:R-:W-:Y:S01]  /*afe0*/  UISETP.NE.AND UP0, UPT, UR43, URZ, UPT ;  /* 0x000000ff2b00728c */ /* 0x000fe2000bf05270 */
[----:B------:R-:W-:Y:S02]  /*aff0*/  VIADD R62, R62, 0x1 ;  /* 0x000000013e3e7836 */ /* 0x000fe40000000000 */
[----:B------:R-:W-:-:S03]  /*b000*/  IMAD.MOV.U32 R23, RZ, RZ, R3 ;  /* 0x000000ffff177224 */ /* 0x000fc600078e0003 */
[----:B------:R-:W-:-:S04]  /*b010*/  ISETP.NE.AND P0, PT, R62, R61, PT ;  /* 0x0000003d3e00720c */ /* 0x000fc80003f05270 */
[----:B------:R-:W-:Y:S01]  /*b020*/  P2R R64, PR, RZ, 0x1 ;  /* 0x00000001ff407803 */ /* 0x000fe20000000000 */
[----:B---34-:R-:W-:Y:S08]  /*b030*/  BRA.U !UP0, `(.L_x_174) ;  /* 0x0000000108047547 */ /* 0x018ff0000b800000 */
[----:B------:R-:W-:Y:S05]  /*b040*/  BPT.TRAP 0x1 ;  /* 0x000000040000795c */ /* 0x000fea0000300000 */
.L_x_174:
[----:B------:R-:W-:Y:S01]  /*b050*/  SHF.L.U32 R0, R23, 0x1f, RZ ;  /* 0x0000001f17007819 */ /* 0x000fe200000006ff */
[----:B------:R-:W1:Y:S03]  /*b060*/  S2R R66, SR_TID.X ;  /* 0x0000000000427919 */ /* 0x000e660000002100 */
[----:B------:R-:W3:Y:S01]  /*b070*/  SYNCS.PHASECHK.TRANS64.TRYWAIT P0, [R59+URZ+0x38070], R0 ;  /* 0x038070003b0075a7 */ /* 0x000ee200080011ff */
[----:B-1----:R-:W-:-:S05]  /*b080*/  IMAD.U32 R65, R66, 0x10000, RZ ;  /* 0x0001000042417824 */ /* 0x002fca00078e00ff */
[----:B------:R-:W-:Y:S01]  /*b090*/  LOP3.LUT R65, R65, 0x600000, RZ, 0xc0, !PT ;  /* 0x0060000041417812 */ /* 0x000fe200078ec0ff */
[----:B---3--:R-:W-:Y:S06]  /*b0a0*/  @!P0 BRA `(.L_x_175) ;  /* 0x0000011800808947 */ /* 0x008fec0003800000 */
.L_x_438:
[----:B------:R-:W-:Y:S05]  /*b0b0*/  WARPSYNC.ALL ;  /* 0x0000000000007948 */ /* 0x000fea0003800000 */
[----:B------:R-:W-:Y:S01]  /*b0c0*/  R2UR UR4, R65 ;  /* 0x00000000410472ca */ /* 0x000fe200000e0000 */
[----:B------:R-:W-:Y:S01]  /*b0d0*/  UISETP.NE.AND UP0, UPT, UR37, URZ, UPT ;  /* 0x000000ff2500728c */ /* 0x000fe2000bf05270 */
[----:B------:R-:W-:Y:S01]  /*b0e0*/  PLOP3.LUT P0, PT, PT, PT, PT, 0x80, 0x8 ;  /* 0x000000000008781c */ /* 0x000fe20003f0f070 */
[----:B------:R-:W-:-:S10]  /*b0f0*/  IMAD.MOV.U32 R67, RZ, RZ, 0x3f800000 ;  /* 0x3f800000ff437424 */ /* 0x000fd400078e00ff */
[----:B------:R-:W3:Y:S02]  /*b100*/  LDTM.x2 R4, tmem[UR4] ;  /* 0x00000004000479ee */ /* 0x000ee400080c0000 */
[----:B---3--:R-:W-:-:S13]  /*b110*/  FSETP.NEU.AND P2, PT, R4, R5, PT ;  /* 0x000000050400720b */ /* 0x008fda0003f4d000 */
[----:B-1----:R-:W1:Y:S01]  /*b120*/  @P2 LDC R0, c[0x0][0x704] ;  /* 0x0001c100ff002b82 */ /* 0x002e620000000800 */
[----:B------:R-:W-:-:S04]  /*b130*/  @P2 FADD R5, R4, -R5 ;  /* 0x8000000504052221 */ /* 0x000fc80000000000 */
[----:B-1----:R-:W-:-:S05]  /*b140*/  @P2 FMUL R5, R5, R0 ;  /* 0x0000000005052220 */ /* 0x002fca0000400000 */
[----:B------:R-:W-:-:S04]  /*b150*/  @P2 FSETP.GEU.AND P1, PT, R5, -126, PT ;  /* 0xc2fc00000500280b */ /* 0x000fc80003f2e000 */
[----:B------:R-:W-:-:S13]  /*b160*/  @P2 PLOP3.LUT P0, PT, P1, PT, PT, 0x80, 0x8 ;  /* 0x000000000008281c */ /* 0x000fda0000f0f070 */
[----:B------:R-:W-:-:S04]  /*b170*/  @!P0 FMUL R5, R5, 0.5 ;  /* 0x3f00000005058820 */ /* 0x000fc80000400000 */
[----:B------:R-:W1:Y:S02]  /*b180*/  @P2 MUFU.EX2 R0, R5 ;  /* 0x0000000500002308 */ /* 0x000e640000000800 */
[----:B-1----:R-:W-:-:S05]  /*b190*/  @!P0 FMUL R0, R0, R0 ;  /* 0x0000000000008220 */ /* 0x002fca0000400000 */
[----:B------:R-:W-:Y:S01]  /*b1a0*/  @P2 MOV R67, R0 ;  /* 0x0000000000432202 */ /* 0x000fe20000000f00 */
[----:B------:R-:W-:Y:S06]  /*b1b0*/  BRA.U UP0, `(.L_x_176) ;  /* 0x0000000100047547 */ /* 0x000fec000b800000 */
[----:B------:R-:W-:Y:S05]  /*b1c0*/  BPT.TRAP 0x1 ;  /* 0x000000040000795c */ /* 0x000fea0000300000 */
.L_x_176:
[----:B------:R-:W-:Y:S01]  /*b1d0*/  IMAD.U32 R0, RZ, RZ, UR36 ;  /* 0x00000024ff007e24 */ /* 0x000fe2000f8e00ff */
[----:B------:R-:W-:-:S04]  /*b1e0*/  FSETP.NEU.AND P1, PT, R67, 1, PT ;  /* 0x3f8000004300780b */ /* 0x000fc80003f2d000 */
[----:B------:R-:W-:-:S04]  /*b1f0*/  SHF.L.U32 R0, R0, 0x1f, RZ ;  /* 0x0000001f00007819 */ /* 0x000fc800000006ff */
[----:B------:R-:W1:Y:S02]  /*b200*/  SYNCS.PHASECHK.TRANS64.TRYWAIT P0, [R59+URZ+0x38090], R0 ;  /* 0x038090003b0075a7 */ /* 0x000e6400080011ff */
[----:B-1----:R-:W-:Y:S05]  /*b210*/  @!P0 BRA `(.L_x_177) ;  /* 0x0000011800388947 */ /* 0x002fea0003800000 */
.L_x_439:
[----:B------:R-:W-:-:S13]  /*b220*/  VOTE.ANY P1, P1 ;  /* 0x0000000000ff7806 */ /* 0x000fda0000820100 */
[----:B------:R-:W-:Y:S05]  /*b230*/  @!P1 BRA `(.L_x_178) ;  /* 0x0000001000149947 */ /* 0x000fea0003800000 */
[----:B------:R-:W-:Y:S01]  /*b240*/  SHF.R.U32.HI R16, RZ, 0x5, R66 ;  /* 0x00000005ff107819 */ /* 0x000fe20000011642 */
[----:B------:R-:W-:Y:S01]  /*b250*/  BSSY.RECONVERGENT B6, `(.L_x_179) ;  /* 0x0000018000067945 */ /* 0x000fe20003800200 */
[----:B------:R-:W-:Y:S02]  /*b260*/  LOP3.LUT R19, R65, 0x100, RZ, 0xfc, !PT ;  /* 0x0000010041137812 */ /* 0x000fe400078efcff */
[----:B------:R-:W-:Y:S02]  /*b270*/  SHF.R.U32.HI R17, RZ, 0x15, R65 ;  /* 0x00000015ff117819 */ /* 0x000fe40000011641 */
[----:B------:R-:W-:Y:S02]  /*b280*/  LOP3.LUT R16, R16, 0x3, RZ, 0xc0, !PT ;  /* 0x0000000310107812 */ /* 0x000fe400078ec0ff */
[----:B------:R-:W-:Y:S02]  /*b290*/  R2UR UR4, R19 ;  /* 0x00000000130472ca */ /* 0x000fe400000e0000 */
[----:B------:R-:W-:-:S11]  /*b2a0*/  ISETP.NE.AND P0, PT, R16, R17, PT ;  /* 0x000000111000720c */ /* 0x000fd60003f05270 */
[----:B------:R-:W3:Y:S02]  /*b2b0*/  LDTM.x16 R24, tmem[UR4] ;  /* 0x00000004001879ee */ /* 0x000ee40008240000 */
[----:B---3--:R-:W-:Y:S05]  /*b2c0*/  @!P0 BRA `(.L_x_180) ;  /* 0x0000000000408947 */ /* 0x008fea0003800000 */
[----:B------:R-:W-:Y:S01]  /*b2d0*/  MOV R14, 0x8 ;  /* 0x00000008000e7802 */ /* 0x000fe20000000f00 */
[----:B------:R-:W3:Y:S01]  /*b2e0*/  LDCU.64 UR8, c[0x4][0xb0] ;  /* 0x01001600ff0877ac */ /* 0x000ee20008000a00 */
[----:B------:R-:W-:Y:S02]  /*b2f0*/  HFMA2 R12, -RZ, RZ, 0, 5.9604644775390625e-08 ;  /* 0x00000001ff0c7431 */ /* 0x000fe400000001ff */
[----:B------:R-:W-:Y:S01]  /*b300*/  IMAD.MOV.U32 R8, RZ, RZ, 0x192 ;  /* 0x00000192ff087424 */ /* 0x000fe200078e00ff */
[----:B------:R-:W2:Y:S01]  /*b310*/  LDCU.64 UR6, c[0x4][0xb8] ;  /* 0x01001700ff0677ac */ /* 0x000ea20008000a00 */
[----:B------:R-:W4:Y:S01]  /*b320*/  LDC.64 R14, c[0x4][R14] ;  /* 0x010000000e0e7b82 */ /* 0x000f220000000a00 */
[----:B------:R-:W-:Y:S01]  /*b330*/  IMAD.MOV.U32 R13, RZ, RZ, RZ ;  /* 0x000000ffff0d7224 */ /* 0x000fe200078e00ff */
[----:B------:R-:W5:Y:S01]  /*b340*/  LDCU.64 UR4, c[0x4][0x30] ;  /* 0x01000600ff0477ac */ /* 0x000f620008000a00 */
[----:B---3--:R-:W-:Y:S01]  /*b350*/  IMAD.U32 R4, RZ, RZ, UR8 ;  /* 0x00000008ff047e24 */ /* 0x008fe2000f8e00ff */
[----:B------:R-:W-:Y:S01]  /*b360*/  MOV R5, UR9 ;  /* 0x0000000900057c02 */ /* 0x000fe20008000f00 */
[----:B--2---:R-:W-:Y:S01]  /*b370*/  IMAD.U32 R6, RZ, RZ, UR6 ;  /* 0x00000006ff067e24 */ /* 0x004fe2000f8e00ff */
[----:B------:R-:W-:Y:S01]  /*b380*/  MOV R7, UR7 ;  /* 0x0000000700077c02 */ /* 0x000fe20008000f00 */
[----:B-----5:R-:W-:Y:S01]  /*b390*/  IMAD.U32 R10, RZ, RZ, UR4 ;  /* 0x00000004ff0a7e24 */ /* 0x020fe2000f8e00ff */
[----:B------:R-:W-:-:S02]  /*b3a0*/  MOV R11, UR5 ;  /* 0x00000005000b7c02 */ /* 0x000fc40008000f00 */
[----:B------:R-:W-:-:S07]  /*b3b0*/  LEPC R20, `(.L_x_180) ;  /* 0x000000001014794e */ /* 0x000fce0000000000 */
[----:B-1--4-:R-:W-:Y:S05]  /*b3c0*/  CALL.ABS.NOINC R14 ;  /* 0x000000000e007343 */ /* 0x012fea0003c00000 */
.L_x_180:
[----:B------:R-:W-:Y:S05]  /*b3d0*/  BSYNC.RECONVERGENT B6 ;  /* 0x0000000000067941 */ /* 0x000fea0003800200 */
.L_x_179:
[----:B------:R-:W-:Y:S01]  /*b3e0*/  FSETP.NEU.AND P0, PT, R67, 1, PT ;  /* 0x3f8000004300780b */ /* 0x000fe20003f0d000 */
[----:B------:R-:W-:Y:S05]  /*b3f0*/  WARPSYNC.ALL ;  /* 0x0000000000007948 */ /* 0x000fea0003800000 */
[----:B------:R-:W-:Y:S01]  /*b400*/  LOP3.LUT R18, R65, 0x110, RZ, 0xfc, !PT ;  /* 0x0000011041127812 */ /* 0x000fe200078efcff */
[----:B------:R-:W-:Y:S01]  /*b410*/  BSSY.RECONVERGENT B6, `(.L_x_181) ;  /* 0x000001f000067945 */ /* 0x000fe20003800200 */
[----:B------:R-:W-:Y:S02]  /*b420*/  R2UR UR4, R19 ;  /* 0x00000000130472ca */ /* 0x000fe400000e0000 */
[----:B------:R-:W-:-:S03]  /*b430*/  R2UR UR5, R18 ;  /* 0x00000000120572ca */ /* 0x000fc600000e0000 */
[C---:B------:R-:W-:Y:S02]  /*b440*/  @P0 FMUL2 R24, R67.reuse.F32, R24.F32x2.HI_LO ;  /* 0x000000184318024a */ /* 0x040fe40000040000 */
[C---:B------:R-:W-:Y:S02]  /*b450*/  @P0 FMUL2 R26, R67.reuse.F32, R26.F32x2.HI_LO ;  /* 0x0000001a431a024a */ /* 0x040fe40000040000 */
[C---:B------:R-:W-:Y:S02]  /*b460*/  @P0 FMUL2 R28, R67.reuse.F32, R28.F32x2.HI_LO ;  /* 0x0000001c431c024a */ /* 0x040fe40000040000 */
[C---:B------:R-:W-:Y:S02]  /*b470*/  @P0 FMUL2 R30, R67.reuse.F32, R30.F32x2.HI_LO ;  /* 0x0000001e431e024a */ /* 0x040fe40000040000 */
[C---:B------:R-:W-:Y:S02]  /*b480*/  @P0 FMUL2 R32, R67.reuse.F32, R32.F32x2.HI_LO ;  /* 0x000000204320024a */ /* 0x040fe40000040000 */
[C---:B------:R-:W-:Y:S01]  /*b490*/  @P0 FMUL2 R34, R67.reuse.F32, R34.F32x2.HI_LO ;  /* 0x000000224322024a */ /* 0x040fe20000040000 */
[----:B------:R-:W3:Y:S01]  /*b4a0*/  LDTM.x16 R40, tmem[UR5] ;  /* 0x00000005002879ee */ /* 0x000ee20008240000 */
[----:B------:R-:W-:-:S02]  /*b4b0*/  @P0 FMUL2 R36, R67.F32, R36.F32x2.HI_LO ;  /* 0x000000244324024a */ /* 0x000fc40000040000 */
[----:B------:R-:W-:Y:S01]  /*b4c0*/  @P0 FMUL2 R38, R67.F32, R38.F32x2.HI_LO ;  /* 0x000000264326024a */ /* 0x000fe20000040000 */
[----:B------:R-:W-:-:S03]  /*b4d0*/  ISETP.NE.AND P0, PT, R16, R17, PT ;  /* 0x000000111000720c */ /* 0x000fc60003f05270 */
[----:B------:R4:W-:Y:S10]  /*b4e0*/  STTM.x16 tmem[UR4], R24 ;  /* 0x00000018000079ed */ /* 0x0009f40008240004 */
[----:B---3--:R-:W-:Y:S05]  /*b4f0*/  @!P0 BRA `(.L_x_182) ;  /* 0x0000000000408947 */ /* 0x008fea0003800000 */
[----:B------:R-:W-:Y:S01]  /*b500*/  MOV R14, 0x8 ;  /* 0x00000008000e7802 */ /* 0x000fe20000000f00 */
[----:B------:R-:W3:Y:S01]  /*b510*/  LDCU.64 UR8, c[0x4][0xb0] ;  /* 0x01001600ff0877ac */ /* 0x000ee20008000a00 */
[----:B------:R-:W-:Y:S02]  /*b520*/  HFMA2 R12, -RZ, RZ, 0, 5.9604644775390625e-08 ;  /* 0x00000001ff0c7431 */ /* 0x000fe400000001ff */
[----:B------:R-:W-:Y:S01]  /*b530*/  IMAD.MOV.U32 R8, RZ, RZ, 0x192 ;  /* 0x00000192ff087424 */ /* 0x000fe200078e00ff */
[----:B------:R-:W2:Y:S01]  /*b540*/  LDCU.64 UR6, c[0x4][0xb8] ;  /* 0x01001700ff0677ac */ /* 0x000ea20008000a00 */
[----:B------:R-:W1:Y:S01]  /*b550*/  LDC.64 R14, c[0x4][R14] ;  /* 0x010000000e0e7b82 */ /* 0x000e620000000a00 */
        /* <DEDUP_REMOVED lines=10> */
.L_x_182:
[----:B------:R-:W-:Y:S05]  /*b600*/  BSYNC.RECONVERGENT B6 ;  /* 0x0000000000067941 */ /* 0x000fea0003800200 */
.L_x_181:
        /* <DEDUP_REMOVED lines=12> */
[----:B----4-:R-:W3:Y:S01]  /*b6d0*/  LDTM.x16 R24, tmem[UR5] ;  /* 0x00000005001879ee */ /* 0x010ee20008240000 */
        /* <DEDUP_REMOVED lines=21> */
.L_x_184:
[----:B------:R-:W-:Y:S05]  /*b830*/  BSYNC.RECONVERGENT B6 ;  /* 0x0000000000067941 */ /* 0x000fea0003800200 */
.L_x_183:
        /* <DEDUP_REMOVED lines=34> */
.L_x_186:
[----:B------:R-:W-:Y:S05]  /*ba60*/  BSYNC.RECONVERGENT B6 ;  /* 0x0000000000067941 */ /* 0x000fea0003800200 */
.L_x_185:
        /* <DEDUP_REMOVED lines=34> */
.L_x_188:
[----:B------:R-:W-:Y:S05]  /*bc90*/  BSYNC.RECONVERGENT B6 ;  /* 0x0000000000067941 */ /* 0x000fea0003800200 */
.L_x_187:
        /* <DEDUP_REMOVED lines=34> */
.L_x_190:
[----:B------:R-:W-:Y:S05]  /*bec0*/  BSYNC.RECONVERGENT B6 ;  /* 0x0000000000067941 */ /* 0x000fea0003800200 */
.L_x_189:
        /* <DEDUP_REMOVED lines=34> */
.L_x_192:
[----:B------:R-:W-:Y:S05]  /*c0f0*/  BSYNC.RECONVERGENT B6 ;  /* 0x0000000000067941 */ /* 0x000fea0003800200 */
.L_x_191:
[----:B-1----:R-:W-:Y:S01]  /*c100*/  LOP3.LUT R0, R65, 0x170, RZ, 0xfc, !PT ;  /* 0x0000017041007812 */ /* 0x002fe200078efcff */
[----:B------:R-:W-:Y:S05]  /*c110*/  WARPSYNC.ALL ;  /* 0x0000000000007948 */ /* 0x000fea0003800000 */
[----:B------:R-:W-:Y:S02]  /*c120*/  R2UR UR4, R0 ;  /* 0x00000000000472ca */ /* 0x000fe400000e0000 */
[----:B------:R-:W-:Y:S02]  /*c130*/  FSETP.NEU.AND P0, PT, R67, 1, PT ;  /* 0x3f8000004300780b */ /* 0x000fe40003f0d000 */
[----:B------:R-:W-:-:S09]  /*c140*/  R2UR UR5, R68 ;  /* 0x00000000440572ca */ /* 0x000fd200000e0000 */
[----:B--2---:R-:W1:Y:S01]  /*c150*/  LDTM.x16 R4, tmem[UR4] ;  /* 0x00000004000479ee */ /* 0x004e620008240000 */
[----:B------:R-:W-:Y:S01]  /*c160*/  R2UR UR4, R0 ;  /* 0x00000000000472ca */ /* 0x000fe200000e0000 */
[C---:B------:R-:W-:Y:S02]  /*c170*/  @P0 FMUL2 R24, R67.reuse.F32, R24.F32x2.HI_LO ;  /* 0x000000184318024a */ /* 0x040fe40000040000 */
[C---:B------:R-:W-:Y:S02]  /*c180*/  @P0 FMUL2 R26, R67.reuse.F32, R26.F32x2.HI_LO ;  /* 0x0000001a431a024a */ /* 0x040fe40000040000 */
[C---:B------:R-:W-:Y:S02]  /*c190*/  @P0 FMUL2 R28, R67.reuse.F32, R28.F32x2.HI_LO ;  /* 0x0000001c431c024a */ /* 0x040fe40000040000 */
[C---:B------:R-:W-:Y:S02]  /*c1a0*/  @P0 FMUL2 R30, R67.reuse.F32, R30.F32x2.HI_LO ;  /* 0x0000001e431e024a */ /* 0x040fe40000040000 */
[----:B------:R-:W-:-:S02]  /*c1b0*/  @P0 FMUL2 R32, R67.F32, R32.F32x2.HI_LO ;  /* 0x000000204320024a */ /* 0x000fc40000040000 */
[C---:B------:R-:W-:Y:S02]  /*c1c0*/  @P0 FMUL2 R34, R67.reuse.F32, R34.F32x2.HI_LO ;  /* 0x000000224322024a */ /* 0x040fe40000040000 */
[C---:B------:R-:W-:Y:S02]  /*c1d0*/  @P0 FMUL2 R36, R67.reuse.F32, R36.F32x2.HI_LO ;  /* 0x000000244324024a */ /* 0x040fe40000040000 */
[----:B------:R-:W-:-:S04]  /*c1e0*/  @P0 FMUL2 R38, R67.F32, R38.F32x2.HI_LO ;  /* 0x000000264326024a */ /* 0x000fc80000040000 */
[----:B------:R3:W-:Y:S01]  /*c1f0*/  STTM.x16 tmem[UR5], R24 ;  /* 0x00000018000079ed */ /* 0x0007e20008240005 */
[C---:B-1----:R-:W-:Y:S02]  /*c200*/  @P0 FMUL2 R4, R67.reuse.F32, R4.F32x2.HI_LO ;  /* 0x000000044304024a */ /* 0x042fe40000040000 */
[C---:B------:R-:W-:Y:S02]  /*c210*/  @P0 FMUL2 R6, R67.reuse.F32, R6.F32x2.HI_LO ;  /* 0x000000064306024a */ /* 0x040fe40000040000 */
[C---:B------:R-:W-:Y:S02]  /*c220*/  @P0 FMUL2 R8, R67.reuse.F32, R8.F32x2.HI_LO ;  /* 0x000000084308024a */ /* 0x040fe40000040000 */
[C---:B------:R-:W-:Y:S02]  /*c230*/  @P0 FMUL2 R10, R67.reuse.F32, R10.F32x2.HI_LO ;  /* 0x0000000a430a024a */ /* 0x040fe40000040000 */
[C---:B------:R-:W-:Y:S02]  /*c240*/  @P0 FMUL2 R12, R67.reuse.F32, R12.F32x2.HI_LO ;  /* 0x0000000c430c024a */ /* 0x040fe40000040000 */
[----:B------:R-:W-:-:S02]  /*c250*/  @P0 FMUL2 R14, R67.F32, R14.F32x2.HI_LO ;  /* 0x0000000e430e024a */ /* 0x000fc40000040000 */
[C---:B------:R-:W-:Y:S02]  /*c260*/  @P0 FMUL2 R16, R67.reuse.F32, R16.F32x2.HI_LO ;  /* 0x000000104310024a */ /* 0x040fe40000040000 */
[----:B------:R-:W-:-:S04]  /*c270*/  @P0 FMUL2 R18, R67.F32, R18.F32x2.HI_LO ;  /* 0x000000124312024a */ /* 0x000fc80000040000 */
[----:B------:R3:W-:Y:S02]  /*c280*/  STTM.x16 tmem[UR4], R4 ;  /* 0x00000004000079ed */ /* 0x0007e40008240004 */
.L_x_178:
[----:B------:R-:W-:-:S09]  /*c290*/  UISETP.NE.AND UP0, UPT, UR42, URZ, UPT ;  /* 0x000000ff2a00728c */ /* 0x000fd2000bf05270 */
[----:B------:R-:W-:Y:S05]  /*c2a0*/  BRA.U !UP0, `(.L_x_193) ;  /* 0x0000000108047547 */ /* 0x000fea000b800000 */
[----:B------:R-:W-:Y:S05]  /*c2b0*/  BPT.TRAP 0x1 ;  /* 0x000000040000795c */ /* 0x000fea0000300000 */
.L_x_193:
[----:B------:R-:W-:Y:S01]  /*c2c0*/  IADD3 R3, PT, PT, R59, 0x38088, RZ ;  /* 0x000380883b037810 */ /* 0x000fe20007ffe0ff */
[----:B------:R-:W-:Y:S02]  /*c2d0*/  UISETP.NE.AND UP0, UPT, UR37, URZ, UPT ;  /* 0x000000ff2500728c */ /* 0x000fe4000bf05270 */
[----:B------:R-:W-:Y:S01]  /*c2e0*/  ULOP3.LUT UR38, UR38, 0x1, URZ, 0x3c, !UPT ;  /* 0x0000000126267892 */ /* 0x000fe2000f8e3cff */
[----:B-1----:R-:W-:-:S04]  /*c2f0*/  PRMT R0, R60, 0x654, R3 ;  /* 0x000006543c007816 */ /* 0x002fc80000000003 */
[----:B------:R1:W-:Y:S01]  /*c300*/  SYNCS.ARRIVE.TRANS64.RED.A1T0 RZ, [R0+URZ], RZ ;  /* 0x000000ff00ff79a7 */ /* 0x0003e200081004ff */
[----:B------:R-:W1:Y:S01]  /*c310*/  FENCE.VIEW.ASYNC.T ;  /* 0x00000000000073c6 */ /* 0x000e620000000200 */
[----:B------:R-:W-:Y:S05]  /*c320*/  BRA.U UP0, `(.L_x_194) ;  /* 0x0000000100087547 */ /* 0x000fea000b800000 */
[----:B------:R-:W-:Y:S05]  /*c330*/  BPT.TRAP 0x1 ;  /* 0x000000040000795c */ /* 0x000fea0000300000 */
[----:B------:R-:W-:Y:S05]  /*c340*/  BPT.TRAP 0x1 ;  /* 0x000000040000795c */ /* 0x000fea0000300000 */
.L_x_194:
[----:B------:R-:W-:Y:S01]  /*c350*/  IADD3 R3, PT, PT, R59, 0x380a0, RZ ;  /* 0x000380a03b037810 */ /* 0x000fe20007ffe0ff */
[----:B------:R-:W-:-:S03]  /*c360*/  UISETP.NE.AND UP0, UPT, UR42, URZ, UPT ;  /* 0x000000ff2a00728c */ /* 0x000fc6000bf05270 */
[----:B-1----:R-:W-:-:S04]  /*c370*/  PRMT R0, R60, 0x654, R3 ;  /* 0x000006543c007816 */ /* 0x002fc80000000003 */
[----:B------:R1:W-:Y:S02]  /*c380*/  SYNCS.ARRIVE.TRANS64.RED.A1T0 RZ, [R0+URZ], RZ ;  /* 0x000000ff00ff79a7 */ /* 0x0003e400081004ff */
[----:B------:R-:W-:Y:S05]  /*c390*/  BRA.U !UP0, `(.L_x_195) ;  /* 0x0000000108047547 */ /* 0x000fea000b800000 */
[----:B------:R-:W-:Y:S05]  /*c3a0*/  BPT.TRAP 0x1 ;  /* 0x000000040000795c */ /* 0x000fea0000300000 */
.L_x_195:
[----:B-1----:R-:W-:Y:S01]  /*c3b0*/  IMAD.U32 R0, RZ, RZ, UR38 ;  /* 0x00000026ff007e24 */ /* 0x002fe2000f8e00ff */
[----:B------:R-:W-:-:S04]  /*c3c0*/  LOP3.LUT R3, R65, 0x80, RZ, 0xfc, !PT ;  /* 0x0000008041037812 */ /* 0x000fc800078efcff */
[----:B------:R-:W-:-:S04]  /*c3d0*/  SHF.L.U32 R0, R0, 0x1f, RZ ;  /* 0x0000001f00007819 */ /* 0x000fc800000006ff */
[----:B------:R-:W1:Y:S02]  /*c3e0*/  SYNCS.PHASECHK.TRANS64.TRYWAIT P0, [R59+URZ+0x38080], R0 ;  /* 0x038080003b0075a7 */ /* 0x000e6400080011ff */
[----:B-1----:R-:W-:Y:S05]  /*c3f0*/  @!P0 BRA `(.L_x_196) ;  /* 0x0000010400d48947 */ /* 0x002fea0003800000 */
.L_x_440:
[----:B------:R-:W-:Y:S01]  /*c400*/  R2UR UR4, R3 ;  /* 0x00000000030472ca */ /* 0x000fe200000e0000 */
[----:B------:R-:W-:Y:S01]  /*c410*/  UISETP.NE.AND UP0, UPT, UR37, URZ, UPT ;  /* 0x000000ff2500728c */ /* 0x000fe2000bf05270 */
[----:B------:R-:W-:Y:S01]  /*c420*/  PLOP3.LUT P0, PT, PT, PT, PT, 0x80, 0x8 ;  /* 0x000000000008781c */ /* 0x000fe20003f0f070 */
[----:B------:R-:W-:-:S10]  /*c430*/  IMAD.MOV.U32 R67, RZ, RZ, 0x3f800000 ;  /* 0x3f800000ff437424 */ /* 0x000fd400078e00ff */
[----:B---3--:R-:W1:Y:S02]  /*c440*/  LDTM.x2 R4, tmem[UR4] ;  /* 0x00000004000479ee */ /* 0x008e6400080c0000 */
[----:B-1----:R-:W-:-:S13]  /*c450*/  FSETP.NEU.AND P2, PT, R4, R5, PT ;  /* 0x000000050400720b */ /* 0x002fda0003f4d000 */
[----:B------:R-:W1:Y:S01]  /*c460*/  @P2 LDC R0, c[0x0][0x704] ;  /* 0x0001c100ff002b82 */ /* 0x000e620000000800 */
        /* <DEDUP_REMOVED lines=10> */
.L_x_197:
[----:B------:R-:W-:Y:S01]  /*c510*/  IMAD.U32 R0, RZ, RZ, UR36 ;  /* 0x00000024ff007e24 */ /* 0x000fe2000f8e00ff */
[----:B------:R-:W-:-:S04]  /*c520*/  FSETP.NEU.AND P1, PT, R67, 1, PT ;  /* 0x3f8000004300780b */ /* 0x000fc80003f2d000 */
[----:B------:R-:W-:-:S04]  /*c530*/  SHF.L.U32 R0, R0, 0x1f, RZ ;  /* 0x0000001f00007819 */ /* 0x000fc800000006ff */
[----:B------:R-:W1:Y:S02]  /*c540*/  SYNCS.PHASECHK.TRANS64.TRYWAIT P0, [R59+URZ+0x38098], R0 ;  /* 0x038098003b0075a7 */ /* 0x000e6400080011ff */
[----:B-1----:R-:W-:Y:S05]  /*c550*/  @!P0 BRA `(.L_x_198) ;  /* 0x0000010400908947 */ /* 0x002fea0003800000 */
.L_x_441:
        /* <DEDUP_REMOVED lines=27> */
.L_x_201:
[----:B------:R-:W-:Y:S05]  /*c710*/  BSYNC.RECONVERGENT B6 ;  /* 0x0000000000067941 */ /* 0x000fea0003800200 */
.L_x_200:
        /* <DEDUP_REMOVED lines=34> */
.L_x_203:
[----:B------:R-:W-:Y:S05]  /*c940*/  BSYNC.RECONVERGENT B6 ;  /* 0x0000000000067941 */ /* 0x000fea0003800200 */
.L_x_202:
        /* <DEDUP_REMOVED lines=34> */
.L_x_205:
[----:B------:R-:W-:Y:S05]  /*cb70*/  BSYNC.RECONVERGENT B6 ;  /* 0x0000000000067941 */ /* 0x000fea0003800200 */
.L_x_204:
        /* <DEDUP_REMOVED lines=34> */
.L_x_207:
[----:B------:R-:W-:Y:S05]  /*cda0*/  BSYNC.RECONVERGENT B6 ;  /* 0x0000000000067941 */ /* 0x000fea0003800200 */
.L_x_206:
        /* <DEDUP_REMOVED lines=34> */
.L_x_209:
[----:B------:R-:W-:Y:S05]  /*cfd0*/  BSYNC.RECONVERGENT B6 ;  /* 0x0000000000067941 */ /* 0x000fea0003800200 */
.L_x_208:
        /* <DEDUP_REMOVED lines=34> */
.L_x_211:
[----:B------:R-:W-:Y:S05]  /*d200*/  BSYNC.RECONVERGENT B6 ;  /* 0x0000000000067941 */ /* 0x000fea0003800200 */
.L_x_210:
        /* <DEDUP_REMOVED lines=34> */
.L_x_213:
[----:B------:R-:W-:Y:S05]  /*d430*/  BSYNC.RECONVERGENT B6 ;  /* 0x0000000000067941 */ /* 0x000fea0003800200 */
.L_x_212:
[----:B------:R-:W-:Y:S01]  /*d440*/  LOP3.LUT R65, R65, 0x1f0, RZ, 0xfc, !PT ;  /* 0x000001f041417812 */ /* 0x000fe200078efcff */
[----:B------:R-:W-:Y:S05]  /*d450*/  WARPSYNC.ALL ;  /* 0x0000000000007948 */ /* 0x000fea0003800000 */
[----:B------:R-:W-:Y:S02]  /*d460*/  R2UR UR4, R65 ;  /* 0x00000000410472ca */ /* 0x000fe400000e0000 */
[----:B------:R-:W-:Y:S02]  /*d470*/  FSETP.NEU.AND P0, PT, R67, 1, PT ;  /* 0x3f8000004300780b */ /* 0x000fe40003f0d000 */
[----:B------:R-:W-:-:S09]  /*d480*/  R2UR UR5, R66 ;  /* 0x00000000420572ca */ /* 0x000fd200000e0000 */
[----:B--2---:R-:W2:Y:S01]  /*d490*/  LDTM.x16 R4, tmem[UR4] ;  /* 0x00000004000479ee */ /* 0x004ea20008240000 */
        /* <DEDUP_REMOVED lines=10> */
[C---:B--2---:R-:W-:Y:S02]  /*d540*/  @P0 FMUL2 R4, R67.reuse.F32, R4.F32x2.HI_LO ;  /* 0x000000044304024a */ /* 0x044fe40000040000 */
        /* <DEDUP_REMOVED lines=8> */
.L_x_199:
[----:B------:R-:W-:-:S09]  /*d5d0*/  UISETP.NE.AND UP0, UPT, UR43, URZ, UPT ;  /* 0x000000ff2b00728c */ /* 0x000fd2000bf05270 */
[----:B------:R-:W-:Y:S05]  /*d5e0*/  BRA.U !UP0, `(.L_x_214) ;  /* 0x0000000108047547 */ /* 0x000fea000b800000 */
[----:B------:R-:W-:Y:S05]  /*d5f0*/  BPT.TRAP 0x1 ;  /* 0x000000040000795c */ /* 0x000fea0000300000 */
.L_x_214:
[----:B-1----:R-:W-:Y:S01]  /*d600*/  PRMT R0, R60, 0x654, R63 ;  /* 0x000006543c007816 */ /* 0x002fe2000000003f */
[----:B------:R-:W-:-:S03]  /*d610*/  UISETP.NE.AND UP0, UPT, UR37, URZ, UPT ;  /* 0x000000ff2500728c */ /* 0x000fc6000bf05270 */
[----:B------:R1:W-:Y:S01]  /*d620*/  SYNCS.ARRIVE.TRANS64.RED.A1T0 RZ, [R0+URZ], RZ ;  /* 0x000000ff00ff79a7 */ /* 0x0003e200081004ff */
[----:B------:R-:W1:Y:S05]  /*d630*/  FENCE.VIEW.ASYNC.T ;  /* 0x00000000000073c6 */ /* 0x000e6a0000000200 */
[----:B------:R-:W-:Y:S05]  /*d640*/  BRA.U UP0, `(.L_x_215) ;  /* 0x0000000100087547 */ /* 0x000fea000b800000 */
[----:B------:R-:W-:Y:S05]  /*d650*/  BPT.TRAP 0x1 ;  /* 0x000000040000795c */ /* 0x000fea0000300000 */
[----:B------:R-:W-:Y:S05]  /*d660*/  BPT.TRAP 0x1 ;  /* 0x000000040000795c */ /* 0x000fea0000300000 */
.L_x_215:
[----:B------:R-:W-:Y:S01]  /*d670*/  ISETP.NE.AND P0, PT, R64, RZ, PT ;  /* 0x000000ff4000720c */ /* 0x000fe20003f05270 */
[----:B------:R-:W-:Y:S01]  /*d680*/  VIADD R3, R59, 0x380a8 ;  /* 0x000380a83b037836 */ /* 0x000fe20000000000 */
[----:B------:R-:W-:-:S04]  /*d690*/  ULOP3.LUT UR36, UR36, 0x1, URZ, 0x3c, !UPT ;  /* 0x0000000124247892 */ /* 0x000fc8000f8e3cff */
[----:B------:R-:W-:-:S04]  /*d6a0*/  PRMT R3, R60, 0x654, R3 ;  /* 0x000006543c037816 */ /* 0x000fc80000000003 */
[----:B-1----:R1:W-:Y:S02]  /*d6b0*/  SYNCS.ARRIVE.TRANS64.RED.A1T0 RZ, [R3+URZ], RZ ;  /* 0x000000ff03ff79a7 */ /* 0x0023e400081004ff */
[----:B-1----:R-:W-:Y:S01]  /*d6c0*/  LOP3.LUT R3, R23, 0x1, RZ, 0x3c, !PT ;  /* 0x0000000117037812 */ /* 0x002fe200078e3cff */
[----:B------:R-:W-:Y:S06]  /*d6d0*/  @P0 BRA `(.L_x_216) ;  /* 0xffffffd8003c0947 */ /* 0x000fec000383ffff */
.L_x_173:
[----:B------:R-:W-:-:S09]  /*d6e0*/  UISETP.NE.AND UP0, UPT, UR42, URZ, UPT ;  /* 0x000000ff2a00728c */ /* 0x000fd2000bf05270 */
[----:B------:R-:W-:Y:S05]  /*d6f0*/  BRA.U !UP0, `(.L_x_217) ;  /* 0x0000000108047547 */ /* 0x000fea000b800000 */
[----:B------:R-:W-:Y:S05]  /*d700*/  BPT.TRAP 0x1 ;  /* 0x000000040000795c */ /* 0x000fea0000300000 */
.L_x_217:
[----:B---3--:R-:W-:Y:S01]  /*d710*/  IADD3 R31, PT, PT, R59, 0x38088, RZ ;  /* 0x000380883b1f7810 */ /* 0x008fe20007ffe0ff */
[----:B------:R-:W-:-:S03]  /*d720*/  UISETP.NE.AND UP0, UPT, UR43, URZ, UPT ;  /* 0x000000ff2b00728c */ /* 0x000fc6000bf05270 */
[----:B------:R-:W-:-:S04]  /*d730*/  PRMT R4, R60, 0x654, R31 ;  /* 0x000006543c047816 */ /* 0x000fc8000000001f */
[----:B------:R3:W-:Y:S02]  /*d740*/  SYNCS.ARRIVE.TRANS64.RED.A1T0 RZ, [R4+URZ], RZ ;  /* 0x000000ff04ff79a7 */ /* 0x0007e400081004ff */
[----:B------:R-:W-:Y:S05]  /*d750*/  BRA.U !UP0, `(.L_x_218) ;  /* 0x0000000108047547 */ /* 0x000fea000b800000 */
[----:B------:R-:W-:Y:S05]  /*d760*/  BPT.TRAP 0x1 ;  /* 0x000000040000795c */ /* 0x000fea0000300000 */
.L_x_218:
[----:B---3--:R-:W-:Y:S01]  /*d770*/  SHF.L.U32 R4, R3, 0x1f, RZ ;  /* 0x0000001f03047819 */ /* 0x008fe200000006ff */
[----:B------:R-:W3:Y:S03]  /*d780*/  S2R R26, SR_TID.X ;  /* 0x00000000001a7919 */ /* 0x000ee60000002100 */
[----:B------:R-:W5:Y:S01]  /*d790*/  SYNCS.PHASECHK.TRANS64.TRYWAIT P0, [R59+URZ+0x38070], R4 ;  /* 0x038070043b0075a7 */ /* 0x000f6200080011ff */
[----:B---3--:R-:W-:-:S05]  /*d7a0*/  IMAD.U32 R28, R26, 0x10000, RZ ;  /* 0x000100001a1c7824 */ /* 0x008fca00078e00ff */
[----:B------:R-:W-:Y:S01]  /*d7b0*/  LOP3.LUT R28, R28, 0x600000, RZ, 0xc0, !PT ;  /* 0x006000001c1c7812 */ /* 0x000fe200078ec0ff */
[----:B-----5:R-:W-:Y:S06]  /*d7c0*/  @!P0 BRA `(.L_x_219) ;  /* 0x000000f400088947 */ /* 0x020fec0003800000 */
.L_x_442:
[----:B------:R-:W-:Y:S05]  /*d7d0*/  WARPSYNC.ALL ;  /* 0x0000000000007948 */ /* 0x000fea0003800000 */
[----:B------:R-:W-:Y:S01]  /*d7e0*/  R2UR UR4, R28 ;  /* 0x000000001c0472ca */ /* 0x000fe200000e0000 */
[----:B------:R-:W-:-:S12]  /*d7f0*/  UISETP.NE.AND UP0, UPT, UR43, URZ, UPT ;  /* 0x000000ff2b00728c */ /* 0x000fd8000bf05270 */
[----:B------:R-:W1:Y:S02]  /*d800*/  LDTM.x2 R24, tmem[UR4] ;  /* 0x00000004001879ee */ /* 0x000e6400080c0000 */
[----:B-1----:R-:W-:Y:S05]  /*d810*/  BRA.U !UP0, `(.L_x_220) ;  /* 0x0000000108047547 */ /* 0x002fea000b800000 */
[----:B------:R-:W-:Y:S05]  /*d820*/  BPT.TRAP 0x1 ;  /* 0x000000040000795c */ /* 0x000fea0000300000 */
.L_x_220:
[----:B------:R1:W-:Y:S01]  /*d830*/  SYNCS.ARRIVE.TRANS64.RED.A1T0 RZ, [R0+URZ], RZ ;  /* 0x000000ff00ff79a7 */ /* 0x0003e200081004ff */
[----:B------:R-:W-:-:S09]  /*d840*/  UISETP.NE.AND UP0, UPT, UR37, URZ, UPT ;  /* 0x000000ff2500728c */ /* 0x000fd2000bf05270 */
[----:B------:R-:W-:Y:S05]  /*d850*/  BRA.U UP0, `(.L_x_221) ;  /* 0x0000000100047547 */ /* 0x000fea000b800000 */
[----:B------:R-:W-:Y:S05]  /*d860*/  BPT.TRAP 0x1 ;  /* 0x000000040000795c */ /* 0x000fea0000300000 */
.L_x_221:
[----:B-1----:R-:W-:-:S04]  /*d870*/  MOV R0, UR36 ;  /* 0x0000002400007c02 */ /* 0x002fc80008000f00 */
[----:B------:R-:W-:-:S04]  /*d880*/  SHF.L.U32 R0, R0, 0x1f, RZ ;  /* 0x0000001f00007819 */ /* 0x000fc800000006ff */
[----:B------:R-:W1:Y:S02]  /*d890*/  SYNCS.PHASECHK.TRANS64.TRYWAIT P0, [R59+URZ+0x38090], R0 ;  /* 0x038090003b0075a7 */ /* 0x000e6400080011ff */
[----:B-1----:R-:W-:Y:S05]  /*d8a0*/  @!P0 BRA `(.L_x_222) ;  /* 0x000000f000e48947 */ /* 0x002fea0003800000 */
.L_x_443:
[----:B------:R-:W-:-:S09]  /*d8b0*/  UISETP.NE.AND UP0, UPT, UR37, URZ, UPT ;  /* 0x000000ff2500728c */ /* 0x000fd2000bf05270 */
[----:B------:R-:W-:Y:S05]  /*d8c0*/  BRA.U UP0, `(.L_x_223) ;  /* 0x0000000100047547 */ /* 0x000fea000b800000 */
[----:B------:R-:W-:Y:S05]  /*d8d0*/  BPT.TRAP 0x1 ;  /* 0x000000040000795c */ /* 0x000fea0000300000 */
.L_x_223:
[----:B------:R-:W-:Y:S01]  /*d8e0*/  SHF.L.U32 R0, R56, 0x1f, RZ ;  /* 0x0000001f38007819 */ /* 0x000fe200000006ff */
[----:B------:R1:W1:Y:S01]  /*d8f0*/  MUFU.RCP R3, R24 ;  /* 0x0000001800037308 */ /* 0x0002620000001000 */
[----:B------:R-:W-:Y:S02]  /*d900*/  BSSY B0, `(.L_x_224) ;  /* 0x0000003000007945 */ /* 0x000fe40003800000 */
[----:B------:R-:W5:Y:S02]  /*d910*/  SYNCS.PHASECHK.TRANS64.TRYWAIT P0, [R59+URZ+0x380c0], R0 ;  /* 0x0380c0003b0075a7 */ /* 0x000f6400080011ff */
[----:B-1---5:R-:W-:Y:S05]  /*d920*/  @!P0 BRA `(.L_x_225) ;  /* 0x000000f000d88947 */ /* 0x022fea0003800000 */
.L_x_444:
[----:B------:R-:W-:Y:S05]  /*d930*/  BSYNC B0 ;  /* 0x0000000000007941 */ /* 0x000fea0003800000 */
.L_x_224:
[----:B------:R-:W1:Y:S01]  /*d940*/  LDCU UR4, c[0x0][0x708] ;  /* 0x0000e100ff0477ac */ /* 0x000e620008000800 */
[----:B------:R-:W-:Y:S01]  /*d950*/  FFMA R0, -R24, R3, 1 ;  /* 0x3f80000018007423 */ /* 0x000fe20000000103 */
[----:B------:R-:W2:Y:S03]  /*d960*/  LDC R32, c[0x0][0x708] ;  /* 0x0001c200ff207b82 */ /* 0x000ea60000000800 */
[----:B------:R-:W-:Y:S01]  /*d970*/  FFMA R0, R3, R0, R3 ;  /* 0x0000000003007223 */ /* 0x000fe20000000003 */
[----:B-1----:R-:W-:-:S03]  /*d980*/  MOV R3, UR4 ;  /* 0x0000000400037c02 */ /* 0x002fc60008000f00 */
[----:B------:R-:W-:Y:S01]  /*d990*/  FFMA R33, R0, UR4, RZ ;  /* 0x0000000400217c23 */ /* 0x000fe200080000ff */
[----:B------:R-:W1:Y:S03]  /*d9a0*/  FCHK P0, R3, R24 ;  /* 0x0000001803007302 */ /* 0x000e660000000000 */
[----:B---3--:R-:W-:-:S04]  /*d9b0*/  FFMA R4, -R24, R33, UR4 ;  /* 0x0000000418047e23 */ /* 0x008fc80008000121 */
[----:B------:R-:W-:Y:S01]  /*d9c0*/  FFMA R33, R0, R4, R33 ;  /* 0x0000000400217223 */ /* 0x000fe20000000021 */
[----:B-1----:R-:W-:Y:S06]  /*d9d0*/  @!P0 BRA `(.L_x_226) ;  /* 0x0000000000088947 */ /* 0x002fec0003800000 */
[----:B------:R-:W-:Y:S02]  /*d9e0*/  MOV R4, 0xda00 ;  /* 0x0000da0000047802 */ /* 0x000fe40000000f00 */
[----:B--2-4-:R-:W-:Y:S05]  /*d9f0*/  CALL.REL.NOINC `($__internal_3_$__cuda_sm3x_div_rn_noftz_f32_slowpath) ;  /* 0x000000fc00887944 */ /* 0x014fea0003c00000 */
.L_x_226:
[----:B------:R-:W1:Y:S01]  /*da00*/  S2R R20, SR_SWINHI ;  /* 0x0000000000147919 */ /* 0x000e620000002f00 */
[----:B------:R-:W-:Y:S01]  /*da10*/  LOP3.LUT R0, R28, 0x100, RZ, 0xfc, !PT ;  /* 0x000001001c007812 */ /* 0x000fe200078efcff */
[----:B------:R-:W-:Y:S05]  /*da20*/  WARPSYNC.ALL ;  /* 0x0000000000007948 */ /* 0x000fea0003800000 */
[----:B------:R-:W-:Y:S01]  /*da30*/  R2UR UR4, R0 ;  /* 0x00000000000472ca */ /* 0x000fe200000e0000 */
[C---:B------:R-:W-:Y:S01]  /*da40*/  IMAD.SHL.U32 R0, R26.reuse, 0x80, RZ ;  /* 0x000000801a007824 */ /* 0x040fe200078e00ff */
[----:B------:R-:W-:Y:S01]  /*da50*/  SHF.R.U32.HI R29, RZ, 0x15, R28 ;  /* 0x00000015ff1d7819 */ /* 0x000fe2000001161c */
[----:B------:R-:W-:-:S03]  /*da60*/  IMAD.SHL.U32 R27, R26, 0x40, RZ ;  /* 0x000000401a1b7824 */ /* 0x000fc600078e00ff */
[----:B------:R-:W-:-:S04]  /*da70*/  LOP3.LUT R30, R0, 0xc00, RZ, 0xc0, !PT ;  /* 0x00000c00001e7812 */ /* 0x000fc800078ec0ff */
[----:B------:R-:W-:Y:S02]  /*da80*/  LOP3.LUT R27, R30, 0x1c0, R27, 0xf8, !PT ;  /* 0x000001c01e1b7812 */ /* 0x000fe400078ef81b */
[----:B------:R-:W-:Y:S01]  /*da90*/  SHF.R.U32.HI R30, RZ, 0x5, R26 ;  /* 0x00000005ff1e7819 */ /* 0x000fe2000001161a */
[----:B--2---:R-:W2:Y:S01]  /*daa0*/  LDTM.x16 R4, tmem[UR4] ;  /* 0x00000004000479ee */ /* 0x004ea20008240000 */
[----:B------:R-:W-:Y:S02]  /*dab0*/  LOP3.LUT R27, R27, 0x3000, R0, 0xf8, !PT ;  /* 0x000030001b1b7812 */ /* 0x000fe400078ef800 */
[----:B------:R-:W-:Y:S02]  /*dac0*/  LOP3.LUT R30, R30, 0x3, RZ, 0xc0, !PT ;  /* 0x000000031e1e7812 */ /* 0x000fe400078ec0ff */
[----:B------:R-:W-:Y:S02]  /*dad0*/  MOV R36, R59 ;  /* 0x0000003b00247202 */ /* 0x000fe40000000f00 */
[----:B-1----:R-:W-:-:S03]  /*dae0*/  MOV R37, R20 ;  /* 0x0000001400257202 */ /* 0x002fc60000000f00 */
[----:B------:R-:W-:-:S03]  /*daf0*/  IMAD.WIDE.U32 R36, R27, 0x2, R36 ;  /* 0x000000021b247825 */ /* 0x000fc600078e0024 */
[C---:B------:R-:W-:Y:S02]  /*db00*/  IADD3 R0, P1, PT, R36.reuse, 0x28000, RZ ;  /* 0x0002800024007810 */ /* 0x040fe40007f3e0ff */
[----:B------:R-:W-:Y:S01]  /*db10*/  IADD3 R3, P0, PT, R36, 0x28010, RZ ;  /* 0x0002801024037810 */ /* 0x000fe20007f1e0ff */
[C---:B--2---:R-:W-:Y:S02]  /*db20*/  FMUL2 R4, R33.reuse.F32, R4.F32x2.HI_LO ;  /* 0x000000042104724a */ /* 0x044fe40000040000 */
[C---:B------:R-:W-:Y:S02]  /*db30*/  FMUL2 R6, R33.reuse.F32, R6.F32x2.HI_LO ;  /* 0x000000062106724a */ /* 0x040fe40000040000 */
[--C-:B------:R-:W-:Y:S02]  /*db40*/  IMAD.X R39, RZ, RZ, R37.reuse, P1 ;  /* 0x000000ffff277224 */ /* 0x100fe400008e0625 */
[----:B------:R-:W-:Y:S02]  /*db50*/  FMUL2 R12, R33.F32, R12.F32x2.HI_LO ;  /* 0x0000000c210c724a */ /* 0x000fe40000040000 */
[----:B------:R-:W-:-:S02]  /*db60*/  IMAD.X R37, RZ, RZ, R37, P0 ;  /* 0x000000ffff257224 */ /* 0x000fc400000e0625 */
[----:B------:R-:W-:Y:S01]  /*db70*/  FMUL2 R20, R33.F32, R8.F32x2.HI_LO ;  /* 0x000000082114724a */ /* 0x000fe20000040000 */
[----:B------:R-:W-:Y:S01]  /*db80*/  F2FP.F16.F32.PACK_AB R8, R5, R4 ;  /* 0x000000040508723e */ /* 0x000fe200000000ff */
[----:B------:R-:W-:Y:S01]  /*db90*/  FMUL2 R34, R33.F32, R10.F32x2.HI_LO ;  /* 0x0000000a2122724a */ /* 0x000fe20000040000 */
[----:B------:R-:W-:Y:S01]  /*dba0*/  F2FP.F16.F32.PACK_AB R9, R7, R6 ;  /* 0x000000060709723e */ /* 0x000fe200000000ff */
[C---:B------:R-:W-:Y:S01]  /*dbb0*/  FMUL2 R14, R33.reuse.F32, R14.F32x2.HI_LO ;  /* 0x0000000e210e724a */ /* 0x040fe20000040000 */
[----:B------:R-:W-:Y:S01]  /*dbc0*/  SHF.R.U64 R7, R0, 0x3, R39 ;  /* 0x0000000300077819 */ /* 0x000fe20000001227 */
[----:B------:R-:W-:Y:S01]  /*dbd0*/  FMUL2 R16, R33.F32, R16.F32x2.HI_LO ;  /* 0x000000102110724a */ /* 0x000fe20000040000 */
[----:B------:R-:W-:Y:S01]  /*dbe0*/  F2FP.F16.F32.PACK_AB R4, R13, R12 ;  /* 0x0000000c0d04723e */ /* 0x000fe200000000ff */
[----:B------:R-:W-:Y:S01]  /*dbf0*/  FMUL2 R18, R33.F32, R18.F32x2.HI_LO ;  /* 0x000000122112724a */ /* 0x000fe20000040000 */
[----:B------:R-:W-:Y:S02]  /*dc00*/  SHF.R.U64 R12, R3, 0x3, R37 ;  /* 0x00000003030c7819 */ /* 0x000fe40000001225 */
[----:B------:R-:W-:-:S02]  /*dc10*/  F2FP.F16.F32.PACK_AB R10, R21, R20 ;  /* 0x00000014150a723e */ /* 0x000fc400000000ff */
[----:B------:R-:W-:Y:S02]  /*dc20*/  F2FP.F16.F32.PACK_AB R11, R35, R34 ;  /* 0x00000022230b723e */ /* 0x000fe400000000ff */
[----:B------:R-:W-:Y:S02]  /*dc30*/  LOP3.LUT R38, R0, 0x70, R7, 0x78, !PT ;  /* 0x0000007000267812 */ /* 0x000fe400078e7807 */
[----:B------:R-:W-:Y:S02]  /*dc40*/  F2FP.F16.F32.PACK_AB R5, R15, R14 ;  /* 0x0000000e0f05723e */ /* 0x000fe400000000ff */
[----:B------:R-:W-:Y:S01]  /*dc50*/  F2FP.F16.F32.PACK_AB R6, R17, R16 ;  /* 0x000000101106723e */ /* 0x000fe200000000ff */
[----:B------:R1:W-:Y:S01]  /*dc60*/  ST.E.128 desc[UR44][R38.64], R8 ;  /* 0x0000000826007985 */ /* 0x0003e2000c101d2c */
[----:B------:R-:W-:Y:S02]  /*dc70*/  LOP3.LUT R36, R3, 0x70, R12, 0x78, !PT ;  /* 0x0000007003247812 */ /* 0x000fe400078e780c */
[----:B------:R-:W-:-:S02]  /*dc80*/  F2FP.F16.F32.PACK_AB R7, R19, R18 ;  /* 0x000000121307723e */ /* 0x000fc400000000ff */
[----:B------:R-:W-:-:S03]  /*dc90*/  ISETP.NE.AND P0, PT, R30, R29, PT ;  /* 0x0000001d1e00720c */ /* 0x000fc60003f05270 */
[----:B------:R1:W-:Y:S10]  /*dca0*/  ST.E.128 desc[UR44][R36.64], R4 ;  /* 0x0000000424007985 */ /* 0x0003f4000c101d2c */
[----:B------:R-:W-:Y:S05]  /*dcb0*/  @!P0 BRA `(.L_x_227) ;  /* 0x0000000000408947 */ /* 0x000fea0003800000 */
[----:B------:R-:W-:Y:S01]  /*dcc0*/  MOV R14, 0x8 ;  /* 0x00000008000e7802 */ /* 0x000fe20000000f00 */
[----:B------:R-:W2:Y:S01]  /*dcd0*/  LDCU.64 UR6, c[0x4][0xb0] ;  /* 0x01001600ff0677ac */ /* 0x000ea20008000a00 */
[----:B------:R-:W-:Y:S02]  /*dce0*/  HFMA2 R12, -RZ, RZ, 0, 5.9604644775390625e-08 ;  /* 0x00000001ff0c7431 */ /* 0x000fe400000001ff */
[----:B-1----:R-:W-:Y:S01]  /*dcf0*/  IMAD.MOV.U32 R8, RZ, RZ, 0x192 ;  /* 0x00000192ff087424 */ /* 0x002fe200078e00ff */
[----:B------:R-:W1:Y:S01]  /*dd00*/  LDCU.64 UR4, c[0x4][0xb8] ;  /* 0x01001700ff0477ac */ /* 0x000e620008000a00 */
[----:B------:R-:W3:Y:S01]  /*dd10*/  LDC.64 R14, c[0x4][R14] ;  /* 0x010000000e0e7b82 */ /* 0x000ee20000000a00 */
[----:B------:R-:W-:Y:S01]  /*dd20*/  IMAD.MOV.U32 R13, RZ, RZ, RZ ;  /* 0x000000ffff0d7224 */ /* 0x000fe200078e00ff */
[----:B------:R-:W5:Y:S01]  /*dd30*/  LDCU.64 UR8, c[0x4][0x40] ;  /* 0x01000800ff0877ac */ /* 0x000f620008000a00 */
[----:B--2---:R-:W-:Y:S01]  /*dd40*/  IMAD.U32 R4, RZ, RZ, UR6 ;  /* 0x00000006ff047e24 */ /* 0x004fe2000f8e00ff */
[----:B------:R-:W-:Y:S01]  /*dd50*/  MOV R5, UR7 ;  /* 0x0000000700057c02 */ /* 0x000fe20008000f00 */
[----:B-1----:R-:W-:Y:S01]  /*dd60*/  IMAD.U32 R6, RZ, RZ, UR4 ;  /* 0x00000004ff067e24 */ /* 0x002fe2000f8e00ff */
[----:B------:R-:W-:Y:S01]  /*dd70*/  MOV R7, UR5 ;  /* 0x0000000500077c02 */ /* 0x000fe20008000f00 */
[----:B-----5:R-:W-:Y:S01]  /*dd80*/  IMAD.U32 R10, RZ, RZ, UR8 ;  /* 0x00000008ff0a7e24 */ /* 0x020fe2000f8e00ff */
[----:B------:R-:W-:-:S02]  /*dd90*/  MOV R11, UR9 ;  /* 0x00000009000b7c02 */ /* 0x000fc40008000f00 */
[----:B------:R-:W-:-:S07]  /*dda0*/  LEPC R20, `(.L_x_227) ;  /* 0x000000001014794e */ /* 0x000fce0000000000 */
[----:B---34-:R-:W-:Y:S05]  /*ddb0*/  CALL.ABS.NOINC R14 ;  /* 0x000000000e007343 */ /* 0x018fea0003c00000 */
.L_x_227:
[----:B------:R-:W-:Y:S01]  /*ddc0*/  LOP3.LUT R0, R28, 0x110, RZ, 0xfc, !PT ;  /* 0x000001101c007812 */ /* 0x000fe200078efcff */
[----:B------:R-:W-:Y:S05]  /*ddd0*/  WARPSYNC.ALL ;  /* 0x0000000000007948 */ /* 0x000fea0003800000 */
[----:B------:R-:W-:Y:S02]  /*dde0*/  R2UR UR4, R0 ;  /* 0x00000000000472ca */ /* 0x000fe400000e0000 */
[----:B------:R-:W2:Y:S11]  /*ddf0*/  S2R R0, SR_SWINHI ;  /* 0x0000000000007919 */ /* 0x000eb60000002f00 */
[----:B-1----:R-:W1:Y:S01]  /*de00*/  LDTM.x16 R4, tmem[UR4] ;  /* 0x00000004000479ee */ /* 0x002e620008240000 */
[----:B------:R-:W-:-:S02]  /*de10*/  MOV R36, R59 ;  /* 0x0000003b00247202 */ /* 0x000fc40000000f00 */
[----:B--2---:R-:W-:Y:S01]  /*de20*/  MOV R37, R0 ;  /* 0x0000000000257202 */ /* 0x004fe20000000f00 */
[----:B-1----:R-:W-:Y:S02]  /*de30*/  FMUL2 R6, R33.F32, R6.F32x2.HI_LO ;  /* 0x000000062106724a */ /* 0x002fe40000040000 */
[----:B------:R-:W-:-:S04]  /*de40*/  IMAD.WIDE.U32 R36, R27, 0x2, R36 ;  /* 0x000000021b247825 */ /* 0x000fc800078e0024 */
[C---:B------:R-:W-:Y:S02]  /*de50*/  FMUL2 R20, R33.reuse.F32, R8.F32x2.HI_LO ;  /* 0x000000082114724a */ /* 0x040fe40000040000 */
[----:B------:R-:W-:Y:S01]  /*de60*/  FMUL2 R4, R33.F32, R4.F32x2.HI_LO ;  /* 0x000000042104724a */ /* 0x000fe20000040000 */
[----:B------:R-:W-:Y:S01]  /*de70*/  F2FP.F16.F32.PACK_AB R9, R7, R6 ;  /* 0x000000060709723e */ /* 0x000fe200000000ff */
[C---:B------:R-:W-:Y:S01]  /*de80*/  FMUL2 R34, R33.reuse.F32, R10.F32x2.HI_LO ;  /* 0x0000000a2122724a */ /* 0x040fe20000040000 */
[C---:B------:R-:W-:Y:S01]  /*de90*/  IADD3 R0, P1, PT, R36.reuse, 0x28030, RZ ;  /* 0x0002803024007810 */ /* 0x040fe20007f3e0ff */
[C---:B------:R-:W-:Y:S01]  /*dea0*/  FMUL2 R12, R33.reuse.F32, R12.F32x2.HI_LO ;  /* 0x0000000c210c724a */ /* 0x040fe20000040000 */
[----:B------:R-:W-:Y:S01]  /*deb0*/  IADD3 R3, P0, PT, R36, 0x28020, RZ ;  /* 0x0002802024037810 */ /* 0x000fe20007f1e0ff */
[----:B------:R-:W-:Y:S01]  /*dec0*/  FMUL2 R14, R33.F32, R14.F32x2.HI_LO ;  /* 0x0000000e210e724a */ /* 0x000fe20000040000 */
[----:B------:R-:W-:Y:S01]  /*ded0*/  F2FP.F16.F32.PACK_AB R8, R5, R4 ;  /* 0x000000040508723e */ /* 0x000fe200000000ff */
[----:B------:R-:W-:-:S02]  /*dee0*/  IMAD.X R39, RZ, RZ, R37, P1 ;  /* 0x000000ffff277224 */ /* 0x000fc400008e0625 */
[C---:B------:R-:W-:Y:S02]  /*def0*/  FMUL2 R16, R33.reuse.F32, R16.F32x2.HI_LO ;  /* 0x000000102110724a */ /* 0x040fe40000040000 */
[----:B------:R-:W-:Y:S02]  /*df00*/  IMAD.X R37, RZ, RZ, R37, P0 ;  /* 0x000000ffff257224 */ /* 0x000fe400000e0625 */
[----:B------:R-:W-:Y:S01]  /*df10*/  FMUL2 R18, R33.F32, R18.F32x2.HI_LO ;  /* 0x000000122112724a */ /* 0x000fe20000040000 */
[----:B------:R-:W-:Y:S02]  /*df20*/  F2FP.F16.F32.PACK_AB R10, R21, R20 ;  /* 0x00000014150a723e */ /* 0x000fe400000000ff */
[----:B------:R-:W-:Y:S02]  /*df30*/  SHF.R.U64 R7, R0, 0x3, R39 ;  /* 0x0000000300077819 */ /* 0x000fe40000001227 */
[----:B------:R-:W-:Y:S02]  /*df40*/  SHF.R.U64 R6, R3, 0x3, R37 ;  /* 0x0000000303067819 */ /* 0x000fe40000001225 */
[----:B------:R-:W-:-:S02]  /*df50*/  F2FP.F16.F32.PACK_AB R11, R35, R34 ;  /* 0x00000022230b723e */ /* 0x000fc400000000ff */
[----:B------:R-:W-:Y:S02]  /*df60*/  LOP3.LUT R36, R3, 0x70, R6, 0x78, !PT ;  /* 0x0000007003247812 */ /* 0x000fe400078e7806 */
[----:B------:R-:W-:Y:S02]  /*df70*/  LOP3.LUT R38, R0, 0x70, R7, 0x78, !PT ;  /* 0x0000007000267812 */ /* 0x000fe400078e7807 */
[----:B------:R-:W-:Y:S01]  /*df80*/  F2FP.F16.F32.PACK_AB R4, R13, R12 ;  /* 0x0000000c0d04723e */ /* 0x000fe200000000ff */
[----:B------:R1:W-:Y:S01]  /*df90*/  ST.E.128 desc[UR44][R36.64], R8 ;  /* 0x0000000824007985 */ /* 0x0003e2000c101d2c */
[----:B------:R-:W-:Y:S02]  /*dfa0*/  F2FP.F16.F32.PACK_AB R5, R15, R14 ;  /* 0x0000000e0f05723e */ /* 0x000fe400000000ff */
[----:B------:R-:W-:Y:S02]  /*dfb0*/  F2FP.F16.F32.PACK_AB R6, R17, R16 ;  /* 0x000000101106723e */ /* 0x000fe400000000ff */
        /* <DEDUP_REMOVED lines=20> */
.L_x_228:
        /* <DEDUP_REMOVED lines=52> */
.L_x_229:
        /* <DEDUP_REMOVED lines=52> */
.L_x_230:
        /* <DEDUP_REMOVED lines=52> */
.L_x_231:
        /* <DEDUP_REMOVED lines=52> */
.L_x_232:
        /* <DEDUP_REMOVED lines=52> */
.L_x_233:
[----:B------:R-:W-:Y:S01]  /*f140*/  LOP3.LUT R0, R28, 0x170, RZ, 0xfc, !PT ;  /* 0x000001701c007812 */ /* 0x000fe200078efcff */
[----:B------:R-:W-:Y:S05]  /*f150*/  WARPSYNC.ALL ;  /* 0x0000000000007948 */ /* 0x000fea0003800000 */
[----:B------:R-:W-:Y:S02]  /*f160*/  R2UR UR4, R0 ;  /* 0x00000000000472ca */ /* 0x000fe400000e0000 */
[----:B------:R-:W2:Y:S11]  /*f170*/  S2R R0, SR_SWINHI ;  /* 0x0000000000007919 */ /* 0x000eb60000002f00 */
[----:B-1----:R-:W1:Y:S01]  /*f180*/  LDTM.x16 R4, tmem[UR4] ;  /* 0x00000004000479ee */ /* 0x002e620008240000 */
[----:B------:R-:W3:Y:S02]  /*f190*/  LDCU.64 UR4, c[0x0][0x880] ;  /* 0x00011000ff0477ac */ /* 0x000ee40008000a00 */
[----:B---3--:R-:W-:Y:S01]  /*f1a0*/  UISETP.NE.U32.AND UP0, UPT, UR4, URZ, UPT ;  /* 0x000000ff0400728c */ /* 0x008fe2000bf05070 */
[----:B------:R-:W-:-:S02]  /*f1b0*/  MOV R36, R59 ;  /* 0x0000003b00247202 */ /* 0x000fc40000000f00 */
[----:B--2---:R-:W-:Y:S01]  /*f1c0*/  MOV R37, R0 ;  /* 0x0000000000257202 */ /* 0x004fe20000000f00 */
[----:B------:R-:W-:Y:S01]  /*f1d0*/  UISETP.NE.AND.EX UP0, UPT, UR5, URZ, UPT, UP0 ;  /* 0x000000ff0500728c */ /* 0x000fe2000bf05300 */
        /* <DEDUP_REMOVED lines=25> */
[----:B------:R-:W-:-:S05]  /*f370*/  F2FP.F16.F32.PACK_AB R7, R19, R18 ;  /* 0x000000121307723e */ /* 0x000fca00000000ff */
[----:B------:R1:W-:Y:S01]  /*f380*/  ST.E.128 desc[UR44][R38.64], R4 ;  /* 0x0000000426007985 */ /* 0x0003e2000c101d2c */
[----:B------:R-:W-:Y:S01]  /*f390*/  @!PT LDS RZ, [RZ] ;  /* 0x00000000fffff984 */ /* 0x000fe20000000800 */
[----:B------:R-:W-:Y:S01]  /*f3a0*/  @!PT LDS RZ, [RZ] ;  /* 0x00000000fffff984 */ /* 0x000fe20000000800 */
[----:B------:R-:W-:Y:S01]  /*f3b0*/  @!PT LDS RZ, [RZ] ;  /* 0x00000000fffff984 */ /* 0x000fe20000000800 */
[----:B------:R-:W-:Y:S01]  /*f3c0*/  @!PT LDS RZ, [RZ] ;  /* 0x00000000fffff984 */ /* 0x000fe20000000800 */
[----:B------:R2:W-:Y:S06]  /*f3d0*/  MEMBAR.ALL.CTA ;  /* 0x0000000000007992 */ /* 0x0005ec0000008000 */
[----:B--2---:R-:W2:Y:S01]  /*f3e0*/  FENCE.VIEW.ASYNC.S ;  /* 0x00000000000073c6 */ /* 0x004ea20000000000 */
[----:B------:R-:W-:Y:S05]  /*f3f0*/  BRA.U !UP0, `(.L_x_234) ;  /* 0x0000000508387547 */ /* 0x000fea000b800000 */
[----:B------:R-:W-:Y:S01]  /*f400*/  FSETP.GEU.AND P0, PT, R24, 1.175494350822287508e-38, PT ;  /* 0x008000001800780b */ /* 0x000fe20003f0e000 */
[----:B-1----:R-:W1:Y:S01]  /*f410*/  LDC R4, c[0x0][0x904] ;  /* 0x00024100ff047b82 */ /* 0x002e620000000800 */
[----:B------:R-:W-:Y:S01]  /*f420*/  MOV R3, 0x3e055027 ;  /* 0x3e05502700037802 */ /* 0x000fe20000000f00 */
[----:B------:R-:W3:Y:S01]  /*f430*/  LDCU.64 UR4, c[0x0][0x908] ;  /* 0x00012100ff0477ac */ /* 0x000ee20008000a00 */
[----:B------:R-:W-:Y:S01]  /*f440*/  FSEL R8, RZ, -23, P0 ;  /* 0xc1b80000ff087808 */ /* 0x000fe20000000000 */
[----:B------:R-:W-:Y:S01]  /*f450*/  BSSY.RECONVERGENT B0, `(.L_x_234) ;  /* 0x0000048000007945 */ /* 0x000fe20003800200 */
[----:B------:R-:W-:-:S07]  /*f460*/  LOP3.LUT R7, R26, 0x7f, RZ, 0xc0, !PT ;  /* 0x0000007f1a077812 */ /* 0x000fce00078ec0ff */
[----:B------:R-:W-:-:S05]  /*f470*/  @!P0 FMUL R24, R24, 8388608 ;  /* 0x4b00000018188820 */ /* 0x000fca0000400000 */
[C---:B------:R-:W-:Y:S02]  /*f480*/  IADD3 R5, PT, PT, R24.reuse, -0x3f2aaaab, RZ ;  /* 0xc0d5555518057810 */ /* 0x040fe40007ffe0ff */
[----:B------:R-:W-:Y:S01]  /*f490*/  ISETP.GT.U32.AND P1, PT, R24, 0x7f7fffff, PT ;  /* 0x7f7fffff1800780c */ /* 0x000fe20003f24070 */
[----:B---3--:R-:W-:Y:S01]  /*f4a0*/  IMAD.HI.U32 R0, R57, UR4, RZ ;  /* 0x0000000439007c27 */ /* 0x008fe2000f8e00ff */
[----:B------:R-:W-:Y:S01]  /*f4b0*/  LOP3.LUT R5, R5, 0xff800000, RZ, 0xc0, !PT ;  /* 0xff80000005057812 */ /* 0x000fe200078ec0ff */
[----:B------:R-:W3:Y:S01]  /*f4c0*/  LDCU UR4, c[0x0][0x380] ;  /* 0x00007000ff0477ac */ /* 0x000ee20008000800 */
[----:B-1----:R-:W-:Y:S02]  /*f4d0*/  ISETP.NE.AND P0, PT, R4, 0x1, PT ;  /* 0x000000010400780c */ /* 0x002fe40003f05270 */
[-C--:B------:R-:W-:Y:S02]  /*f4e0*/  IADD3 R6, PT, PT, R24, -R5.reuse, RZ ;  /* 0x8000000518067210 */ /* 0x080fe40007ffe0ff */
[----:B------:R-:W-:Y:S01]  /*f4f0*/  SHF.R.U32.HI R0, RZ, UR5, R0 ;  /* 0x00000005ff007c19 */ /* 0x000fe20008011600 */
[----:B------:R-:W1:Y:S01]  /*f500*/  LDCU UR5, c[0x0][0x700] ;  /* 0x0000e000ff0577ac */ /* 0x000e620008000800 */
[----:B------:R-:W-:Y:S01]  /*f510*/  I2FP.F32.S32 R5, R5 ;  /* 0x0000000500057245 */ /* 0x000fe20000201400 */
[----:B------:R-:W-:Y:S01]  /*f520*/  FADD R6, R6, -1 ;  /* 0xbf80000006067421 */ /* 0x000fe20000000000 */
[----:B------:R-:W-:-:S03]  /*f530*/  SEL R0, R57, R0, !P0 ;  /* 0x0000000039007207 */ /* 0x000fc60004000000 */
[----:B------:R-:W-:Y:S01]  /*f540*/  FFMA R3, R6, -R3, 0.14084610342979431152 ;  /* 0x3e1039f606037423 */ /* 0x000fe20000000803 */
[----:B------:R-:W-:Y:S01]  /*f550*/  IADD3 R0, PT, PT, -R0, RZ, RZ ;  /* 0x000000ff00007210 */ /* 0x000fe20007ffe1ff */
[----:B------:R-:W-:Y:S02]  /*f560*/  FFMA R5, R5, 1.1920928955078125e-07, R8 ;  /* 0x3400000005057823 */ /* 0x000fe40000000008 */
[----:B------:R-:W-:Y:S02]  /*f570*/  FFMA R3, R6, R3, -0.12148627638816833496 ;  /* 0xbdf8cdcc06037423 */ /* 0x000fe40000000003 */
[----:B------:R-:W-:Y:S02]  /*f580*/  IMAD R0, R4, R0, R57 ;  /* 0x0000000004007224 */ /* 0x000fe400078e0239 */
[----:B------:R-:W-:-:S04]  /*f590*/  FFMA R3, R6, R3, 0.13980610668659210205 ;  /* 0x3e0f295506037423 */ /* 0x000fc80000000003 */
[----:B------:R-:W-:-:S04]  /*f5a0*/  FFMA R3, R6, R3, -0.16684235632419586182 ;  /* 0xbe2ad8b906037423 */ /* 0x000fc80000000003 */
[----:B------:R-:W-:-:S04]  /*f5b0*/  FFMA R3, R6, R3, 0.20012299716472625732 ;  /* 0x3e4ced0b06037423 */ /* 0x000fc80000000003 */
[----:B------:R-:W-:-:S04]  /*f5c0*/  FFMA R3, R6, R3, -0.24999669194221496582 ;  /* 0xbe7fff2206037423 */ /* 0x000fc80000000003 */
[----:B------:R-:W-:-:S04]  /*f5d0*/  FFMA R3, R6, R3, 0.33333182334899902344 ;  /* 0x3eaaaa7806037423 */ /* 0x000fc80000000003 */
[----:B------:R-:W-:-:S04]  /*f5e0*/  FFMA R3, R6, R3, -0.5 ;  /* 0xbf00000006037423 */ /* 0x000fc80000000003 */
[----:B------:R-:W-:-:S04]  /*f5f0*/  FMUL R3, R6, R3 ;  /* 0x0000000306037220 */ /* 0x000fc80000400000 */
[----:B------:R-:W-:Y:S01]  /*f600*/  FFMA R6, R6, R3, R6 ;  /* 0x0000000306067223 */ /* 0x000fe20000000006 */
[----:B------:R-:W-:-:S03]  /*f610*/  MOV R3, 0x7f800000 ;  /* 0x7f80000000037802 */ /* 0x000fc60000000f00 */
[----:B------:R-:W-:Y:S02]  /*f620*/  FFMA R5, R5, 0.69314718246459960938, R6 ;  /* 0x3f31721805057823 */ /* 0x000fe40000000006 */
[----:B------:R-:W-:Y:S01]  /*f630*/  @P1 FFMA R5, R24, R3, +INF ;  /* 0x7f80000018051423 */ /* 0x000fe20000000003 */
[----:B------:R-:W-:Y:S02]  /*f640*/  LEA R3, R0, R7, 0x8 ;  /* 0x0000000700037211 */ /* 0x000fe400078e40ff */
[----:B------:R-:W-:Y:S02]  /*f650*/  FSETP.NEU.AND P1, PT, R24, RZ, PT ;  /* 0x000000ff1800720b */ /* 0x000fe40003f2d000 */
[----:B---3--:R-:W-:Y:S02]  /*f660*/  ISETP.GE.AND P0, PT, R3, UR4, PT ;  /* 0x0000000403007c0c */ /* 0x008fe4000bf06270 */
[----:B------:R-:W-:-:S05]  /*f670*/  FSEL R0, R5, -INF , P1 ;  /* 0xff80000005007808 */ /* 0x000fca0000800000 */
[----:B-1----:R-:W-:-:S06]  /*f680*/  FFMA R25, R25, UR5, R0 ;  /* 0x0000000519197c23 */ /* 0x002fcc0008000000 */
[----:B------:R-:W-:Y:S05]  /*f690*/  @P0 BRA `(.L_x_235) ;  /* 0x00000000008c0947 */ /* 0x000fea0003800000 */
[----:B------:R-:W1:Y:S01]  /*f6a0*/  LDC R7, c[0x0][0x38c] ;  /* 0x0000e300ff077b82 */ /* 0x000e620000000800 */
[----:B------:R-:W3:Y:S01]  /*f6b0*/  LDCU UR6, c[0x0][0x890] ;  /* 0x00011200ff0677ac */ /* 0x000ee20008000800 */
[----:B------:R-:W5:Y:S01]  /*f6c0*/  LDCU.64 UR4, c[0x0][0x888] ;  /* 0x00011100ff0477ac */ /* 0x000f620008000a00 */
[----:B---3--:R-:W-:Y:S01]  /*f6d0*/  IMAD R3, R22, UR6, R3 ;  /* 0x0000000616037c24 */ /* 0x008fe2000f8e0203 */
[----:B-1----:R-:W-:-:S04]  /*f6e0*/  IABS R5, R7 ;  /* 0x0000000700057213 */ /* 0x002fc80000000000 */
[----:B------:R-:W1:Y:S08]  /*f6f0*/  I2F.RP R10, R5 ;  /* 0x00000005000a7306 */ /* 0x000e700000209400 */
[----:B-1----:R-:W1:Y:S02]  /*f700*/  MUFU.RCP R8, R10 ;  /* 0x0000000a00087308 */ /* 0x002e640000001000 */
[----:B-1----:R-:W-:-:S06]  /*f710*/  IADD3 R8, PT, PT, R8, 0xffffffe, RZ ;  /* 0x0ffffffe08087810 */ /* 0x002fcc0007ffe0ff */
[----:B------:R1:W3:Y:S02]  /*f720*/  F2I.FTZ.U32.TRUNC.NTZ R9, R8 ;  /* 0x0000000800097305 */ /* 0x0002e4000021f000 */
[----:B-1----:R-:W-:Y:S02]  /*f730*/  HFMA2 R8, -RZ, RZ, 0, 0 ;  /* 0x00000000ff087431 */ /* 0x002fe400000001ff */
[----:B---3--:R-:W-:-:S04]  /*f740*/  IMAD.MOV R0, RZ, RZ, -R9 ;  /* 0x000000ffff007224 */ /* 0x008fc800078e0a09 */
[----:B------:R-:W-:Y:S01]  /*f750*/  IMAD R4, R0, R5, RZ ;  /* 0x0000000500047224 */ /* 0x000fe200078e02ff */
[----:B------:R-:W-:-:S03]  /*f760*/  IABS R0, R2 ;  /* 0x0000000200007213 */ /* 0x000fc60000000000 */
[----:B------:R-:W-:-:S04]  /*f770*/  IMAD.HI.U32 R9, R9, R4, R8 ;  /* 0x0000000409097227 */ /* 0x000fc800078e0008 */
[----:B------:R-:W-:-:S04]  /*f780*/  IMAD.MOV.U32 R6, RZ, RZ, R0 ;  /* 0x000000ffff067224 */ /* 0x000fc800078e0000 */
[----:B------:R-:W-:Y:S02]  /*f790*/  IMAD.HI.U32 R4, R9, R6, RZ ;  /* 0x0000000609047227 */ /* 0x000fe400078e00ff */
[----:B------:R-:W1:Y:S03]  /*f7a0*/  LDC.64 R8, c[0x0][0x880] ;  /* 0x00022000ff087b82 */ /* 0x000e660000000a00 */
[----:B------:R-:W-:-:S05]  /*f7b0*/  IADD3 R0, PT, PT, -R4, RZ, RZ ;  /* 0x000000ff04007210 */ /* 0x000fca0007ffe1ff */
[----:B------:R-:W-:-:S05]  /*f7c0*/  IMAD R0, R5, R0, R6 ;  /* 0x0000000005007224 */ /* 0x000fca00078e0206 */
[----:B------:R-:W-:-:S13]  /*f7d0*/  ISETP.GT.U32.AND P0, PT, R5, R0, PT ;  /* 0x000000000500720c */ /* 0x000fda0003f04070 */
[----:B------:R-:W-:Y:S01]  /*f7e0*/  @!P0 IMAD.IADD R0, R0, 0x1, -R5 ;  /* 0x0000000100008824 */ /* 0x000fe200078e0a05 */
[----:B------:R-:W-:Y:S02]  /*f7f0*/  @!P0 IADD3 R4, PT, PT, R4, 0x1, RZ ;  /* 0x0000000104048810 */ /* 0x000fe40007ffe0ff */
[----:B------:R-:W-:Y:S02]  /*f800*/  ISETP.NE.AND P0, PT, R7, RZ, PT ;  /* 0x000000ff0700720c */ /* 0x000fe40003f05270 */
[----:B------:R-:W-:Y:S02]  /*f810*/  ISETP.GE.U32.AND P2, PT, R0, R5, PT ;  /* 0x000000050000720c */ /* 0x000fe40003f46070 */
[----:B------:R-:W-:-:S04]  /*f820*/  LOP3.LUT R0, R2, R7, RZ, 0x3c, !PT ;  /* 0x0000000702007212 */ /* 0x000fc800078e3cff */
[----:B------:R-:W-:-:S07]  /*f830*/  ISETP.GE.AND P1, PT, R0, RZ, PT ;  /* 0x000000ff0000720c */ /* 0x000fce0003f26270 */
[----:B------:R-:W-:-:S06]  /*f840*/  @P2 VIADD R4, R4, 0x1 ;  /* 0x0000000104042836 */ /* 0x000fcc0000000000 */
[----:B------:R-:W-:Y:S02]  /*f850*/  @!P1 IADD3 R4, PT, PT, -R4, RZ, RZ ;  /* 0x000000ff04049210 */ /* 0x000fe40007ffe1ff */
[----:B------:R-:W-:-:S04]  /*f860*/  @!P0 LOP3.LUT R4, RZ, R7, RZ, 0x33, !PT ;  /* 0x00000007ff048212 */ /* 0x000fc800078e33ff */
[C---:B------:R-:W-:Y:S01]  /*f870*/  IADD3 R0, PT, PT, -R4.reuse, RZ, RZ ;  /* 0x000000ff04007210 */ /* 0x040fe20007ffe1ff */
[----:B-----5:R-:W-:-:S04]  /*f880*/  IMAD R3, R4, UR5, R3 ;  /* 0x0000000504037c24 */ /* 0x020fc8000f8e0203 */
[----:B------:R-:W-:-:S04]  /*f890*/  IMAD R0, R7, R0, R2 ;  /* 0x0000000007007224 */ /* 0x000fc800078e0202 */
[----:B------:R-:W-:-:S04]  /*f8a0*/  IMAD R3, R0, UR4, R3 ;  /* 0x0000000400037c24 */ /* 0x000fc8000f8e0203 */
[----:B-1----:R-:W-:-:S05]  /*f8b0*/  IMAD.WIDE R8, R3, 0x4, R8 ;  /* 0x0000000403087825 */ /* 0x002fca00078e0208 */
[----:B------:R1:W-:Y:S02]  /*f8c0*/  STG.E desc[UR44][R8.64], R25 ;  /* 0x0000001908007986 */ /* 0x0003e4000c10192c */
.L_x_235:
[----:B------:R-:W-:Y:S05]  /*f8d0*/  BSYNC.RECONVERGENT B0 ;  /* 0x0000000000007941 */ /* 0x000fea0003800200 */
.L_x_234:
[----:B------:R-:W-:Y:S01]  /*f8e0*/  UISETP.NE.AND UP0, UPT, UR37, URZ, UPT ;  /* 0x000000ff2500728c */ /* 0x000fe2000bf05270 */
[----:B------:R-:W-:-:S08]  /*f8f0*/  NOP ;  /* 0x0000000000007918 */ /* 0x000fd00000000000 */
[----:B------:R-:W-:Y:S05]  /*f900*/  BRA.U UP0, `(.L_x_236) ;  /* 0x0000000100087547 */ /* 0x000fea000b800000 */
[----:B------:R-:W-:Y:S05]  /*f910*/  BPT.TRAP 0x1 ;  /* 0x000000040000795c */ /* 0x000fea0000300000 */
[----:B------:R-:W-:Y:S05]  /*f920*/  BPT.TRAP 0x1 ;  /* 0x000000040000795c */ /* 0x000fea0000300000 */
.L_x_236:
[----:B------:R-:W-:Y:S01]  /*f930*/  IADD3 R3, PT, PT, R59, 0x380a0, RZ ;  /* 0x000380a03b037810 */ /* 0x000fe20007ffe0ff */
[----:B------:R-:W-:-:S03]  /*f940*/  UISETP.NE.AND UP0, UPT, UR37, URZ, UPT ;  /* 0x000000ff2500728c */ /* 0x000fc6000bf05270 */
[----:B------:R-:W-:-:S04]  /*f950*/  PRMT R0, R60, 0x654, R3 ;  /* 0x000006543c007816 */ /* 0x000fc80000000003 */
[----:B--2---:R2:W-:Y:S02]  /*f960*/  SYNCS.ARRIVE.TRANS64.RED.A1T0 RZ, [R0+URZ], RZ ;  /* 0x000000ff00ff79a7 */ /* 0x0045e400081004ff */
[----:B------:R-:W-:Y:S05]  /*f970*/  BRA.U UP0, `(.L_x_237) ;  /* 0x0000000100047547 */ /* 0x000fea000b800000 */
[----:B------:R-:W-:Y:S05]  /*f980*/  BPT.TRAP 0x1 ;  /* 0x000000040000795c */ /* 0x000fea0000300000 */
.L_x_237:
[----:B------:R3:W-:Y:S01]  /*f990*/  SYNCS.ARRIVE.TRANS64.A1T0 RZ, [R59+URZ+0x380b0], RZ ;  /* 0x0380b0ff3bff79a7 */ /* 0x0007e200081000ff */
[----:B------:R-:W-:-:S09]  /*f9a0*/  UISETP.NE.AND UP0, UPT, UR42, URZ, UPT ;  /* 0x000000ff2a00728c */ /* 0x000fd2000bf05270 */
[----:B------:R-:W-:Y:S05]  /*f9b0*/  BRA.U !UP0, `(.L_x_238) ;  /* 0x0000000108047547 */ /* 0x000fea000b800000 */
[----:B------:R-:W-:Y:S05]  /*f9c0*/  BPT.TRAP 0x1 ;  /* 0x000000040000795c */ /* 0x000fea0000300000 */
.L_x_238:
[----:B------:R-:W-:Y:S01]  /*f9d0*/  ULOP3.LUT UR4, UR38, 0x1, URZ, 0x3c, !UPT ;  /* 0x0000000126047892 */ /* 0x000fe2000f8e3cff */
[----:B--2---:R-:W-:-:S05]  /*f9e0*/  LOP3.LUT R0, R28, 0x80, RZ, 0xfc, !PT ;  /* 0x000000801c007812 */ /* 0x004fca00078efcff */
[----:B-1----:R-:W-:-:S05]  /*f9f0*/  IMAD.U32 R4, RZ, RZ, UR4 ;  /* 0x00000004ff047e24 */ /* 0x002fca000f8e00ff */
[----:B------:R-:W-:-:S04]  /*fa00*/  SHF.L.U32 R4, R4, 0x1f, RZ ;  /* 0x0000001f04047819 */ /* 0x000fc800000006ff */
[----:B------:R-:W1:Y:S02]  /*fa10*/  SYNCS.PHASECHK.TRANS64.TRYWAIT P0, [R59+URZ+0x38080], R4 ;  /* 0x038080043b0075a7 */ /* 0x000e6400080011ff */
[----:B-1----:R-:W-:Y:S05]  /*fa20*/  @!P0 BRA `(.L_x_239) ;  /* 0x000000d000ac8947 */ /* 0x002fea0003800000 */
.L_x_445:
[----:B------:R-:W-:Y:S01]  /*fa30*/  R2UR UR4, R0 ;  /* 0x00000000000472ca */ /* 0x000fe200000e0000 */
[----:B------:R-:W-:-:S12]  /*fa40*/  UISETP.NE.AND UP0, UPT, UR42, URZ, UPT ;  /* 0x000000ff2a00728c */ /* 0x000fd8000bf05270 */
[----:B------:R-:W2:Y:S02]  /*fa50*/  LDTM.x2 R24, tmem[UR4] ;  /* 0x00000004001879ee */ /* 0x000ea400080c0000 */
[----:B--2---:R-:W-:Y:S05]  /*fa60*/  BRA.U !UP0, `(.L_x_240) ;  /* 0x0000000108047547 */ /* 0x004fea000b800000 */
[----:B------:R-:W-:Y:S05]  /*fa70*/  BPT.TRAP 0x1 ;  /* 0x000000040000795c */ /* 0x000fea0000300000 */
.L_x_240:
[----:B------:R-:W-:Y:S01]  /*fa80*/  PRMT R31, R60, 0x654, R31 ;  /* 0x000006543c1f7816 */ /* 0x000fe2000000001f */
[----:B------:R-:W-:-:S03]  /*fa90*/  UISETP.NE.AND UP0, UPT, UR37, URZ, UPT ;  /* 0x000000ff2500728c */ /* 0x000fc6000bf05270 */
[----:B------:R2:W-:Y:S06]  /*faa0*/  SYNCS.ARRIVE.TRANS64.RED.A1T0 RZ, [R31+URZ], RZ ;  /* 0x000000ff1fff79a7 */ /* 0x0005ec00081004ff */
[----:B------:R-:W-:Y:S05]  /*fab0*/  BRA.U UP0, `(.L_x_241) ;  /* 0x0000000100047547 */ /* 0x000fea000b800000 */
[----:B------:R-:W-:Y:S05]  /*fac0*/  BPT.TRAP 0x1 ;  /* 0x000000040000795c */ /* 0x000fea0000300000 */
.L_x_241:
[----:B------:R-:W-:-:S04]  /*fad0*/  MOV R0, UR36 ;  /* 0x0000002400007c02 */ /* 0x000fc80008000f00 */
[----:B------:R-:W-:-:S04]  /*fae0*/  SHF.L.U32 R0, R0, 0x1f, RZ ;  /* 0x0000001f00007819 */ /* 0x000fc800000006ff */
[----:B------:R-:W5:Y:S02]  /*faf0*/  SYNCS.PHASECHK.TRANS64.TRYWAIT P0, [R59+URZ+0x38098], R0 ;  /* 0x038098003b0075a7 */ /* 0x000f6400080011ff */
[----:B-----5:R-:W-:Y:S05]  /*fb00*/  @!P0 BRA `(.L_x_242) ;  /* 0x000000d000888947 */ /* 0x020fea0003800000 */
.L_x_446:
[----:B------:R-:W-:-:S09]  /*fb10*/  UISETP.NE.AND UP0, UPT, UR37, URZ, UPT ;  /* 0x000000ff2500728c */ /* 0x000fd2000bf05270 */
[----:B------:R-:W-:Y:S05]  /*fb20*/  BRA.U UP0, `(.L_x_243) ;  /* 0x0000000100047547 */ /* 0x000fea000b800000 */
[----:B------:R-:W-:Y:S05]  /*fb30*/  BPT.TRAP 0x1 ;  /* 0x000000040000795c */ /* 0x000fea0000300000 */
.L_x_243:
[----:B------:R-:W-:Y:S01]  /*fb40*/  SHF.L.U32 R0, R56, 0x1f, RZ ;  /* 0x0000001f38007819 */ /* 0x000fe200000006ff */
[----:B------:R1:W1:Y:S01]  /*fb50*/  MUFU.RCP R3, R24 ;  /* 0x0000001800037308 */ /* 0x0002620000001000 */
[----:B------:R-:W-:Y:S02]  /*fb60*/  BSSY B0, `(.L_x_244) ;  /* 0x0000003000007945 */ /* 0x000fe40003800000 */
[----:B------:R-:W5:Y:S02]  /*fb70*/  SYNCS.PHASECHK.TRANS64.TRYWAIT P0, [R59+URZ+0x380c8], R0 ;  /* 0x0380c8003b0075a7 */ /* 0x000f6400080011ff */
[----:B-1---5:R-:W-:Y:S05]  /*fb80*/  @!P0 BRA `(.L_x_245) ;  /* 0x000000d0007c8947 */ /* 0x022fea0003800000 */
.L_x_447:
[----:B------:R-:W-:Y:S05]  /*fb90*/  BSYNC B0 ;  /* 0x0000000000007941 */ /* 0x000fea0003800000 */
.L_x_244:
[----:B------:R-:W1:Y:S01]  /*fba0*/  LDCU UR4, c[0x0][0x708] ;  /* 0x0000e100ff0477ac */ /* 0x000e620008000800 */
[----:B------:R-:W-:-:S04]  /*fbb0*/  FFMA R0, -R24, R3, 1 ;  /* 0x3f80000018007423 */ /* 0x000fc80000000103 */
[----:B------:R-:W-:Y:S01]  /*fbc0*/  FFMA R0, R3, R0, R3 ;  /* 0x0000000003007223 */ /* 0x000fe20000000003 */
[----:B-1----:R-:W-:-:S03]  /*fbd0*/  MOV R3, UR4 ;  /* 0x0000000400037c02 */ /* 0x002fc60008000f00 */
[----:B--2---:R-:W-:Y:S01]  /*fbe0*/  FFMA R31, R0, UR4, RZ ;  /* 0x00000004001f7c23 */ /* 0x004fe200080000ff */
[----:B------:R-:W1:Y:S03]  /*fbf0*/  FCHK P0, R3, R24 ;  /* 0x0000001803007302 */ /* 0x000e660000000000 */
[----:B------:R-:W-:-:S04]  /*fc00*/  FFMA R4, -R24, R31, UR4 ;  /* 0x0000000418047e23 */ /* 0x000fc8000800011f */
[----:B------:R-:W-:Y:S01]  /*fc10*/  FFMA R31, R0, R4, R31 ;  /* 0x00000004001f7223 */ /* 0x000fe2000000001f */
[----:B-1----:R-:W-:Y:S06]  /*fc20*/  @!P0 BRA `(.L_x_246) ;  /* 0x00000000000c8947 */ /* 0x002fec0003800000 */
[----:B------:R-:W-:Y:S02]  /*fc30*/  MOV R4, 0xfc50 ;  /* 0x0000fc5000047802 */ /* 0x000fe40000000f00 */
[----:B---34-:R-:W-:Y:S05]  /*fc40*/  CALL.REL.NOINC `($__internal_3_$__cuda_sm3x_div_rn_noftz_f32_slowpath) ;  /* 0x000000d800f47944 */ /* 0x018fea0003c00000 */
[----:B------:R-:W-:-:S07]  /*fc50*/  MOV R31, R33 ;  /* 0x00000021001f7202 */ /* 0x000fce0000000f00 */
.L_x_246:
[----:B------:R-:W-:Y:S01]  /*fc60*/  LOP3.LUT R0, R28, 0x180, RZ, 0xfc, !PT ;  /* 0x000001801c007812 */ /* 0x000fe200078efcff */
[----:B------:R-:W-:Y:S05]  /*fc70*/  WARPSYNC.ALL ;  /* 0x0000000000007948 */ /* 0x000fea0003800000 */
[----:B------:R-:W-:Y:S02]  /*fc80*/  R2UR UR4, R0 ;  /* 0x00000000000472ca */ /* 0x000fe400000e0000 */
[----:B------:R-:W1:Y:S11]  /*fc90*/  S2R R0, SR_SWINHI ;  /* 0x0000000000007919 */ /* 0x000e760000002f00 */
[----:B------:R-:W2:Y:S01]  /*fca0*/  LDTM.x16 R4, tmem[UR4] ;  /* 0x00000004000479ee */ /* 0x000ea20008240000 */
[----:B------:R-:W-:-:S02]  /*fcb0*/  MOV R34, R59 ;  /* 0x0000003b00227202 */ /* 0x000fc40000000f00 */
[----:B-1----:R-:W-:Y:S01]  /*fcc0*/  MOV R35, R0 ;  /* 0x0000000000237202 */ /* 0x002fe20000000f00 */
[----:B--2---:R-:W-:Y:S02]  /*fcd0*/  FMUL2 R6, R31.F32, R6.F32x2.HI_LO ;  /* 0x000000061f06724a */ /* 0x004fe40000040000 */
        /* <DEDUP_REMOVED lines=44> */
.L_x_247:
        /* <DEDUP_REMOVED lines=52> */
.L_x_248:
        /* <DEDUP_REMOVED lines=52> */
.L_x_249:
        /* <DEDUP_REMOVED lines=52> */
.L_x_250:
        /* <DEDUP_REMOVED lines=52> */
.L_x_251:
        /* <DEDUP_REMOVED lines=52> */
.L_x_252:
        /* <DEDUP_REMOVED lines=52> */
.L_x_253:
[----:B------:R-:W2:Y:S01]  /*11320*/  LDCU.64 UR4, c[0x0][0x880] ;  /* 0x00011000ff0477ac */ /* 0x000ea20008000a00 */
[----:B------:R-:W5:Y:S01]  /*11330*/  S2R R0, SR_SWINHI ;  /* 0x0000000000007919 */ /* 0x000f620000002f00 */
[----:B------:R-:W-:Y:S02]  /*11340*/  LOP3.LUT R28, R28, 0x1f0, RZ, 0xfc, !PT ;  /* 0x000001f01c1c7812 */ /* 0x000fe400078efcff */
[----:B--2---:R-:W-:-:S04]  /*11350*/  ISETP.NE.U32.AND P0, PT, RZ, UR4, PT ;  /* 0x00000004ff007c0c */ /* 0x004fc8000bf05070 */
[----:B------:R-:W-:Y:S01]  /*11360*/  ISETP.NE.AND.EX P0, PT, RZ, UR5, PT, P0 ;  /* 0x00000005ff007c0c */ /* 0x000fe2000bf05300 */
[----:B------:R-:W-:Y:S05]  /*11370*/  WARPSYNC.ALL ;  /* 0x0000000000007948 */ /* 0x000fea0003800000 */
[----:B------:R-:W-:Y:S02]  /*11380*/  R2UR UR4, R28 ;  /* 0x000000001c0472ca */ /* 0x000fe400000e0000 */
[----:B-1----:R-:W-:Y:S02]  /*11390*/  MOV R34, R59 ;  /* 0x0000003b00227202 */ /* 0x002fe40000000f00 */
[----:B-----5:R-:W-:-:S03]  /*113a0*/  MOV R35, R0 ;  /* 0x0000000000237202 */ /* 0x020fc60000000f00 */
[----:B------:R-:W-:-:S06]  /*113b0*/  IMAD.WIDE.U32 R34, R27, 0x2, R34 ;  /* 0x000000021b227825 */ /* 0x000fcc00078e0022 */
[----:B------:R-:W1:Y:S01]  /*113c0*/  LDTM.x16 R4, tmem[UR4] ;  /* 0x00000004000479ee */ /* 0x000e620008240000 */
[C---:B------:R-:W-:Y:S02]  /*113d0*/  IADD3 R27, P1, PT, R34.reuse, 0x30460, RZ ;  /* 0x00030460221b7810 */ /* 0x040fe40007f3e0ff */
[----:B------:R-:W-:-:S03]  /*113e0*/  IADD3 R3, P2, PT, R34, 0x30470, RZ ;  /* 0x0003047022037810 */ /* 0x000fc60007f5e0ff */
[--C-:B------:R-:W-:Y:S02]  /*113f0*/  IMAD.X R33, RZ, RZ, R35.reuse, P1 ;  /* 0x000000ffff217224 */ /* 0x100fe400008e0623 */
[----:B------:R-:W-:-:S05]  /*11400*/  IMAD.X R35, RZ, RZ, R35, P2 ;  /* 0x000000ffff237224 */ /* 0x000fca00010e0623 */
[----:B------:R-:W-:-:S04]  /*11410*/  SHF.R.U64 R0, R3, 0x3, R35 ;  /* 0x0000000303007819 */ /* 0x000fc80000001223 */
[----:B------:R-:W-:Y:S01]  /*11420*/  LOP3.LUT R34, R3, 0x70, R0, 0x78, !PT ;  /* 0x0000007003227812 */ /* 0x000fe200078e7800 */
[----:B-1----:R-:W-:Y:S01]  /*11430*/  FMUL2 R20, R31.F32, R8.F32x2.HI_LO ;  /* 0x000000081f14724a */ /* 0x002fe20000040000 */
[----:B------:R-:W-:Y:S01]  /*11440*/  SHF.R.U64 R8, R27, 0x3, R33 ;  /* 0x000000031b087819 */ /* 0x000fe20000001221 */
[C---:B------:R-:W-:Y:S02]  /*11450*/  FMUL2 R4, R31.reuse.F32, R4.F32x2.HI_LO ;  /* 0x000000041f04724a */ /* 0x040fe40000040000 */
[----:B------:R-:W-:Y:S01]  /*11460*/  FMUL2 R6, R31.F32, R6.F32x2.HI_LO ;  /* 0x000000061f06724a */ /* 0x000fe20000040000 */
[----:B------:R-:W-:Y:S01]  /*11470*/  LOP3.LUT R32, R27, 0x70, R8, 0x78, !PT ;  /* 0x000000701b207812 */ /* 0x000fe200078e7808 */
[----:B------:R-:W-:Y:S01]  /*11480*/  FMUL2 R28, R31.F32, R10.F32x2.HI_LO ;  /* 0x0000000a1f1c724a */ /* 0x000fe20000040000 */
[----:B------:R-:W-:Y:S01]  /*11490*/  F2FP.F16.F32.PACK_AB R8, R5, R4 ;  /* 0x000000040508723e */ /* 0x000fe200000000ff */
[----:B------:R-:W-:Y:S01]  /*114a0*/  FMUL2 R12, R31.F32, R12.F32x2.HI_LO ;  /* 0x0000000c1f0c724a */ /* 0x000fe20000040000 */
[----:B------:R-:W-:Y:S01]  /*114b0*/  F2FP.F16.F32.PACK_AB R9, R7, R6 ;  /* 0x000000060709723e */ /* 0x000fe200000000ff */
[----:B------:R-:W-:Y:S01]  /*114c0*/  FMUL2 R14, R31.F32, R14.F32x2.HI_LO ;  /* 0x0000000e1f0e724a */ /* 0x000fe20000040000 */
[----:B------:R-:W-:Y:S01]  /*114d0*/  F2FP.F16.F32.PACK_AB R10, R21, R20 ;  /* 0x00000014150a723e */ /* 0x000fe200000000ff */
[----:B------:R-:W-:Y:S01]  /*114e0*/  FMUL2 R16, R31.F32, R16.F32x2.HI_LO ;  /* 0x000000101f10724a */ /* 0x000fe20000040000 */
[----:B------:R-:W-:Y:S01]  /*114f0*/  F2FP.F16.F32.PACK_AB R11, R29, R28 ;  /* 0x0000001c1d0b723e */ /* 0x000fe200000000ff */
[----:B------:R-:W-:Y:S01]  /*11500*/  FMUL2 R18, R31.F32, R18.F32x2.HI_LO ;  /* 0x000000121f12724a */ /* 0x000fe20000040000 */
[----:B------:R-:W-:-:S02]  /*11510*/  F2FP.F16.F32.PACK_AB R4, R13, R12 ;  /* 0x0000000c0d04723e */ /* 0x000fc400000000ff */
[----:B------:R-:W-:Y:S01]  /*11520*/  F2FP.F16.F32.PACK_AB R5, R15, R14 ;  /* 0x0000000e0f05723e */ /* 0x000fe200000000ff */
[----:B------:R1:W-:Y:S01]  /*11530*/  ST.E.128 desc[UR44][R32.64], R8 ;  /* 0x0000000820007985 */ /* 0x0003e2000c101d2c */
        /* <DEDUP_REMOVED lines=9> */
[----:B------:R-:W-:Y:S05]  /*115d0*/  @!P0 BRA `(.L_x_254) ;  /* 0x00000004003c8947 */ /* 0x000fea0003800000 */
[C---:B------:R-:W-:Y:S01]  /*115e0*/  FSETP.GEU.AND P1, PT, R24.reuse, 1.175494350822287508e-38, PT ;  /* 0x008000001800780b */ /* 0x040fe20003f2e000 */
[----:B------:R-:W5:Y:S01]  /*115f0*/  LDC R3, c[0x0][0x904] ;  /* 0x00024100ff037b82 */ /* 0x000f620000000800 */
[----:B------:R-:W-:Y:S01]  /*11600*/  MOV R0, 0x3e055027 ;  /* 0x3e05502700007802 */ /* 0x000fe20000000f00 */
[----:B------:R-:W3:Y:S01]  /*11610*/  LDCU.64 UR4, c[0x0][0x908] ;  /* 0x00012100ff0477ac */ /* 0x000ee20008000a00 */
[----:B-1----:R-:W-:Y:S01]  /*11620*/  FSEL R7, RZ, -23, P1 ;  /* 0xc1b80000ff077808 */ /* 0x002fe20000800000 */
[----:B------:R-:W-:Y:S08]  /*11630*/  BSSY.RECONVERGENT B0, `(.L_x_254) ;  /* 0x0000049000007945 */ /* 0x000ff00003800200 */
[----:B------:R-:W-:-:S05]  /*11640*/  @!P1 FMUL R24, R24, 8388608 ;  /* 0x4b00000018189820 */ /* 0x000fca0000400000 */
[C---:B------:R-:W-:Y:S02]  /*11650*/  IADD3 R9, PT, PT, R24.reuse, -0x3f2aaaab, RZ ;  /* 0xc0d5555518097810 */ /* 0x040fe40007ffe0ff */
[C---:B------:R-:W-:Y:S02]  /*11660*/  FSETP.NEU.AND P1, PT, R24.reuse, RZ, PT ;  /* 0x000000ff1800720b */ /* 0x040fe40003f2d000 */
[----:B------:R-:W-:Y:S02]  /*11670*/  LOP3.LUT R9, R9, 0xff800000, RZ, 0xc0, !PT ;  /* 0xff80000009097812 */ /* 0x000fe400078ec0ff */
[----:B-----5:R-:W-:Y:S02]  /*11680*/  ISETP.NE.AND P0, PT, R3, 0x1, PT ;  /* 0x000000010300780c */ /* 0x020fe40003f05270 */
[-C--:B------:R-:W-:Y:S02]  /*11690*/  IADD3 R5, PT, PT, R24, -R9.reuse, RZ ;  /* 0x8000000918057210 */ /* 0x080fe40007ffe0ff */
[----:B------:R-:W-:-:S03]  /*116a0*/  I2FP.F32.S32 R6, R9 ;  /* 0x0000000900067245 */ /* 0x000fc60000201400 */
[----:B------:R-:W-:Y:S02]  /*116b0*/  FADD R5, R5, -1 ;  /* 0xbf80000005057421 */ /* 0x000fe40000000000 */
[----:B------:R-:W-:Y:S01]  /*116c0*/  FFMA R6, R6, 1.1920928955078125e-07, R7 ;  /* 0x3400000006067823 */ /* 0x000fe20000000007 */
[----:B------:R-:W-:Y:S01]  /*116d0*/  LOP3.LUT R7, R26, 0x7f, RZ, 0xc0, !PT ;  /* 0x0000007f1a077812 */ /* 0x000fe200078ec0ff */
[----:B------:R-:W-:-:S04]  /*116e0*/  FFMA R0, R5, -R0, 0.14084610342979431152 ;  /* 0x3e1039f605007423 */ /* 0x000fc80000000800 */
[----:B------:R-:W-:Y:S01]  /*116f0*/  FFMA R4, R5, R0, -0.12148627638816833496 ;  /* 0xbdf8cdcc05047423 */ /* 0x000fe20000000000 */
[----:B---3--:R-:W-:Y:S01]  /*11700*/  IMAD.HI.U32 R0, R57, UR4, RZ ;  /* 0x0000000439007c27 */ /* 0x008fe2000f8e00ff */
[----:B------:R-:W1:Y:S03]  /*11710*/  LDCU UR4, c[0x0][0x380] ;  /* 0x00007000ff0477ac */ /* 0x000e660008000800 */
[C---:B------:R-:W-:Y:S01]  /*11720*/  FFMA R4, R5.reuse, R4, 0.13980610668659210205 ;  /* 0x3e0f295505047423 */ /* 0x040fe20000000004 */
[----:B------:R-:W-:Y:S01]  /*11730*/  SHF.R.U32.HI R0, RZ, UR5, R0 ;  /* 0x00000005ff007c19 */ /* 0x000fe20008011600 */
[----:B------:R-:W3:Y:S02]  /*11740*/  LDCU UR5, c[0x0][0x700] ;  /* 0x0000e000ff0577ac */ /* 0x000ee40008000800 */
[----:B------:R-:W-:Y:S01]  /*11750*/  FFMA R4, R5, R4, -0.16684235632419586182 ;  /* 0xbe2ad8b905047423 */ /* 0x000fe20000000004 */
[----:B------:R-:W-:-:S03]  /*11760*/  SEL R0, R57, R0, !P0 ;  /* 0x0000000039007207 */ /* 0x000fc60004000000 */
[C---:B------:R-:W-:Y:S01]  /*11770*/  FFMA R4, R5.reuse, R4, 0.20012299716472625732 ;  /* 0x3e4ced0b05047423 */ /* 0x040fe20000000004 */
[----:B------:R-:W-:Y:S02]  /*11780*/  ISETP.GT.U32.AND P0, PT, R24, 0x7f7fffff, PT ;  /* 0x7f7fffff1800780c */ /* 0x000fe40003f04070 */
[----:B------:R-:W-:Y:S01]  /*11790*/  IADD3 R0, PT, PT, -R0, RZ, RZ ;  /* 0x000000ff00007210 */ /* 0x000fe20007ffe1ff */
[----:B------:R-:W-:-:S04]  /*117a0*/  FFMA R4, R5, R4, -0.24999669194221496582 ;  /* 0xbe7fff2205047423 */ /* 0x000fc80000000004 */
[----:B------:R-:W-:Y:S01]  /*117b0*/  FFMA R4, R5, R4, 0.33333182334899902344 ;  /* 0x3eaaaa7805047423 */ /* 0x000fe20000000004 */
[----:B------:R-:W-:Y:S01]  /*117c0*/  IMAD R0, R3, R0, R57 ;  /* 0x0000000003007224 */ /* 0x000fe200078e0239 */
[----:B------:R-:W-:Y:S02]  /*117d0*/  MOV R3, 0x7f800000 ;  /* 0x7f80000000037802 */ /* 0x000fe40000000f00 */
[C---:B------:R-:W-:Y:S02]  /*117e0*/  FFMA R4, R5.reuse, R4, -0.5 ;  /* 0xbf00000005047423 */ /* 0x040fe40000000004 */
[----:B------:R-:W-:Y:S02]  /*117f0*/  LEA R0, R0, R7, 0x8 ;  /* 0x0000000700007211 */ /* 0x000fe400078e40ff */
[----:B------:R-:W-:-:S04]  /*11800*/  FMUL R4, R5, R4 ;  /* 0x0000000405047220 */ /* 0x000fc80000400000 */
[----:B------:R-:W-:-:S04]  /*11810*/  FFMA R5, R5, R4, R5 ;  /* 0x0000000405057223 */ /* 0x000fc80000000005 */
[----:B------:R-:W-:Y:S01]  /*11820*/  FFMA R5, R6, 0.69314718246459960938, R5 ;  /* 0x3f31721806057823 */ /* 0x000fe20000000005 */
[----:B------:R-:W-:Y:S01]  /*11830*/  @P0 FFMA R5, R24, R3, +INF ;  /* 0x7f80000018050423 */ /* 0x000fe20000000003 */
[----:B------:R-:W-:-:S04]  /*11840*/  IADD3 R3, PT, PT, R0, 0x80, RZ ;  /* 0x0000008000037810 */ /* 0x000fc80007ffe0ff */
[----:B-1----:R-:W-:Y:S02]  /*11850*/  ISETP.GE.AND P0, PT, R3, UR4, PT ;  /* 0x0000000403007c0c */ /* 0x002fe4000bf06270 */
[----:B------:R-:W-:-:S05]  /*11860*/  FSEL R0, R5, -INF , P1 ;  /* 0xff80000005007808 */ /* 0x000fca0000800000 */
[----:B---3--:R-:W-:-:S06]  /*11870*/  FFMA R25, R25, UR5, R0 ;  /* 0x0000000519197c23 */ /* 0x008fcc0008000000 */
        /* <DEDUP_REMOVED lines=36> */
.L_x_255:
[----:B------:R-:W-:Y:S05]  /*11ac0*/  BSYNC.RECONVERGENT B0 ;  /* 0x0000000000007941 */ /* 0x000fea0003800200 */
.L_x_254:
[----:B------:R-:W-:Y:S01]  /*11ad0*/  UISETP.NE.AND UP0, UPT, UR37, URZ, UPT ;  /* 0x000000ff2500728c */ /* 0x000fe2000bf05270 */
[----:B------:R-:W-:-:S08]  /*11ae0*/  NOP ;  /* 0x0000000000007918 */ /* 0x000fd00000000000 */
[----:B------:R-:W-:Y:S05]  /*11af0*/  BRA.U UP0, `(.L_x_256) ;  /* 0x0000000100087547 */ /* 0x000fea000b800000 */
[----:B------:R-:W-:Y:S05]  /*11b00*/  BPT.TRAP 0x1 ;  /* 0x000000040000795c */ /* 0x000fea0000300000 */
[----:B------:R-:W-:Y:S05]  /*11b10*/  BPT.TRAP 0x1 ;  /* 0x000000040000795c */ /* 0x000fea0000300000 */
.L_x_256:
[----:B------:R-:W-:Y:S01]  /*11b20*/  IADD3 R3, PT, PT, R59, 0x380a8, RZ ;  /* 0x000380a83b037810 */ /* 0x000fe20007ffe0ff */
[----:B------:R-:W-:-:S03]  /*11b30*/  UISETP.NE.AND UP0, UPT, UR37, URZ, UPT ;  /* 0x000000ff2500728c */ /* 0x000fc6000bf05270 */
[----:B------:R-:W-:-:S04]  /*11b40*/  PRMT R3, R60, 0x654, R3 ;  /* 0x000006543c037816 */ /* 0x000fc80000000003 */
[----:B--2---:R2:W-:Y:S02]  /*11b50*/  SYNCS.ARRIVE.TRANS64.RED.A1T0 RZ, [R3+URZ], RZ ;  /* 0x000000ff03ff79a7 */ /* 0x0045e400081004ff */
[----:B------:R-:W-:Y:S05]  /*11b60*/  BRA.U UP0, `(.L_x_257) ;  /* 0x0000000100047547 */ /* 0x000fea000b800000 */
[----:B------:R-:W-:Y:S05]  /*11b70*/  BPT.TRAP 0x1 ;  /* 0x000000040000795c */ /* 0x000fea0000300000 */
.L_x_257:
[----:B------:R1:W-:Y:S01]  /*11b80*/  SYNCS.ARRIVE.TRANS64.A1T0 RZ, [R59+URZ+0x380b8], RZ ;  /* 0x0380b8ff3bff79a7 */ /* 0x0003e200081000ff */
[----:B------:R-:W-:Y:S01]  /*11b90*/  LOP3.LUT R56, R56, 0x1, RZ, 0x3c, !PT ;  /* 0x0000000138387812 */ /* 0x000fe200078e3cff */
[----:B------:R-:W-:Y:S01]  /*11ba0*/  ULOP3.LUT UR36, UR36, 0x1, URZ, 0x3c, !UPT ;  /* 0x0000000124247892 */ /* 0x000fe2000f8e3cff */
[----:B------:R-:W-:-:S11]  /*11bb0*/  IADD3 R62, PT, PT, R61, 0x2, RZ ;  /* 0x000000023d3e7810 */ /* 0x000fd60007ffe0ff */
.L_x_92:
[----:B------:R-:W-:Y:S05]  /*11bc0*/  BSYNC B7 ;  /* 0x0000000000077941 */ /* 0x000fea0003800000 */
.L_x_91:
[----:B------:R-:W5:Y:S01]  /*11bd0*/  LDCU UR4, c[0x0][0x370] ;  /* 0x00006e00ff0477ac */ /* 0x000f620008000800 */
[----:B------:R-:W2:Y:S01]  /*11be0*/  LDCU UR5, c[0x0][0x900] ;  /* 0x00012000ff0577ac */ /* 0x000ea20008000800 */
[----:B-----5:R-:W-:-:S04]  /*11bf0*/  IADD3 R57, PT, PT, R57, UR4, RZ ;  /* 0x0000000439397c10 */ /* 0x020fc8000fffe0ff */
[----:B--2---:R-:W-:-:S13]  /*11c00*/  ISETP.GE.AND P0, PT, R57, UR5, PT ;  /* 0x0000000539007c0c */ /* 0x004fda000bf06270 */
[----:B------:R-:W-:Y:S05]  /*11c10*/  @!P0 BRA `(.L_x_258) ;  /* 0xffffff3400988947 */ /* 0x000fea000383ffff */
[----:B------:R-:W-:Y:S05]  /*11c20*/  BSYNC B8 ;  /* 0x0000000000087941 */ /* 0x000fea0003800000 */
.L_x_90:
[----:B------:R-:W-:Y:S05]  /*11c30*/  EXIT ;  /* 0x000000000000794d */ /* 0x000fea0003800000 */
.L_x_27:
[----:B------:R-:W-:-:S08]  /*11c40*/  NOP ;  /* 0x0000000000007918 */ /* 0x000fd00000000000 */
[----:B------:R-:W1:Y:S02]  /*11c50*/  USETMAXREG.TRY_ALLOC.CTAPOOL UP0, 0xc0 ;  /* 0x000000c0000079c8 */ /* 0x000e640008000600 */
[----:B-1----:R-:W-:Y:S05]  /*11c60*/  BRA.U !UP0, `(.L_x_27) ;  /* 0xfffffffd08f47547 */ /* 0x002fea000b83ffff */
[----:B------:R-:W1:Y:S08]  /*11c70*/  LDC R0, c[0x0][0x900] ;  /* 0x00024000ff007b82 */ /* 0x000e700000000800 */
[----:B------:R-:W2:Y:S01]  /*11c80*/  S2UR UR50, SR_CgaCtaId ;  /* 0x00000000003279c3 */ /* 0x000ea20000008800 */
[----:B-1----:R-:W-:-:S13]  /*11c90*/  ISETP.LE.AND P0, PT, R0, UR54, PT ;  /* 0x0000003600007c0c */ /* 0x002fda000bf03270 */
[----:B--2---:R-:W-:Y:S05]  /*11ca0*/  @P0 EXIT ;  /* 0x000000000000094d */ /* 0x004fea0003800000 */
[----:B------:R-:W-:Y:S02]  /*11cb0*/  UISETP.NE.AND UP0, UPT, UR39, URZ, UPT ;  /* 0x000000ff2700728c */ /* 0x000fe4000bf05270 */
[----:B------:R-:W-:Y:S01]  /*11cc0*/  USEL UR48, URZ, 0x8, !UP4 ;  /* 0x00000008ff307887 */ /* 0x000fe2000e000000 */
[----:B------:R-:W-:Y:S01]  /*11cd0*/  UMOV UR49, 0x400 ;  /* 0x0000040000317882 */ /* 0x000fe20000000000 */
[----:B------:R-:W-:Y:S02]  /*11ce0*/  USEL UR46, UR10, UR5, UP0 ;  /* 0x000000050a2e7287 */ /* 0x000fe40008000000 */
[----:B------:R-:W-:Y:S02]  /*11cf0*/  ULEA UR49, UR50, UR49, 0x18 ;  /* 0x0000003132317291 */ /* 0x000fe4000f8ec0ff */
[----:B------:R-:W-:Y:S02]  /*11d00*/  ULOP3.LUT UR4, UR48, 0x8, URZ, 0x3c, !UPT ;  /* 0x0000000830047892 */ /* 0x000fe4000f8e3cff */
[----:B------:R-:W-:-:S02]  /*11d10*/  UIADD3 UR48, UPT, UPT, UR48, 0x380d0, UR49 ;  /* 0x000380d030307890 */ /* 0x000fc4000fffe031 */
[----:B------:R-:W-:Y:S02]  /*11d20*/  USEL UR47, UR12, UR11, UP0 ;  /* 0x0000000b0c2f7287 */ /* 0x000fe40008000000 */
[----:B------:R-:W-:Y:S02]  /*11d30*/  USEL UR43, URZ, 0x1, UP4 ;  /* 0x00000001ff2b7887 */ /* 0x000fe4000a000000 */
[----:B------:R-:W-:Y:S02]  /*11d40*/  ULOP3.LUT UR46, UR46, 0x1, URZ, 0xc0, !UPT ;  /* 0x000000012e2e7892 */ /* 0x000fe4000f8ec0ff */
[----:B------:R-:W-:Y:S01]  /*11d50*/  UIADD3 UR49, UPT, UPT, UR4, 0x380d0, UR49 ;  /* 0x000380d004317890 */ /* 0x000fe2000fffe031 */
[----:B------:R-:W-:Y:S01]  /*11d60*/  UMOV UR42, URZ ;  /* 0x000000ff002a7c82 */ /* 0x000fe20008000000 */
[----:B------:R-:W-:Y:S01]  /*11d70*/  UMOV UR45, 0x1 ;  /* 0x00000001002d7882 */ /* 0x000fe20000000000 */
[----:B------:R-:W-:Y:S01]  /*11d80*/  UMOV UR44, 0x1 ;  /* 0x00000001002c7882 */ /* 0x000fe20000000000 */
[----:B------:R-:W-:-:S08]  /*11d90*/  UMOV UR41, URZ ;  /* 0x000000ff00297c82 */ /* 0x000fd00008000000 */
.L_x_288:
[----:B-1----:R-:W1:Y:S01]  /*11da0*/  LDCU.64 UR8, c[0x0][0x908] ;  /* 0x00012100ff0877ac */ /* 0x002e620008000a00 */
[----:B--2---:R-:W2:Y:S01]  /*11db0*/  LDCU UR10, c[0x0][0x904] ;  /* 0x00012080ff0a77ac */ /* 0x004ea20008000800 */
[----:B------:R-:W3:Y:S01]  /*11dc0*/  LDCU.64 UR4, c[0x0][0x380] ;  /* 0x00007000ff0477ac */ /* 0x000ee20008000a00 */
[----:B-1----:R-:W-:Y:S02]  /*11dd0*/  UIMAD.WIDE.U32 UR6, UR54, UR8, URZ ;  /* 0x00000008360672a5 */ /* 0x002fe4000f8e00ff */
[----:B--2---:R-:W-:-:S05]  /*11de0*/  UISETP.NE.AND UP0, UPT, UR10, 0x1, UPT ;  /* 0x000000010a00788c */ /* 0x004fca000bf05270 */
[----:B------:R-:W-:Y:S02]  /*11df0*/  UMOV UR6, UR7 ;  /* 0x0000000700067c82 */ /* 0x000fe40008000000 */
[----:B------:R-:W-:-:S04]  /*11e00*/  USHF.R.U32.HI UR6, URZ, UR9, UR6 ;  /* 0x00000009ff067299 */ /* 0x000fc80008011606 */
[----:B------:R-:W-:Y:S02]  /*11e10*/  USEL UR6, UR54, UR6, !UP0 ;  /* 0x0000000636067287 */ /* 0x000fe4000c000000 */
[----:B---3--:R-:W-:Y:S02]  /*11e20*/  UISETP.NE.AND UP0, UPT, UR5, URZ, UPT ;  /* 0x000000ff0500728c */ /* 0x008fe4000bf05270 */
[----:B------:R-:W-:-:S04]  /*11e30*/  UIADD3 UR6, UPT, UPT, -UR6, URZ, URZ ;  /* 0x000000ff06067290 */ /* 0x000fc8000fffe1ff */
[----:B------:R-:W-:-:S04]  /*11e40*/  UIMAD UR6, UR10, UR6, UR54 ;  /* 0x000000060a0672a4 */ /* 0x000fc8000f8e0236 */
[----:B------:R-:W-:-:S04]  /*11e50*/  USHF.L.U32 UR6, UR6, 0x8, URZ ;  /* 0x0000000806067899 */ /* 0x000fc800080006ff */
[----:B------:R-:W-:-:S09]  /*11e60*/  UISETP.GE.OR UP0, UPT, UR6, UR4, !UP0 ;  /* 0x000000040600728c */ /* 0x000fd2000c706670 */
[----:B------:R-:W-:Y:S05]  /*11e70*/  BRA.U UP0, `(.L_x_259) ;  /* 0x0000004900407547 */ /* 0x000fea000b800000 */
[----:B------:R-:W-:-:S09]  /*11e80*/  UISETP.NE.AND UP0, UPT, UR46, URZ, UPT ;  /* 0x000000ff2e00728c */ /* 0x000fd2000bf05270 */
[----:B------:R-:W-:Y:S05]  /*11e90*/  BRA.U UP0, `(.L_x_260) ;  /* 0x0000000100047547 */ /* 0x000fea000b800000 */
[----:B------:R-:W-:Y:S05]  /*11ea0*/  BPT.TRAP 0x1 ;  /* 0x000000040000795c */ /* 0x000fea0000300000 */
.L_x_260:
[----:B------:R-:W1:Y:S01]  /*11eb0*/  S2UR UR6, SR_CgaCtaId ;  /* 0x00000000000679c3 */ /* 0x000e620000008800 */
[----:B------:R-:W-:Y:S01]  /*11ec0*/  UISETP.NE.AND UP0, UPT, UR39, URZ, UPT ;  /* 0x000000ff2700728c */ /* 0x000fe2000bf05270 */
[----:B------:R-:W-:-:S03]  /*11ed0*/  UMOV UR4, 0x400 ;  /* 0x0000040000047882 */ /* 0x000fc60000000000 */
[----:B------:R-:W-:-:S06]  /*11ee0*/  USEL UR7, UR44, UR45, UP0 ;  /* 0x0000002d2c077287 */ /* 0x000fcc0008000000 */
[----:B------:R-:W-:-:S04]  /*11ef0*/  MOV R3, UR7 ;  /* 0x0000000700037c02 */ /* 0x000fc80008000f00 */
[----:B------:R-:W-:Y:S01]  /*11f00*/  SHF.L.U32 R3, R3, 0x1f, RZ ;  /* 0x0000001f03037819 */ /* 0x000fe200000006ff */
[----:B-1----:R-:W-:-:S04]  /*11f10*/  ULEA UR6, UR6, UR4, 0x18 ;  /* 0x0000000406067291 */ /* 0x002fc8000f8ec0ff */
[----:B------:R-:W-:Y:S02]  /*11f20*/  UIADD3 UR4, UPT, UPT, UR6, 0x38088, URZ ;  /* 0x0003808806047890 */ /* 0x000fe4000fffe0ff */
[----:B------:R-:W-:-:S09]  /*11f30*/  @UP0 UIADD3 UR4, UPT, UPT, UR6, 0x38078, URZ ;  /* 0x0003807806040890 */ /* 0x000fd2000fffe0ff */
[----:B------:R-:W1:Y:S02]  /*11f40*/  SYNCS.PHASECHK.TRANS64.TRYWAIT P0, [UR4], R3 ;  /* 0x00000003ff0075a7 */ /* 0x000e640008001104 */
[----:B-1----:R-:W-:Y:S05]  /*11f50*/  @!P0 BRA `(.L_x_261) ;  /* 0x000000ac009c8947 */ /* 0x002fea0003800000 */
.L_x_449:
[----:B------:R-:W-:-:S09]  /*11f60*/  UISETP.GE.AND UP0, UPT, UR5, 0x1, UPT ;  /* 0x000000010500788c */ /* 0x000fd2000bf06270 */
[----:B------:R-:W-:Y:S05]  /*11f70*/  BRA.U !UP0, `(.L_x_262) ;  /* 0x0000004508707547 */ /* 0x000fea000b800000 */
[----:B------:R-:W-:Y:S01]  /*11f80*/  UIADD3 UR5, UPT, UPT, UR5, 0x7f, URZ ;  /* 0x0000007f05057890 */ /* 0x000fe2000fffe0ff */
[----:B------:R-:W-:Y:S01]  /*11f90*/  HFMA2 R16, -RZ, RZ, 0, 0 ;  /* 0x00000000ff107431 */ /* 0x000fe200000001ff */
[----:B------:R-:W-:Y:S01]  /*11fa0*/  MOV R156, 0xff800000 ;  /* 0xff800000009c7802 */ /* 0x000fe20000000f00 */
[----:B------:R-:W2:Y:S01]  /*11fb0*/  LDCU UR36, c[0x0][0x704] ;  /* 0x0000e080ff2477ac */ /* 0x000ea20008000800 */
[----:B------:R-:W-:-:S04]  /*11fc0*/  USHF.R.S32.HI UR40, URZ, 0x1f, UR5 ;  /* 0x0000001fff287899 */ /* 0x000fc80008011405 */
[----:B------:R-:W-:-:S04]  /*11fd0*/  ULEA.HI UR40, UR40, UR5, URZ, 0x7 ;  /* 0x0000000528287291 */ /* 0x000fc8000f8f38ff */
[----:B------:R-:W-:-:S12]  /*11fe0*/  ULEA.HI.SX32 UR40, UR40, 0xffffffff, 0x19 ;  /* 0xffffffff28287891 */ /* 0x000fd8000f8fcaff */
.L_x_283:
[----:B------:R-:W3:Y:S01]  /*11ff0*/  S2R R2, SR_TID.X ;  /* 0x0000000000027919 */ /* 0x000ee20000002100 */
[----:B------:R-:W-:Y:S01]  /*12000*/  UISETP.NE.AND UP0, UPT, UR39, URZ, UPT ;  /* 0x000000ff2700728c */ /* 0x000fe2000bf05270 */
[----:B------:R-:W-:-:S03]  /*12010*/  UMOV UR4, 0x20 ;  /* 0x0000002000047882 */ /* 0x000fc60000000000 */
[----:B------:R-:W-:Y:S02]  /*12020*/  USEL UR4, UR4, 0xa0, UP0 ;  /* 0x000000a004047887 */ /* 0x000fe40008000000 */
[----:B------:R-:W-:Y:S02]  /*12030*/  USEL UR5, UR41, UR42, UP0 ;  /* 0x0000002a29057287 */ /* 0x000fe40008000000 */
[----:B------:R-:W-:Y:S01]  /*12040*/  UISETP.GT.U32.AND UP0, UPT, UR47, 0x1, UPT ;  /* 0x000000012f00788c */ /* 0x000fe2000bf04070 */
[----:B---3--:R-:W-:-:S05]  /*12050*/  IMAD.U32 R18, R2, 0x10000, RZ ;  /* 0x0001000002127824 */ /* 0x008fca00078e00ff */
[----:B------:R-:W-:-:S05]  /*12060*/  LOP3.LUT R18, R18, 0x600000, RZ, 0xc0, !PT ;  /* 0x0060000012127812 */ /* 0x000fca00078ec0ff */
[----:B-1----:R-:W-:-:S06]  /*12070*/  VIADD R0, R18, UR4 ;  /* 0x0000000412007c36 */ /* 0x002fcc0008000000 */
[----:B------:R-:W1:Y:S02]  /*12080*/  SHFL.IDX PT, R0, R0, RZ, 0x1f ;  /* 0x00001fff00007589 */ /* 0x000e6400000e0000 */
[----:B-1----:R-:W-:Y:S01]  /*12090*/  R2UR UR37, R0 ;  /* 0x00000000002572ca */ /* 0x002fe200000e0000 */
[----:B--2---:R-:W-:-:S14]  /*120a0*/  BRA.U UP0, `(.L_x_263) ;  /* 0x0000000100047547 */ /* 0x004fdc000b800000 */
[----:B--2---:R-:W-:Y:S05]  /*120b0*/  BPT.TRAP 0x1 ;  /* 0x000000040000795c */ /* 0x004fea0000300000 */
.L_x_263:
[----:B------:R-:W1:Y:S01]  /*120c0*/  S2UR UR38, SR_CgaCtaId ;  /* 0x00000000002679c3 */ /* 0x000e620000008800 */
[----:B------:R-:W-:Y:S01]  /*120d0*/  UISETP.NE.AND UP0, UPT, UR39, URZ, UPT ;  /* 0x000000ff2700728c */ /* 0x000fe2000bf05270 */
[----:B------:R-:W-:Y:S01]  /*120e0*/  IMAD.U32 R3, RZ, RZ, UR5 ;  /* 0x00000005ff037e24 */ /* 0x000fe2000f8e00ff */
[----:B------:R-:W-:Y:S01]  /*120f0*/  UMOV UR4, 0x400 ;  /* 0x0000040000047882 */ /* 0x000fe20000000000 */
[----:B------:R-:W-:Y:S01]  /*12100*/  SHF.R.U32.HI R2, RZ, 0x5, R2 ;  /* 0x00000005ff027819 */ /* 0x000fe20000011602 */
[----:B------:R-:W-:Y:S01]  /*12110*/  USEL UR5, URZ, 0x80, UP0 ;  /* 0x00000080ff057887 */ /* 0x000fe20008000000 */
[----:B------:R-:W-:Y:S02]  /*12120*/  SHF.R.U32.HI R22, RZ, 0x15, R18 ;  /* 0x00000015ff167819 */ /* 0x000fe40000011612 */
[----:B------:R-:W-:Y:S02]  /*12130*/  SHF.L.U32 R3, R3, 0x1f, RZ ;  /* 0x0000001f03037819 */ /* 0x000fe400000006ff */
[----:B------:R-:W-:-:S02]  /*12140*/  LOP3.LUT R19, R2, 0x3, RZ, 0xc0, !PT ;  /* 0x0000000302137812 */ /* 0x000fc400078ec0ff */
[----:B------:R-:W-:Y:S02]  /*12150*/  LOP3.LUT R18, R18, UR5, RZ, 0xfc, !PT ;  /* 0x0000000512127c12 */ /* 0x000fe4000f8efcff */
[----:B------:R-:W-:Y:S01]  /*12160*/  ISETP.NE.AND P0, PT, R19, R22, PT ;  /* 0x000000161300720c */ /* 0x000fe20003f05270 */
[----:B-1----:R-:W-:-:S04]  /*12170*/  ULEA UR38, UR38, UR4, 0x18 ;  /* 0x0000000426267291 */ /* 0x002fc8000f8ec0ff */
[----:B------:R-:W-:Y:S02]  /*12180*/  UIADD3 UR4, UPT, UPT, UR38, 0x38060, URZ ;  /* 0x0003806026047890 */ /* 0x000fe4000fffe0ff */
[----:B------:R-:W-:-:S09]  /*12190*/  @UP0 UIADD3 UR4, UPT, UPT, UR38, 0x38050, URZ ;  /* 0x0003805026040890 */ /* 0x000fd2000fffe0ff */
[----:B------:R-:W1:Y:S02]  /*121a0*/  SYNCS.PHASECHK.TRANS64.TRYWAIT P1, [UR4], R3 ;  /* 0x00000003ff0075a7 */ /* 0x000e640008021104 */
[----:B-1----:R-:W-:Y:S05]  /*121b0*/  @!P1 BRA `(.L_x_264) ;  /* 0x000000ac001c9947 */ /* 0x002fea0003800000 */
.L_x_451:
[----:B------:R-:W-:Y:S05]  /*121c0*/  @!P0 BRA `(.L_x_265) ;  /* 0x0000000000408947 */ /* 0x000fea0003800000 */
[----:B------:R-:W-:Y:S01]  /*121d0*/  MOV R14, 0x8 ;  /* 0x00000008000e7802 */ /* 0x000fe20000000f00 */
[----:B------:R-:W3:Y:S01]  /*121e0*/  LDCU.64 UR6, c[0x4][0xb0] ;  /* 0x01001600ff0677ac */ /* 0x000ee20008000a00 */
[----:B------:R-:W-:Y:S02]  /*121f0*/  HFMA2 R12, -RZ, RZ, 0, 5.9604644775390625e-08 ;  /* 0x00000001ff0c7431 */ /* 0x000fe400000001ff */
[----:B------:R-:W-:Y:S01]  /*12200*/  IMAD.MOV.U32 R8, RZ, RZ, 0x192 ;  /* 0x00000192ff087424 */ /* 0x000fe200078e00ff */
[----:B------:R-:W4:Y:S01]  /*12210*/  LDCU.64 UR4, c[0x4][0xb8] ;  /* 0x01001700ff0477ac */ /* 0x000f220008000a00 */
[----:B------:R-:W1:Y:S01]  /*12220*/  LDC.64 R14, c[0x4][R14] ;  /* 0x010000000e0e7b82 */ /* 0x000e620000000a00 */
[----:B------:R-:W-:Y:S01]  /*12230*/  IMAD.MOV.U32 R13, RZ, RZ, RZ ;  /* 0x000000ffff0d7224 */ /* 0x000fe200078e00ff */
[----:B------:R-:W5:Y:S01]  /*12240*/  LDCU.64 UR8, c[0x4][0x10] ;  /* 0x01000200ff0877ac */ /* 0x000f620008000a00 */
[----:B---3--:R-:W-:Y:S01]  /*12250*/  IMAD.U32 R4, RZ, RZ, UR6 ;  /* 0x00000006ff047e24 */ /* 0x008fe2000f8e00ff */
[----:B------:R-:W-:Y:S01]  /*12260*/  MOV R5, UR7 ;  /* 0x0000000700057c02 */ /* 0x000fe20008000f00 */
[----:B----4-:R-:W-:Y:S01]  /*12270*/  IMAD.U32 R6, RZ, RZ, UR4 ;  /* 0x00000004ff067e24 */ /* 0x010fe2000f8e00ff */
[----:B------:R-:W-:Y:S01]  /*12280*/  MOV R7, UR5 ;  /* 0x0000000500077c02 */ /* 0x000fe20008000f00 */
[----:B-----5:R-:W-:Y:S01]  /*12290*/  IMAD.U32 R10, RZ, RZ, UR8 ;  /* 0x00000008ff0a7e24 */ /* 0x020fe2000f8e00ff */
[----:B------:R-:W-:-:S02]  /*122a0*/  MOV R11, UR9 ;  /* 0x00000009000b7c02 */ /* 0x000fc40008000f00 */
[----:B------:R-:W-:-:S07]  /*122b0*/  LEPC R20, `(.L_x_265) ;  /* 0x000000001014794e */ /* 0x000fce0000000000 */
[----:B-12---:R-:W-:Y:S05]  /*122c0*/  CALL.ABS.NOINC R14 ;  /* 0x000000000e007343 */ /* 0x006fea0003c00000 */
.L_x_265:
[C---:B-1----:R-:W-:Y:S01]  /*122d0*/  VIADD R0, R18.reuse, 0x20 ;  /* 0x0000002012007836 */ /* 0x042fe20000000000 */
[----:B------:R-:W-:Y:S05]  /*122e0*/  WARPSYNC.ALL ;  /* 0x0000000000007948 */ /* 0x000fea0003800000 */
[----:B------:R-:W-:Y:S02]  /*122f0*/  SHF.R.U32.HI R0, RZ, 0x15, R0 ;  /* 0x00000015ff007819 */ /* 0x000fe40000011600 */
[----:B------:R-:W-:Y:S02]  /*12300*/  R2UR UR4, R18 ;  /* 0x00000000120472ca */ /* 0x000fe400000e0000 */
[----:B------:R-:W-:-:S11]  /*12310*/  ISETP.NE.AND P0, PT, R19, R0, PT ;  /* 0x000000001300720c */ /* 0x000fd60003f05270 */
[----:B------:R-:W1:Y:S02]  /*12320*/  LDTM.x32 R124, tmem[UR4] ;  /* 0x00000004007c79ee */ /* 0x000e6400082c0000 */
[----:B-1----:R-:W-:Y:S05]  /*12330*/  @!P0 BRA `(.L_x_266) ;  /* 0x0000000000408947 */ /* 0x002fea0003800000 */
[----:B------:R-:W-:Y:S01]  /*12340*/  MOV R14, 0x8 ;  /* 0x00000008000e7802 */ /* 0x000fe20000000f00 */
[----:B------:R-:W1:Y:S01]  /*12350*/  LDCU.64 UR8, c[0x4][0xb0] ;  /* 0x01001600ff0877ac */ /* 0x000e620008000a00 */
[----:B------:R-:W-:Y:S02]  /*12360*/  HFMA2 R12, -RZ, RZ, 0, 5.9604644775390625e-08 ;  /* 0x00000001ff0c7431 */ /* 0x000fe400000001ff */
[----:B------:R-:W-:Y:S01]  /*12370*/  IMAD.MOV.U32 R8, RZ, RZ, 0x192 ;  /* 0x00000192ff087424 */ /* 0x000fe200078e00ff */
[----:B------:R-:W3:Y:S01]  /*12380*/  LDCU.64 UR6, c[0x4][0xb8] ;  /* 0x01001700ff0677ac */ /* 0x000ee20008000a00 */
[----:B------:R-:W4:Y:S01]  /*12390*/  LDC.64 R14, c[0x4][R14] ;  /* 0x010000000e0e7b82 */ /* 0x000f220000000a00 */
[----:B------:R-:W-:Y:S01]  /*123a0*/  IMAD.MOV.U32 R13, RZ, RZ, RZ ;  /* 0x000000ffff0d7224 */ /* 0x000fe200078e00ff */
[----:B------:R-:W5:Y:S01]  /*123b0*/  LDCU.64 UR4, c[0x4][0x10] ;  /* 0x01000200ff0477ac */ /* 0x000f620008000a00 */
[----:B-1----:R-:W-:Y:S01]  /*123c0*/  IMAD.U32 R4, RZ, RZ, UR8 ;  /* 0x00000008ff047e24 */ /* 0x002fe2000f8e00ff */
[----:B------:R-:W-:Y:S01]  /*123d0*/  MOV R5, UR9 ;  /* 0x0000000900057c02 */ /* 0x000fe20008000f00 */
[----:B---3--:R-:W-:Y:S01]  /*123e0*/  IMAD.U32 R6, RZ, RZ, UR6 ;  /* 0x00000006ff067e24 */ /* 0x008fe2000f8e00ff */
[----:B------:R-:W-:Y:S01]  /*123f0*/  MOV R7, UR7 ;  /* 0x0000000700077c02 */ /* 0x000fe20008000f00 */
[----:B-----5:R-:W-:Y:S01]  /*12400*/  IMAD.U32 R10, RZ, RZ, UR4 ;  /* 0x00000004ff0a7e24 */ /* 0x020fe2000f8e00ff */
[----:B------:R-:W-:-:S02]  /*12410*/  MOV R11, UR5 ;  /* 0x00000005000b7c02 */ /* 0x000fc40008000f00 */
[----:B------:R-:W-:-:S07]  /*12420*/  LEPC R20, `(.L_x_266) ;  /* 0x000000001014794e */ /* 0x000fce0000000000 */
[----:B--2-4-:R-:W-:Y:S05]  /*12430*/  CALL.ABS.NOINC R14 ;  /* 0x000000000e007343 */ /* 0x014fea0003c00000 */
.L_x_266:
[C---:B------:R-:W-:Y:S01]  /*12440*/  VIADD R0, R18.reuse, 0x40 ;  /* 0x0000004012007836 */ /* 0x040fe20000000000 */
[----:B------:R-:W-:Y:S05]  /*12450*/  WARPSYNC.ALL ;  /* 0x0000000000007948 */ /* 0x000fea0003800000 */
[----:B------:R-:W-:Y:S02]  /*12460*/  SHF.R.U32.HI R0, RZ, 0x15, R0 ;  /* 0x00000015ff007819 */ /* 0x000fe40000011600 */
[----:B------:R-:W-:Y:S02]  /*12470*/  R2UR UR4, R18 ;  /* 0x00000000120472ca */ /* 0x000fe400000e0000 */
[----:B------:R-:W-:-:S11]  /*12480*/  ISETP.NE.AND P0, PT, R19, R0, PT ;  /* 0x000000001300720c */ /* 0x000fd60003f05270 */
[----:B------:R-:W1:Y:S02]  /*12490*/  LDTM.x32 R92, tmem[UR4+0x20] ;  /* 0x00002004005c79ee */ /* 0x000e6400082c0000 */
        /* <DEDUP_REMOVED lines=17> */
.L_x_267:
        /* <DEDUP_REMOVED lines=23> */
.L_x_268:
[C---:B------:R-:W-:Y:S01]  /*12720*/  FMNMX3 R3, R156.reuse, R124, R128, !PT ;  /* 0x0000007c9c037276 */ /* 0x040fe20007800080 */
[----:B------:R-:W-:Y:S05]  /*12730*/  WARPSYNC.ALL ;  /* 0x0000000000007948 */ /* 0x000fea0003800000 */
[C---:B------:R-:W-:Y:S02]  /*12740*/  FMNMX3 R0, R156.reuse, R125, R129, !PT ;  /* 0x0000007d9c007276 */ /* 0x040fe40007800081 */
[----:B------:R-:W-:Y:S02]  /*12750*/  FMNMX3 R5, R156, R126, R130, !PT ;  /* 0x0000007e9c057276 */ /* 0x000fe40007800082 */
[----:B------:R-:W-:-:S02]  /*12760*/  FMNMX3 R3, R3, R132, R136, !PT ;  /* 0x0000008403037276 */ /* 0x000fc40007800088 */
[----:B------:R-:W-:Y:S02]  /*12770*/  FMNMX3 R0, R0, R133, R137, !PT ;  /* 0x0000008500007276 */ /* 0x000fe40007800089 */
[----:B------:R-:W-:Y:S02]  /*12780*/  FMNMX3 R6, R156, R127, R131, !PT ;  /* 0x0000007f9c067276 */ /* 0x000fe40007800083 */
[----:B------:R-:W-:Y:S02]  /*12790*/  FMNMX3 R5, R5, R134, R138, !PT ;  /* 0x0000008605057276 */ /* 0x000fe4000780008a */
[----:B------:R-:W-:Y:S02]  /*127a0*/  FMNMX3 R3, R3, R140, R144, !PT ;  /* 0x0000008c03037276 */ /* 0x000fe40007800090 */
[----:B------:R-:W-:Y:S02]  /*127b0*/  FMNMX3 R0, R0, R141, R145, !PT ;  /* 0x0000008d00007276 */ /* 0x000fe40007800091 */
[----:B------:R-:W-:-:S02]  /*127c0*/  FMNMX3 R6, R6, R135, R139, !PT ;  /* 0x0000008706067276 */ /* 0x000fc4000780008b */
[----:B------:R-:W-:Y:S02]  /*127d0*/  FMNMX3 R5, R5, R142, R146, !PT ;  /* 0x0000008e05057276 */ /* 0x000fe40007800092 */
[----:B------:R-:W-:Y:S02]  /*127e0*/  R2UR UR4, R18 ;  /* 0x00000000120472ca */ /* 0x000fe400000e0000 */
[----:B------:R-:W-:Y:S02]  /*127f0*/  FMNMX3 R3, R3, R148, R152, !PT ;  /* 0x0000009403037276 */ /* 0x000fe40007800098 */
[----:B------:R-:W-:Y:S02]  /*12800*/  FMNMX3 R0, R0, R149, R153, !PT ;  /* 0x0000009500007276 */ /* 0x000fe40007800099 */
[----:B------:R-:W-:Y:S02]  /*12810*/  FMNMX3 R6, R6, R143, R147, !PT ;  /* 0x0000008f06067276 */ /* 0x000fe40007800093 */
[----:B------:R-:W-:-:S02]  /*12820*/  FMNMX3 R5, R5, R150, R154, !PT ;  /* 0x0000009605057276 */ /* 0x000fc4000780009a */
[----:B------:R-:W-:Y:S02]  /*12830*/  FMNMX3 R3, R3, R92, R96, !PT ;  /* 0x0000005c03037276 */ /* 0x000fe40007800060 */
[----:B------:R-:W-:Y:S01]  /*12840*/  FMNMX3 R0, R0, R93, R97, !PT ;  /* 0x0000005d00007276 */ /* 0x000fe20007800061 */
[----:B------:R-:W1:Y:S01]  /*12850*/  LDTM.x32 R60, tmem[UR4+0x60] ;  /* 0x00006004003c79ee */ /* 0x000e6200082c0000 */
[----:B------:R-:W-:Y:S02]  /*12860*/  FMNMX3 R6, R6, R151, R155, !PT ;  /* 0x0000009706067276 */ /* 0x000fe4000780009b */
[----:B------:R-:W-:Y:S02]  /*12870*/  FMNMX3 R5, R5, R94, R98, !PT ;  /* 0x0000005e05057276 */ /* 0x000fe40007800062 */
        /* <DEDUP_REMOVED lines=28> */
[----:B-1----:R-:W-:Y:S02]  /*12a40*/  FMNMX3 R3, R3, R60, R64, !PT ;  /* 0x0000003c03037276 */ /* 0x002fe40007800040 */
        /* <DEDUP_REMOVED lines=15> */
[----:B------:R-:W-:Y:S02]  /*12b40*/  ISETP.NE.AND P0, PT, R19, R22, PT ;  /* 0x000000161300720c */ /* 0x000fe40003f05270 */
[----:B------:R-:W-:Y:S02]  /*12b50*/  FMNMX3 R17, R6, R87, R91, !PT ;  /* 0x0000005706117276 */ /* 0x000fe4000780005b */
[----:B------:R-:W-:-:S04]  /*12b60*/  FMNMX3 R0, R4, R3, R0, !PT ;  /* 0x0000000304007276 */ /* 0x000fc80007800000 */
[----:B------:R-:W-:-:S04]  /*12b70*/  FMNMX R17, R17, R0, !PT ;  /* 0x0000000011117209 */ /* 0x000fc80007800000 */
[----:B------:R-:W-:-:S04]  /*12b80*/  FSETP.NEU.AND P1, PT, R17, -INF , PT ;  /* 0xff8000001100780b */ /* 0x000fc80003f2d000 */
[----:B------:R-:W-:Y:S01]  /*12b90*/  FSEL R157, R17, RZ, P1 ;  /* 0x000000ff119d7208 */ /* 0x000fe20000800000 */
[----:B------:R-:W-:Y:S08]  /*12ba0*/  @!P0 BRA `(.L_x_269) ;  /* 0x0000000000408947 */ /* 0x000ff00003800000 */
        /* <DEDUP_REMOVED lines=16> */
.L_x_269:
[----:B------:R-:W-:Y:S05]  /*12cb0*/  WARPSYNC.ALL ;  /* 0x0000000000007948 */ /* 0x000fea0003800000 */
[----:B------:R-:W-:Y:S02]  /*12cc0*/  R2UR UR4, R18 ;  /* 0x00000000120472ca */ /* 0x000fe400000e0000 */
[----:B------:R-:W-:-:S11]  /*12cd0*/  ISETP.NE.AND P0, PT, RZ, UR46, PT ;  /* 0x0000002eff007c0c */ /* 0x000fd6000bf05270 */
[----:B------:R1:W-:Y:S02]  /*12ce0*/  STTM.x2 tmem[UR4], R156 ;  /* 0x0000009c000079ed */ /* 0x0003e400080c0004 */
[----:B------:R-:W-:Y:S05]  /*12cf0*/  @P0 BRA `(.L_x_270) ;  /* 0x0000000000040947 */ /* 0x000fea0003800000 */
[----:B--2---:R-:W-:Y:S05]  /*12d00*/  BPT.TRAP 0x1 ;  /* 0x000000040000795c */ /* 0x004fea0000300000 */
.L_x_270:
[----:B------:R-:W-:Y:S01]  /*12d10*/  UISETP.NE.AND UP0, UPT, UR39, URZ, UPT ;  /* 0x000000ff2700728c */ /* 0x000fe2000bf05270 */
[----:B------:R-:W-:Y:S01]  /*12d20*/  MOV R3, UR43 ;  /* 0x0000002b00037c02 */ /* 0x000fe20008000f00 */
[----:B------:R-:W-:Y:S01]  /*12d30*/  UIADD3 UR4, UPT, UPT, UR38, 0x38080, URZ ;  /* 0x0003808026047890 */ /* 0x000fe2000fffe0ff */
[----:B------:R-:W-:Y:S02]  /*12d40*/  FSETP.NEU.AND P0, PT, R17, -INF , PT ;  /* 0xff8000001100780b */ /* 0x000fe40003f0d000 */
[----:B------:R-:W-:Y:S02]  /*12d50*/  SHF.L.U32 R3, R3, 0x1f, RZ ;  /* 0x0000001f03037819 */ /* 0x000fe400000006ff */
[----:B------:R-:W-:-:S04]  /*12d60*/  FSEL R0, R17, RZ, P0 ;  /* 0x000000ff11007208 */ /* 0x000fc80000000000 */
[----:B------:R-:W-:Y:S01]  /*12d70*/  @UP0 UIADD3 UR4, UPT, UPT, UR38, 0x38070, URZ ;  /* 0x0003807026040890 */ /* 0x000fe2000fffe0ff */
[----:B--2---:R-:W-:-:S04]  /*12d80*/  FMUL R0, R0, -UR36 ;  /* 0x8000002400007c20 */ /* 0x004fc80008400000 */
[--C-:B------:R-:W-:Y:S02]  /*12d90*/  FFMA2 R18, R124.F32x2.HI_LO, UR36.F32, R0.reuse.F32 ;  /* 0x000000247c127c49 */ /* 0x100fe40009200000 */
[--C-:B------:R-:W-:Y:S02]  /*12da0*/  FFMA2 R22, R126.F32x2.HI_LO, UR36.F32, R0.reuse.F32 ;  /* 0x000000247e167c49 */ /* 0x100fe40009200000 */
[----:B------:R-:W-:Y:S01]  /*12db0*/  SYNCS.ARRIVE.TRANS64.A1T0 RZ, [UR4], RZ ;  /* 0x000000ffffff79a7 */ /* 0x000fe20008100004 */
[----:B------:R-:W-:Y:S01]  /*12dc0*/  FSETP.GEU.AND P4, PT, R18, -126, PT ;  /* 0xc2fc00001200780b */ /* 0x000fe20003f8e000 */
[----:B------:R-:W-:Y:S01]  /*12dd0*/  USEL UR4, UR44, UR45, UP0 ;  /* 0x0000002d2c047287 */ /* 0x000fe20008000000 */
[----:B------:R-:W-:Y:S01]  /*12de0*/  FSETP.GEU.AND P3, PT, R19, -126, PT ;  /* 0xc2fc00001300780b */ /* 0x000fe20003f6e000 */
[--C-:B------:R-:W-:Y:S01]  /*12df0*/  FFMA2 R124, R128.F32x2.HI_LO, UR36.F32, R0.reuse.F32 ;  /* 0x00000024807c7c49 */ /* 0x100fe20009200000 */
[----:B------:R-:W-:Y:S01]  /*12e00*/  FSETP.GEU.AND P2, PT, R22, -126, PT ;  /* 0xc2fc00001600780b */ /* 0x000fe20003f4e000 */
[----:B------:R-:W-:Y:S01]  /*12e10*/  ULOP3.LUT UR38, UR4, 0x1, URZ, 0x3c, !UPT ;  /* 0x0000000104267892 */ /* 0x000fe2000f8e3cff */
[----:B------:R-:W-:Y:S01]  /*12e20*/  FSETP.GEU.AND P1, PT, R23, -126, PT ;  /* 0xc2fc00001700780b */ /* 0x000fe20003f2e000 */
[----:B------:R-:W2:Y:S01]  /*12e30*/  SYNCS.PHASECHK.TRANS64.TRYWAIT P5, [UR48], R3 ;  /* 0x00000003ff0075a7 */ /* 0x000ea200080a1130 */
[----:B------:R-:W-:Y:S01]  /*12e40*/  FSETP.GEU.AND P0, PT, R124, -126, PT ;  /* 0xc2fc00007c00780b */ /* 0x000fe20003f0e000 */
[----:B------:R-:W-:Y:S01]  /*12e50*/  FFMA2 R126, R130.F32x2.HI_LO, UR36.F32, R0.F32 ;  /* 0x00000024827e7c49 */ /* 0x000fe20009200000 */
[----:B------:R-:W-:-:S03]  /*12e60*/  FSETP.GEU.AND P6, PT, R125, -126, PT ;  /* 0xc2fc00007d00780b */ /* 0x000fc60003fce000 */
[----:B------:R-:W-:Y:S02]  /*12e70*/  @!P4 FMUL R18, R18, 0.5 ;  /* 0x3f0000001212c820 */ /* 0x000fe40000400000 */
[----:B------:R-:W-:Y:S02]  /*12e80*/  @!P3 FMUL R19, R19, 0.5 ;  /* 0x3f0000001313b820 */ /* 0x000fe40000400000 */
[----:B------:R-:W-:Y:S02]  /*12e90*/  @!P2 FMUL R22, R22, 0.5 ;  /* 0x3f0000001616a820 */ /* 0x000fe40000400000 */
[----:B------:R-:W-:Y:S01]  /*12ea0*/  @!P1 FMUL R23, R23, 0.5 ;  /* 0x3f00000017179820 */ /* 0x000fe20000400000 */
[----:B------:R-:W3:Y:S08]  /*12eb0*/  MUFU.EX2 R18, R18 ;  /* 0x0000001200127308 */ /* 0x000ef00000000800 */
[----:B------:R-:W4:Y:S08]  /*12ec0*/  MUFU.EX2 R19, R19 ;  /* 0x0000001300137308 */ /* 0x000f300000000800 */
[----:B------:R-:W1:Y:S08]  /*12ed0*/  MUFU.EX2 R22, R22 ;  /* 0x0000001600167308 */ /* 0x000e700000000800 */
[----:B------:R-:W1:Y:S02]  /*12ee0*/  MUFU.EX2 R23, R23 ;  /* 0x0000001700177308 */ /* 0x000e640000000800 */
[----:B-1234-:R-:W-:Y:S05]  /*12ef0*/  @!P5 BRA `(.L_x_271) ;  /* 0x0000009c00e4d947 */ /* 0x01efea0003800000 */
.L_x_452:
[----:B------:R-:W-:Y:S01]  /*12f00*/  @!P0 FMUL R124, R124, 0.5 ;  /* 0x3f0000007c7c8820 */ /* 0x000fe20000400000 */
[--C-:B------:R-:W-:Y:S01]  /*12f10*/  FFMA2 R128, R132.F32x2.HI_LO, UR36.F32, R0.reuse.F32 ;  /* 0x0000002484807c49 */ /* 0x100fe20009200000 */
[----:B------:R-:W-:Y:S01]  /*12f20*/  FSETP.GEU.AND P5, PT, R126, -126, PT ;  /* 0xc2fc00007e00780b */ /* 0x000fe20003fae000 */
[----:B------:R-:W-:Y:S01]  /*12f30*/  @!P4 FMUL R18, R18, R18 ;  /* 0x000000121212c220 */ /* 0x000fe20000400000 */
[--C-:B------:R-:W-:Y:S01]  /*12f40*/  FFMA2 R130, R134.F32x2.HI_LO, UR36.F32, R0.reuse.F32 ;  /* 0x0000002486827c49 */ /* 0x100fe20009200000 */
[----:B------:R-:W-:Y:S01]  /*12f50*/  FSETP.GEU.AND P4, PT, R127, -126, PT ;  /* 0xc2fc00007f00780b */ /* 0x000fe20003f8e000 */
[----:B------:R-:W2:Y:S01]  /*12f60*/  MUFU.EX2 R124, R124 ;  /* 0x0000007c007c7308 */ /* 0x000ea20000000800 */
[----:B------:R-:W-:Y:S01]  /*12f70*/  @!P3 FMUL R19, R19, R19 ;  /* 0x000000131313b220 */ /* 0x000fe20000400000 */
[----:B------:R-:W-:Y:S01]  /*12f80*/  FSETP.GEU.AND P3, PT, R128, -126, PT ;  /* 0xc2fc00008000780b */ /* 0x000fe20003f6e000 */
[----:B------:R-:W-:Y:S01]  /*12f90*/  @!P2 FMUL R22, R22, R22 ;  /* 0x000000161616a220 */ /* 0x000fe20000400000 */
[----:B------:R-:W-:Y:S01]  /*12fa0*/  @!P1 FMUL R23, R23, R23 ;  /* 0x0000001717179220 */ /* 0x000fe20000400000 */
[----:B------:R-:W-:Y:S01]  /*12fb0*/  FSETP.GEU.AND P2, PT, R129, -126, PT ;  /* 0xc2fc00008100780b */ /* 0x000fe20003f4e000 */
[----:B------:R-:W-:Y:S01]  /*12fc0*/  @!P6 FMUL R125, R125, 0.5 ;  /* 0x3f0000007d7de820 */ /* 0x000fe20000400000 */
[----:B------:R-:W-:Y:S01]  /*12fd0*/  FSETP.GEU.AND P1, PT, R130, -126, PT ;  /* 0xc2fc00008200780b */ /* 0x000fe20003f2e000 */
[--C-:B------:R-:W-:Y:S01]  /*12fe0*/  FFMA2 R132, R136.F32x2.HI_LO, UR36.F32, R0.reuse.F32 ;  /* 0x0000002488847c49 */ /* 0x100fe20009200000 */
[----:B------:R-:W-:Y:S01]  /*12ff0*/  USHF.R.U32.HI UR4, URZ, 0x15, UR37 ;  /* 0x00000015ff047899 */ /* 0x000fe20008011625 */
[----:B------:R-:W-:Y:S01]  /*13000*/  @!P5 FMUL R126, R126, 0.5 ;  /* 0x3f0000007e7ed820 */ /* 0x000fe20000400000 */
[--C-:B------:R-:W-:Y:S01]  /*13010*/  FFMA2 R134, R138.F32x2.HI_LO, UR36.F32, R0.reuse.F32 ;  /* 0x000000248a867c49 */ /* 0x100fe20009200000 */
[----:B------:R-:W3:Y:S01]  /*13020*/  MUFU.EX2 R125, R125 ;  /* 0x0000007d007d7308 */ /* 0x000ee20000000800 */
[----:B------:R-:W-:Y:S01]  /*13030*/  @!P4 FMUL R127, R127, 0.5 ;  /* 0x3f0000007f7fc820 */ /* 0x000fe20000400000 */
[--C-:B------:R-:W-:Y:S01]  /*13040*/  FFMA2 R136, R140.F32x2.HI_LO, UR36.F32, R0.reuse.F32 ;  /* 0x000000248c887c49 */ /* 0x100fe20009200000 */
[----:B-1----:R-:W-:Y:S01]  /*13050*/  MOV R3, UR4 ;  /* 0x0000000400037c02 */ /* 0x002fe20008000f00 */
[----:B------:R-:W-:Y:S01]  /*13060*/  @!P3 FMUL R128, R128, 0.5 ;  /* 0x3f0000008080b820 */ /* 0x000fe20000400000 */
[----:B--2---:R-:W-:Y:S01]  /*13070*/  @!P0 FMUL R124, R124, R124 ;  /* 0x0000007c7c7c8220 */ /* 0x004fe20000400000 */
[----:B------:R-:W-:Y:S01]  /*13080*/  FSETP.GEU.AND P0, PT, R131, -126, PT ;  /* 0xc2fc00008300780b */ /* 0x000fe20003f0e000 */
[----:B------:R-:W-:Y:S01]  /*13090*/  @!P2 FMUL R129, R129, 0.5 ;  /* 0x3f0000008181a820 */ /* 0x000fe20000400000 */
[----:B------:R-:W-:Y:S01]  /*130a0*/  @!P1 FMUL R130, R130, 0.5 ;  /* 0x3f00000082829820 */ /* 0x000fe20000400000 */
[----:B------:R-:W1:Y:S01]  /*130b0*/  MUFU.EX2 R126, R126 ;  /* 0x0000007e007e7308 */ /* 0x000e620000000800 */
[--C-:B------:R-:W-:Y:S01]  /*130c0*/  FFMA2 R138, R142.F32x2.HI_LO, UR36.F32, R0.reuse.F32 ;  /* 0x000000248e8a7c49 */ /* 0x100fe20009200000 */
[----:B------:R-:W-:Y:S01]  /*130d0*/  UISETP.NE.AND UP0, UPT, UR39, URZ, UPT ;  /* 0x000000ff2700728c */ /* 0x000fe2000bf05270 */
[--C-:B------:R-:W-:Y:S01]  /*130e0*/  FFMA2 R140, R144.F32x2.HI_LO, UR36.F32, R0.reuse.F32 ;  /* 0x00000024908c7c49 */ /* 0x100fe20009200000 */
[----:B------:R-:W-:Y:S01]  /*130f0*/  ULOP3.LUT UR43, UR43, 0x1, URZ, 0x3c, !UPT ;  /* 0x000000012b2b7892 */ /* 0x000fe2000f8e3cff */
[--C-:B------:R-:W-:Y:S01]  /*13100*/  FFMA2 R142, R146.F32x2.HI_LO, UR36.F32, R0.reuse.F32 ;  /* 0x00000024928e7c49 */ /* 0x100fe20009200000 */
[----:B------:R-:W-:Y:S01]  /*13110*/  USEL UR44, UR38, UR44, UP0 ;  /* 0x0000002c262c7287 */ /* 0x000fe20008000000 */
[--C-:B------:R-:W-:Y:S01]  /*13120*/  FFMA2 R144, R148.F32x2.HI_LO, UR36.F32, R0.reuse.F32 ;  /* 0x0000002494907c49 */ /* 0x100fe20009200000 */
[----:B------:R-:W2:Y:S01]  /*13130*/  MUFU.EX2 R127, R127 ;  /* 0x0000007f007f7308 */ /* 0x000ea20000000800 */
[----:B---3--:R-:W-:Y:S01]  /*13140*/  @!P6 FMUL R125, R125, R125 ;  /* 0x0000007d7d7de220 */ /* 0x008fe20000400000 */
[----:B------:R-:W-:Y:S01]  /*13150*/  @!P0 FMUL R131, R131, 0.5 ;  /* 0x3f00000083838820 */ /* 0x000fe20000400000 */
[----:B------:R-:W-:Y:S01]  /*13160*/  FSETP.GEU.AND P6, PT, R132, -126, PT ;  /* 0xc2fc00008400780b */ /* 0x000fe20003fce000 */
[--C-:B------:R-:W-:Y:S01]  /*13170*/  FFMA2 R146, R150.F32x2.HI_LO, UR36.F32, R0.reuse.F32 ;  /* 0x0000002496927c49 */ /* 0x100fe20009200000 */
[----:B------:R-:W-:Y:S01]  /*13180*/  USEL UR45, UR45, UR38, UP0 ;  /* 0x000000262d2d7287 */ /* 0x000fe20008000000 */
[--C-:B------:R-:W-:Y:S01]  /*13190*/  FFMA2 R148, R152.F32x2.HI_LO, UR36.F32, R0.reuse.F32 ;  /* 0x0000002498947c49 */ /* 0x100fe20009200000 */
[----:B------:R-:W-:Y:S01]  /*131a0*/  SYNCS.ARRIVE.TRANS64.A1T0 RZ, [UR49], RZ ;  /* 0x000000ffffff79a7 */ /* 0x000fe20008100031 */
[----:B------:R-:W3:Y:S01]  /*131b0*/  MUFU.EX2 R128, R128 ;  /* 0x0000008000807308 */ /* 0x000ee20000000800 */
[----:B-1----:R-:W-:Y:S01]  /*131c0*/  @!P5 FMUL R126, R126, R126 ;  /* 0x0000007e7e7ed220 */ /* 0x002fe20000400000 */
[----:B------:R-:W-:Y:S01]  /*131d0*/  FSETP.GEU.AND P5, PT, R133, -126, PT ;  /* 0xc2fc00008500780b */ /* 0x000fe20003fae000 */
[--C-:B------:R-:W-:Y:S01]  /*131e0*/  FFMA2 R154, R154.F32x2.HI_LO, UR36.F32, R0.reuse.F32 ;  /* 0x000000249a9a7c49 */ /* 0x100fe20009200000 */
[----:B------:R-:W-:Y:S01]  /*131f0*/  F2FP.F16.F32.PACK_AB R56, R19, R18 ;  /* 0x000000121338723e */ /* 0x000fe200000000ff */
[--C-:B------:R-:W-:Y:S01]  /*13200*/  FFMA2 R8, R92.F32x2.HI_LO, UR36.F32, R0.reuse.F32 ;  /* 0x000000245c087c49 */ /* 0x100fe20009200000 */
[----:B------:R-:W-:Y:S01]  /*13210*/  F2FP.F16.F32.PACK_AB R57, R23, R22 ;  /* 0x000000161739723e */ /* 0x000fe200000000ff */
[--C-:B------:R-:W-:Y:S01]  /*13220*/  FFMA2 R6, R94.F32x2.HI_LO, UR36.F32, R0.reuse.F32 ;  /* 0x000000245e067c49 */ /* 0x100fe20009200000 */
[----:B------:R-:W1:Y:S01]  /*13230*/  MUFU.EX2 R129, R129 ;  /* 0x0000008100817308 */ /* 0x000e620000000800 */
[----:B--2---:R-:W-:Y:S01]  /*13240*/  @!P4 FMUL R127, R127, R127 ;  /* 0x0000007f7f7fc220 */ /* 0x004fe20000400000 */
[----:B------:R-:W-:Y:S01]  /*13250*/  FSETP.GEU.AND P4, PT, R134, -126, PT ;  /* 0xc2fc00008600780b */ /* 0x000fe20003f8e000 */
[----:B------:R-:W-:Y:S01]  /*13260*/  @!P6 FMUL R132, R132, 0.5 ;  /* 0x3f0000008484e820 */ /* 0x000fe20000400000 */
[--C-:B------:R-:W-:Y:S01]  /*13270*/  FFMA2 R4, R96.F32x2.HI_LO, UR36.F32, R0.reuse.F32 ;  /* 0x0000002460047c49 */ /* 0x100fe20009200000 */
[----:B------:R-:W-:Y:S01]  /*13280*/  F2FP.F16.F32.PACK_AB R58, R125, R124 ;  /* 0x0000007c7d3a723e */ /* 0x000fe200000000ff */
[--C-:B------:R-:W-:Y:S01]  /*13290*/  FFMA2 R10, R98.F32x2.HI_LO, UR36.F32, R0.reuse.F32 ;  /* 0x00000024620a7c49 */ /* 0x100fe20009200000 */
[----:B------:R-:W-:Y:S01]  /*132a0*/  F2FP.F16.F32.PACK_AB R59, R127, R126 ;  /* 0x0000007e7f3b723e */ /* 0x000fe200000000ff */
[----:B------:R-:W2:Y:S01]  /*132b0*/  MUFU.EX2 R130, R130 ;  /* 0x0000008200827308 */ /* 0x000ea20000000800 */
[----:B---3--:R-:W-:Y:S01]  /*132c0*/  @!P3 FMUL R128, R128, R128 ;  /* 0x000000808080b220 */ /* 0x008fe20000400000 */
[----:B------:R-:W-:Y:S01]  /*132d0*/  FSETP.GEU.AND P3, PT, R135, -126, PT ;  /* 0xc2fc00008700780b */ /* 0x000fe20003f6e000 */
[----:B------:R-:W-:Y:S01]  /*132e0*/  @!P5 FMUL R133, R133, 0.5 ;  /* 0x3f0000008585d820 */ /* 0x000fe20000400000 */
[----:B------:R-:W-:-:S02]  /*132f0*/  FFMA2 R150, R122.F32x2.HI_LO, UR36.F32, R0.F32 ;  /* 0x000000247a967c49 */ /* 0x000fc40009200000 */
[--C-:B------:R-:W-:Y:S02]  /*13300*/  FFMA2 R24, R24.F32x2.HI_LO, UR36.F32, R0.reuse.F32 ;  /* 0x0000002418187c49 */ /* 0x100fe40009200000 */
[----:B------:R-:W3:Y:S01]  /*13310*/  MUFU.EX2 R131, R131 ;  /* 0x0000008300837308 */ /* 0x000ee20000000800 */
[----:B-1----:R-:W-:Y:S01]  /*13320*/  @!P2 FMUL R129, R129, R129 ;  /* 0x000000818181a220 */ /* 0x002fe20000400000 */
[----:B------:R-:W-:Y:S01]  /*13330*/  FSETP.GEU.AND P2, PT, R136, -126, PT ;  /* 0xc2fc00008800780b */ /* 0x000fe20003f4e000 */
[----:B------:R-:W-:Y:S01]  /*13340*/  @!P4 FMUL R134, R134, 0.5 ;  /* 0x3f0000008686c820 */ /* 0x000fe20000400000 */
[--C-:B------:R-:W-:Y:S02]  /*13350*/  FFMA2 R26, R26.F32x2.HI_LO, UR36.F32, R0.reuse.F32 ;  /* 0x000000241a1a7c49 */ /* 0x100fe40009200000 */
[--C-:B------:R-:W-:Y:S02]  /*13360*/  FFMA2 R28, R28.F32x2.HI_LO, UR36.F32, R0.reuse.F32 ;  /* 0x000000241c1c7c49 */ /* 0x100fe40009200000 */
[----:B------:R-:W-:Y:S01]  /*13370*/  @!P3 FMUL R135, R135, 0.5 ;  /* 0x3f0000008787b820 */ /* 0x000fe20000400000 */
[----:B--2---:R-:W-:Y:S01]  /*13380*/  @!P1 FMUL R130, R130, R130 ;  /* 0x0000008282829220 */ /* 0x004fe20000400000 */
[----:B------:R-:W-:Y:S01]  /*13390*/  FSETP.GEU.AND P1, PT, R137, -126, PT ;  /* 0xc2fc00008900780b */ /* 0x000fe20003f2e000 */
[----:B------:R-:W1:Y:S01]  /*133a0*/  MUFU.EX2 R132, R132 ;  /* 0x0000008400847308 */ /* 0x000e620000000800 */
[----:B------:R-:W-:-:S02]  /*133b0*/  FFMA2 R30, R30.F32x2.HI_LO, UR36.F32, R0.F32 ;  /* 0x000000241e1e7c49 */ /* 0x000fc40009200000 */
[--C-:B------:R-:W-:Y:S02]  /*133c0*/  FFMA2 R32, R32.F32x2.HI_LO, UR36.F32, R0.reuse.F32 ;  /* 0x0000002420207c49 */ /* 0x100fe40009200000 */
[----:B------:R-:W-:Y:S01]  /*133d0*/  @!P2 FMUL R136, R136, 0.5 ;  /* 0x3f0000008888a820 */ /* 0x000fe20000400000 */
[----:B---3--:R-:W-:Y:S01]  /*133e0*/  @!P0 FMUL R131, R131, R131 ;  /* 0x0000008383838220 */ /* 0x008fe20000400000 */
[----:B------:R-:W-:Y:S01]  /*133f0*/  FSETP.GEU.AND P0, PT, R138, -126, PT ;  /* 0xc2fc00008a00780b */ /* 0x000fe20003f0e000 */
[----:B------:R-:W2:Y:S01]  /*13400*/  MUFU.EX2 R133, R133 ;  /* 0x0000008500857308 */ /* 0x000ea20000000800 */
[--C-:B------:R-:W-:Y:S02]  /*13410*/  FFMA2 R34, R34.F32x2.HI_LO, UR36.F32, R0.reuse.F32 ;  /* 0x0000002422227c49 */ /* 0x100fe40009200000 */
[--C-:B------:R-:W-:Y:S02]  /*13420*/  FFMA2 R36, R36.F32x2.HI_LO, UR36.F32, R0.reuse.F32 ;  /* 0x0000002424247c49 */ /* 0x100fe40009200000 */
[----:B------:R-:W-:Y:S01]  /*13430*/  @!P1 FMUL R137, R137, 0.5 ;  /* 0x3f00000089899820 */ /* 0x000fe20000400000 */
[----:B------:R-:W-:-:S02]  /*13440*/  FFMA2 R38, R38.F32x2.HI_LO, UR36.F32, R0.F32 ;  /* 0x0000002426267c49 */ /* 0x000fc40009200000 */
[----:B------:R-:W3:Y:S01]  /*13450*/  MUFU.EX2 R134, R134 ;  /* 0x0000008600867308 */ /* 0x000ee20000000800 */
[----:B-1----:R-:W-:Y:S01]  /*13460*/  @!P6 FMUL R132, R132, R132 ;  /* 0x000000848484e220 */ /* 0x002fe20000400000 */
[----:B------:R-:W-:Y:S01]  /*13470*/  FSETP.GEU.AND P6, PT, R139, -126, PT ;  /* 0xc2fc00008b00780b */ /* 0x000fe20003fce000 */
[--C-:B------:R-:W-:Y:S02]  /*13480*/  FFMA2 R40, R40.F32x2.HI_LO, UR36.F32, R0.reuse.F32 ;  /* 0x0000002428287c49 */ /* 0x100fe40009200000 */
[----:B------:R-:W-:Y:S01]  /*13490*/  @!P0 FMUL R138, R138, 0.5 ;  /* 0x3f0000008a8a8820 */ /* 0x000fe20000400000 */
[--C-:B------:R-:W-:Y:S02]  /*134a0*/  FFMA2 R42, R42.F32x2.HI_LO, UR36.F32, R0.reuse.F32 ;  /* 0x000000242a2a7c49 */ /* 0x100fe40009200000 */
[----:B------:R-:W1:Y:S01]  /*134b0*/  MUFU.EX2 R135, R135 ;  /* 0x0000008700877308 */ /* 0x000e620000000800 */
[----:B--2---:R-:W-:Y:S01]  /*134c0*/  @!P5 FMUL R133, R133, R133 ;  /* 0x000000858585d220 */ /* 0x004fe20000400000 */
[----:B------:R-:W-:Y:S01]  /*134d0*/  FSETP.GEU.AND P5, PT, R140, -126, PT ;  /* 0xc2fc00008c00780b */ /* 0x000fe20003fae000 */
[----:B------:R-:W-:-:S02]  /*134e0*/  FFMA2 R44, R44.F32x2.HI_LO, UR36.F32, R0.F32 ;  /* 0x000000242c2c7c49 */ /* 0x000fc40009200000 */
[--C-:B------:R-:W-:Y:S02]  /*134f0*/  FFMA2 R46, R46.F32x2.HI_LO, UR36.F32, R0.reuse.F32 ;  /* 0x000000242e2e7c49 */ /* 0x100fe40009200000 */
[----:B------:R-:W-:Y:S01]  /*13500*/  @!P6 FMUL R139, R139, 0.5 ;  /* 0x3f0000008b8be820 */ /* 0x000fe20000400000 */
[----:B------:R-:W2:Y:S01]  /*13510*/  MUFU.EX2 R136, R136 ;  /* 0x0000008800887308 */ /* 0x000ea20000000800 */
[----:B---3--:R-:W-:Y:S01]  /*13520*/  @!P4 FMUL R134, R134, R134 ;  /* 0x000000868686c220 */ /* 0x008fe20000400000 */
[----:B------:R-:W-:Y:S01]  /*13530*/  FSETP.GEU.AND P4, PT, R141, -126, PT ;  /* 0xc2fc00008d00780b */ /* 0x000fe20003f8e000 */
[--C-:B------:R-:W-:Y:S02]  /*13540*/  FFMA2 R48, R48.F32x2.HI_LO, UR36.F32, R0.reuse.F32 ;  /* 0x0000002430307c49 */ /* 0x100fe40009200000 */
[--C-:B------:R-:W-:Y:S02]  /*13550*/  FFMA2 R50, R50.F32x2.HI_LO, UR36.F32, R0.reuse.F32 ;  /* 0x0000002432327c49 */ /* 0x100fe40009200000 */
[----:B------:R-:W-:Y:S01]  /*13560*/  @!P5 FMUL R140, R140, 0.5 ;  /* 0x3f0000008c8cd820 */ /* 0x000fe20000400000 */
[----:B------:R-:W3:Y:S01]  /*13570*/  MUFU.EX2 R137, R137 ;  /* 0x0000008900897308 */ /* 0x000ee20000000800 */
[----:B-1----:R-:W-:Y:S01]  /*13580*/  @!P3 FMUL R135, R135, R135 ;  /* 0x000000878787b220 */ /* 0x002fe20000400000 */
[----:B------:R-:W-:Y:S01]  /*13590*/  FSETP.GEU.AND P3, PT, R142, -126, PT ;  /* 0xc2fc00008e00780b */ /* 0x000fe20003f6e000 */
[----:B------:R-:W-:-:S02]  /*135a0*/  FFMA2 R52, R52.F32x2.HI_LO, UR36.F32, R0.F32 ;  /* 0x0000002434347c49 */ /* 0x000fc40009200000 */
[--C-:B------:R-:W-:Y:S02]  /*135b0*/  FFMA2 R54, R54.F32x2.HI_LO, UR36.F32, R0.reuse.F32 ;  /* 0x0000002436367c49 */ /* 0x100fe40009200000 */
[----:B------:R-:W-:Y:S01]  /*135c0*/  @!P4 FMUL R141, R141, 0.5 ;  /* 0x3f0000008d8dc820 */ /* 0x000fe20000400000 */
[----:B------:R-:W1:Y:S01]  /*135d0*/  MUFU.EX2 R138, R138 ;  /* 0x0000008a008a7308 */ /* 0x000e620000000800 */
[----:B--2---:R-:W-:Y:S01]  /*135e0*/  @!P2 FMUL R136, R136, R136 ;  /* 0x000000888888a220 */ /* 0x004fe20000400000 */
[----:B------:R-:W-:Y:S01]  /*135f0*/  FSETP.GEU.AND P2, PT, R143, -126, PT ;  /* 0xc2fc00008f00780b */ /* 0x000fe20003f4e000 */
[--C-:B------:R-:W-:Y:S02]  /*13600*/  FFMA2 R60, R60.F32x2.HI_LO, UR36.F32, R0.reuse.F32 ;  /* 0x000000243c3c7c49 */ /* 0x100fe40009200000 */
[--C-:B------:R-:W-:Y:S02]  /*13610*/  FFMA2 R62, R62.F32x2.HI_LO, UR36.F32, R0.reuse.F32 ;  /* 0x000000243e3e7c49 */ /* 0x100fe40009200000 */
[----:B------:R-:W-:Y:S01]  /*13620*/  @!P3 FMUL R142, R142, 0.5 ;  /* 0x3f0000008e8eb820 */ /* 0x000fe20000400000 */
[----:B------:R-:W2:Y:S01]  /*13630*/  MUFU.EX2 R139, R139 ;  /* 0x0000008b008b7308 */ /* 0x000ea20000000800 */
[----:B---3--:R-:W-:Y:S01]  /*13640*/  @!P1 FMUL R137, R137, R137 ;  /* 0x0000008989899220 */ /* 0x008fe20000400000 */
[----:B------:R-:W-:Y:S01]  /*13650*/  FSETP.GEU.AND P1, PT, R144, -126, PT ;  /* 0xc2fc00009000780b */ /* 0x000fe20003f2e000 */
[----:B------:R-:W-:-:S02]  /*13660*/  FFMA2 R64, R64.F32x2.HI_LO, UR36.F32, R0.F32 ;  /* 0x0000002440407c49 */ /* 0x000fc40009200000 */
[--C-:B------:R-:W-:Y:S02]  /*13670*/  FFMA2 R66, R66.F32x2.HI_LO, UR36.F32, R0.reuse.F32 ;  /* 0x0000002442427c49 */ /* 0x100fe40009200000 */
[----:B------:R-:W-:Y:S01]  /*13680*/  @!P2 FMUL R143, R143, 0.5 ;  /* 0x3f0000008f8fa820 */ /* 0x000fe20000400000 */
[----:B------:R-:W3:Y:S01]  /*13690*/  MUFU.EX2 R140, R140 ;  /* 0x0000008c008c7308 */ /* 0x000ee20000000800 */
[----:B-1----:R-:W-:Y:S01]  /*136a0*/  @!P0 FMUL R138, R138, R138 ;  /* 0x0000008a8a8a8220 */ /* 0x002fe20000400000 */
[----:B------:R-:W-:Y:S01]  /*136b0*/  FSETP.GEU.AND P0, PT, R145, -126, PT ;  /* 0xc2fc00009100780b */ /* 0x000fe20003f0e000 */
[--C-:B------:R-:W-:Y:S02]  /*136c0*/  FFMA2 R68, R68.F32x2.HI_LO, UR36.F32, R0.reuse.F32 ;  /* 0x0000002444447c49 */ /* 0x100fe40009200000 */
[--C-:B------:R-:W-:Y:S02]  /*136d0*/  FFMA2 R70, R70.F32x2.HI_LO, UR36.F32, R0.reuse.F32 ;  /* 0x0000002446467c49 */ /* 0x100fe40009200000 */
[----:B------:R-:W-:Y:S01]  /*136e0*/  @!P1 FMUL R144, R144, 0.5 ;  /* 0x3f00000090909820 */ /* 0x000fe20000400000 */
        /* <DEDUP_REMOVED lines=22> */
[----:B------:R-:W-:Y:S02]  /*13850*/  FFMA2 R86, R86.F32x2.HI_LO, UR36.F32, R0.F32 ;  /* 0x0000002456567c49 */ /* 0x000fe40009200000 */
[----:B------:R-:W-:Y:S01]  /*13860*/  @!P4 FMUL R148, R148, 0.5 ;  /* 0x3f0000009494c820 */ /* 0x000fe20000400000 */
[----:B------:R-:W2:Y:S01]  /*13870*/  MUFU.EX2 R145, R145 ;  /* 0x0000009100917308 */ /* 0x000ea20000000800 */
[----:B---3--:R-:W-:Y:S01]  /*13880*/  @!P2 FMUL R143, R143, R143 ;  /* 0x0000008f8f8fa220 */ /* 0x008fe20000400000 */
[----:B------:R-:W-:-:S05]  /*13890*/  FSETP.GEU.AND P2, PT, R154, -126, PT ;  /* 0xc2fc00009a00780b */ /* 0x000fca0003f4e000 */
[----:B------:R-:W-:Y:S01]  /*138a0*/  @!P3 FMUL R149, R149, 0.5 ;  /* 0x3f0000009595b820 */ /* 0x000fe20000400000 */
[----:B------:R-:W3:Y:S01]  /*138b0*/  MUFU.EX2 R146, R146 ;  /* 0x0000009200927308 */ /* 0x000ee20000000800 */
[----:B-1----:R-:W-:Y:S01]  /*138c0*/  @!P1 FMUL R144, R144, R144 ;  /* 0x0000009090909220 */ /* 0x002fe20000400000 */
[----:B------:R-:W-:-:S05]  /*138d0*/  FSETP.GEU.AND P1, PT, R155, -126, PT ;  /* 0xc2fc00009b00780b */ /* 0x000fca0003f2e000 */
[----:B------:R-:W-:Y:S01]  /*138e0*/  @!P2 FMUL R154, R154, 0.5 ;  /* 0x3f0000009a9aa820 */ /* 0x000fe20000400000 */
[----:B------:R-:W1:Y:S01]  /*138f0*/  MUFU.EX2 R147, R147 ;  /* 0x0000009300937308 */ /* 0x000e620000000800 */
[----:B--2---:R-:W-:Y:S01]  /*13900*/  @!P0 FMUL R145, R145, R145 ;  /* 0x0000009191918220 */ /* 0x004fe20000400000 */
[----:B------:R-:W-:-:S05]  /*13910*/  FSETP.GEU.AND P0, PT, R8, -126, PT ;  /* 0xc2fc00000800780b */ /* 0x000fca0003f0e000 */
        /* <DEDUP_REMOVED lines=21> */
[----:B------:R1:W4:Y:S01]  /*13a70*/  MUFU.EX2 R95, R9 ;  /* 0x00000009005f7308 */ /* 0x0003220000000800 */
[----:B--2---:R-:W-:Y:S01]  /*13a80*/  @!P1 FMUL R93, R93, R93 ;  /* 0x0000005d5d5d9220 */ /* 0x004fe20000400000 */
[----:B------:R-:W-:-:S05]  /*13a90*/  FSETP.GEU.AND P1, PT, R10, -126, PT ;  /* 0xc2fc00000a00780b */ /* 0x000fca0003f2e000 */
[----:B------:R-:W-:Y:S01]  /*13aa0*/  @!P2 FMUL R5, R5, 0.5 ;  /* 0x3f0000000505a820 */ /* 0x000fe20000400000 */
[----:B------:R-:W2:Y:S01]  /*13ab0*/  MUFU.EX2 R96, R6 ;  /* 0x0000000600607308 */ /* 0x000ea20000000800 */
[----:B---3--:R-:W-:Y:S01]  /*13ac0*/  @!P0 FMUL R94, R94, R94 ;  /* 0x0000005e5e5e8220 */ /* 0x008fe20000400000 */
[----:B------:R-:W-:-:S05]  /*13ad0*/  FSETP.GEU.AND P0, PT, R11, -126, PT ;  /* 0xc2fc00000b00780b */ /* 0x000fca0003f0e000 */
[----:B------:R-:W-:Y:S01]  /*13ae0*/  @!P1 FMUL R10, R10, 0.5 ;  /* 0x3f0000000a0a9820 */ /* 0x000fe20000400000 */
[----:B------:R3:W5:Y:S01]  /*13af0*/  MUFU.EX2 R97, R7 ;  /* 0x0000000700617308 */ /* 0x0007620000000800 */
[----:B-1----:R-:W-:Y:S02]  /*13b00*/  FFMA2 R8, R100.F32x2.HI_LO, UR36.F32, R0.F32 ;  /* 0x0000002464087c49 */ /* 0x002fe40009200000 */
[----:B----4-:R-:W-:-:S03]  /*13b10*/  @!P6 FMUL R95, R95, R95 ;  /* 0x0000005f5f5fe220 */ /* 0x010fc60000400000 */
[----:B------:R-:W-:Y:S01]  /*13b20*/  FSETP.GEU.AND P6, PT, R8, -126, PT ;  /* 0xc2fc00000800780b */ /* 0x000fe20003fce000 */
[----:B------:R-:W-:Y:S01]  /*13b30*/  @!P0 FMUL R11, R11, 0.5 ;  /* 0x3f0000000b0b8820 */ /* 0x000fe20000400000 */
[----:B------:R-:W1:Y:S01]  /*13b40*/  MUFU.EX2 R98, R4 ;  /* 0x0000000400627308 */ /* 0x000e620000000800 */
[----:B--2---:R-:W-:Y:S01]  /*13b50*/  @!P5 FMUL R96, R96, R96 ;  /* 0x000000606060d220 */ /* 0x004fe20000400000 */
[----:B------:R-:W-:-:S06]  /*13b60*/  FSETP.GEU.AND P5, PT, R9, -126, PT ;  /* 0xc2fc00000900780b */ /* 0x000fcc0003fae000 */
[----:B------:R2:W4:Y:S01]  /*13b70*/  MUFU.EX2 R99, R5 ;  /* 0x0000000500637308 */ /* 0x0005220000000800 */
[----:B---3--:R-:W-:Y:S02]  /*13b80*/  FFMA2 R6, R102.F32x2.HI_LO, UR36.F32, R0.F32 ;  /* 0x0000002466067c49 */ /* 0x008fe40009200000 */
[----:B-----5:R-:W-:Y:S01]  /*13b90*/  @!P4 FMUL R97, R97, R97 ;  /* 0x000000616161c220 */ /* 0x020fe20000400000 */
[----:B------:R-:W-:Y:S02]  /*13ba0*/  @!P6 FMUL R8, R8, 0.5 ;  /* 0x3f0000000808e820 */ /* 0x000fe40000400000 */
[----:B------:R-:W-:Y:S01]  /*13bb0*/  FSETP.GEU.AND P4, PT, R6, -126, PT ;  /* 0xc2fc00000600780b */ /* 0x000fe20003f8e000 */
[----:B------:R-:W-:Y:S01]  /*13bc0*/  @!P5 FMUL R9, R9, 0.5 ;  /* 0x3f0000000909d820 */ /* 0x000fe20000400000 */
[----:B------:R-:W3:Y:S01]  /*13bd0*/  MUFU.EX2 R100, R10 ;  /* 0x0000000a00647308 */ /* 0x000ee20000000800 */
[----:B-1----:R-:W-:Y:S01]  /*13be0*/  @!P3 FMUL R98, R98, R98 ;  /* 0x000000626262b220 */ /* 0x002fe20000400000 */
[----:B------:R-:W-:-:S06]  /*13bf0*/  FSETP.GEU.AND P3, PT, R7, -126, PT ;  /* 0xc2fc00000700780b */ /* 0x000fcc0003f6e000 */
[----:B------:R1:W5:Y:S01]  /*13c00*/  MUFU.EX2 R101, R11 ;  /* 0x0000000b00657308 */ /* 0x0003620000000800 */
[----:B--2---:R-:W-:Y:S02]  /*13c10*/  FFMA2 R4, R104.F32x2.HI_LO, UR36.F32, R0.F32 ;  /* 0x0000002468047c49 */ /* 0x004fe40009200000 */
[----:B----4-:R-:W-:Y:S01]  /*13c20*/  @!P2 FMUL R99, R99, R99 ;  /* 0x000000636363a220 */ /* 0x010fe20000400000 */
[----:B------:R-:W-:Y:S02]  /*13c30*/  @!P4 FMUL R6, R6, 0.5 ;  /* 0x3f0000000606c820 */ /* 0x000fe40000400000 */
[----:B------:R-:W-:Y:S01]  /*13c40*/  FSETP.GEU.AND P2, PT, R4, -126, PT ;  /* 0xc2fc00000400780b */ /* 0x000fe20003f4e000 */
[----:B------:R-:W-:Y:S01]  /*13c50*/  @!P3 FMUL R7, R7, 0.5 ;  /* 0x3f0000000707b820 */ /* 0x000fe20000400000 */
[----:B------:R-:W2:Y:S01]  /*13c60*/  MUFU.EX2 R102, R8 ;  /* 0x0000000800667308 */ /* 0x000ea20000000800 */
[----:B---3--:R-:W-:Y:S01]  /*13c70*/  @!P1 FMUL R100, R100, R100 ;  /* 0x0000006464649220 */ /* 0x008fe20000400000 */
[----:B------:R-:W-:-:S06]  /*13c80*/  FSETP.GEU.AND P1, PT, R5, -126, PT ;  /* 0xc2fc00000500780b */ /* 0x000fcc0003f2e000 */
[----:B------:R3:W4:Y:S01]  /*13c90*/  MUFU.EX2 R103, R9 ;  /* 0x0000000900677308 */ /* 0x0007220000000800 */
[----:B-1----:R-:W-:Y:S02]  /*13ca0*/  FFMA2 R10, R106.F32x2.HI_LO, UR36.F32, R0.F32 ;  /* 0x000000246a0a7c49 */ /* 0x002fe40009200000 */
[----:B-----5:R-:W-:Y:S01]  /*13cb0*/  @!P0 FMUL R101, R101, R101 ;  /* 0x0000006565658220 */ /* 0x020fe20000400000 */
[----:B------:R-:W-:Y:S02]  /*13cc0*/  @!P2 FMUL R4, R4, 0.5 ;  /* 0x3f0000000404a820 */ /* 0x000fe40000400000 */
[----:B------:R-:W-:Y:S01]  /*13cd0*/  FSETP.GEU.AND P0, PT, R10, -126, PT ;  /* 0xc2fc00000a00780b */ /* 0x000fe20003f0e000 */
[----:B------:R-:W-:Y:S01]  /*13ce0*/  @!P1 FMUL R5, R5, 0.5 ;  /* 0x3f00000005059820 */ /* 0x000fe20000400000 */
[----:B------:R-:W1:Y:S01]  /*13cf0*/  MUFU.EX2 R104, R6 ;  /* 0x0000000600687308 */ /* 0x000e620000000800 */
[----:B--2---:R-:W-:Y:S01]  /*13d00*/  @!P6 FMUL R102, R102, R102 ;  /* 0x000000666666e220 */ /* 0x004fe20000400000 */
[----:B------:R-:W-:-:S06]  /*13d10*/  FSETP.GEU.AND P6, PT, R11, -126, PT ;  /* 0xc2fc00000b00780b */ /* 0x000fcc0003fce000 */
[----:B------:R2:W5:Y:S01]  /*13d20*/  MUFU.EX2 R105, R7 ;  /* 0x0000000700697308 */ /* 0x0005620000000800 */
[----:B---3--:R-:W-:Y:S02]  /*13d30*/  FFMA2 R8, R108.F32x2.HI_LO, UR36.F32, R0.F32 ;  /* 0x000000246c087c49 */ /* 0x008fe40009200000 */
[----:B------:R-:W-:Y:S01]  /*13d40*/  @!P0 FMUL R10, R10, 0.5 ;  /* 0x3f0000000a0a8820 */ /* 0x000fe20000400000 */
[----:B----4-:R-:W-:Y:S02]  /*13d50*/  @!P5 FMUL R103, R103, R103 ;  /* 0x000000676767d220 */ /* 0x010fe40000400000 */
[----:B------:R-:W-:Y:S01]  /*13d60*/  FSETP.GEU.AND P5, PT, R8, -126, PT ;  /* 0xc2fc00000800780b */ /* 0x000fe20003fae000 */
[----:B------:R-:W-:Y:S01]  /*13d70*/  @!P6 FMUL R11, R11, 0.5 ;  /* 0x3f0000000b0be820 */ /* 0x000fe20000400000 */
[----:B------:R-:W3:Y:S01]  /*13d80*/  MUFU.EX2 R106, R4 ;  /* 0x00000004006a7308 */ /* 0x000ee20000000800 */
[----:B-1----:R-:W-:Y:S01]  /*13d90*/  @!P4 FMUL R104, R104, R104 ;  /* 0x000000686868c220 */ /* 0x002fe20000400000 */
[----:B------:R-:W-:-:S06]  /*13da0*/  FSETP.GEU.AND P4, PT, R9, -126, PT ;  /* 0xc2fc00000900780b */ /* 0x000fcc0003f8e000 */
[----:B------:R1:W4:Y:S01]  /*13db0*/  MUFU.EX2 R107, R5 ;  /* 0x00000005006b7308 */ /* 0x0003220000000800 */
[----:B--2---:R-:W-:Y:S02]  /*13dc0*/  FFMA2 R6, R110.F32x2.HI_LO, UR36.F32, R0.F32 ;  /* 0x000000246e067c49 */ /* 0x004fe40009200000 */
[----:B-----5:R-:W-:Y:S01]  /*13dd0*/  @!P3 FMUL R105, R105, R105 ;  /* 0x000000696969b220 */ /* 0x020fe20000400000 */
[----:B------:R-:W-:Y:S02]  /*13de0*/  @!P5 FMUL R8, R8, 0.5 ;  /* 0x3f0000000808d820 */ /* 0x000fe40000400000 */
[----:B------:R-:W-:Y:S01]  /*13df0*/  FSETP.GEU.AND P3, PT, R6, -126, PT ;  /* 0xc2fc00000600780b */ /* 0x000fe20003f6e000 */
[----:B------:R-:W-:Y:S01]  /*13e00*/  @!P4 FMUL R9, R9, 0.5 ;  /* 0x3f0000000909c820 */ /* 0x000fe20000400000 */
[----:B------:R-:W2:Y:S01]  /*13e10*/  MUFU.EX2 R108, R10 ;  /* 0x0000000a006c7308 */ /* 0x000ea20000000800 */
[----:B---3--:R-:W-:Y:S01]  /*13e20*/  @!P2 FMUL R106, R106, R106 ;  /* 0x0000006a6a6aa220 */ /* 0x008fe20000400000 */
[----:B------:R-:W-:-:S06]  /*13e30*/  FSETP.GEU.AND P2, PT, R7, -126, PT ;  /* 0xc2fc00000700780b */ /* 0x000fcc0003f4e000 */
[----:B------:R3:W5:Y:S01]  /*13e40*/  MUFU.EX2 R109, R11 ;  /* 0x0000000b006d7308 */ /* 0x0007620000000800 */
[----:B-1----:R-:W-:Y:S02]  /*13e50*/  FFMA2 R4, R112.F32x2.HI_LO, UR36.F32, R0.F32 ;  /* 0x0000002470047c49 */ /* 0x002fe40009200000 */
[----:B----4-:R-:W-:Y:S01]  /*13e60*/  @!P1 FMUL R107, R107, R107 ;  /* 0x0000006b6b6b9220 */ /* 0x010fe20000400000 */
[----:B------:R-:W-:Y:S02]  /*13e70*/  @!P3 FMUL R6, R6, 0.5 ;  /* 0x3f0000000606b820 */ /* 0x000fe40000400000 */
[----:B------:R-:W-:Y:S01]  /*13e80*/  FSETP.GEU.AND P1, PT, R4, -126, PT ;  /* 0xc2fc00000400780b */ /* 0x000fe20003f2e000 */
[----:B------:R-:W-:Y:S01]  /*13e90*/  @!P2 FMUL R7, R7, 0.5 ;  /* 0x3f0000000707a820 */ /* 0x000fe20000400000 */
[----:B------:R-:W1:Y:S01]  /*13ea0*/  MUFU.EX2 R110, R8 ;  /* 0x00000008006e7308 */ /* 0x000e620000000800 */
[----:B--2---:R-:W-:Y:S01]  /*13eb0*/  @!P0 FMUL R108, R108, R108 ;  /* 0x0000006c6c6c8220 */ /* 0x004fe20000400000 */
[----:B------:R-:W-:-:S06]  /*13ec0*/  FSETP.GEU.AND P0, PT, R5, -126, PT ;  /* 0xc2fc00000500780b */ /* 0x000fcc0003f0e000 */
[----:B------:R2:W4:Y:S01]  /*13ed0*/  MUFU.EX2 R111, R9 ;  /* 0x00000009006f7308 */ /* 0x0005220000000800 */
[----:B---3--:R-:W-:Y:S02]  /*13ee0*/  FFMA2 R10, R114.F32x2.HI_LO, UR36.F32, R0.F32 ;  /* 0x00000024720a7c49 */ /* 0x008fe40009200000 */
[----:B------:R-:W-:Y:S01]  /*13ef0*/  @!P1 FMUL R4, R4, 0.5 ;  /* 0x3f00000004049820 */ /* 0x000fe20000400000 */
[----:B-----5:R-:W-:Y:S02]  /*13f00*/  @!P6 FMUL R109, R109, R109 ;  /* 0x0000006d6d6de220 */ /* 0x020fe40000400000 */
        /* <DEDUP_REMOVED lines=23> */
[----:B------:R-:W2:Y:S01]  /*14080*/  MUFU.EX2 R118, R8 ;  /* 0x0000000800767308 */ /* 0x000ea20000000800 */
[----:B---3--:R-:W-:Y:S02]  /*14090*/  FFMA2 R4, R120.F32x2.HI_LO, UR36.F32, R0.F32 ;  /* 0x0000002478047c49 */ /* 0x008fe40009200000 */
[----:B----4-:R-:W-:Y:S01]  /*140a0*/  @!P0 FMUL R115, R115, R115 ;  /* 0x0000007373738220 */ /* 0x010fe20000400000 */
[----:B------:R-:W-:Y:S02]  /*140b0*/  @!P2 FMUL R6, R6, 0.5 ;  /* 0x3f0000000606a820 */ /* 0x000fe40000400000 */
[----:B------:R-:W-:Y:S01]  /*140c0*/  FSETP.GEU.AND P0, PT, R4, -126, PT ;  /* 0xc2fc00000400780b */ /* 0x000fe20003f0e000 */
[----:B------:R-:W-:Y:S01]  /*140d0*/  @!P1 FMUL R7, R7, 0.5 ;  /* 0x3f00000007079820 */ /* 0x000fe20000400000 */
[----:B------:R-:W3:Y:S01]  /*140e0*/  MUFU.EX2 R116, R10 ;  /* 0x0000000a00747308 */ /* 0x000ee20000000800 */
[----:B-1----:R-:W-:Y:S01]  /*140f0*/  @!P5 FMUL R117, R117, R117 ;  /* 0x000000757575d220 */ /* 0x002fe20000400000 */
[----:B------:R-:W-:-:S06]  /*14100*/  FSETP.GEU.AND P5, PT, R150, -126, PT ;  /* 0xc2fc00009600780b */ /* 0x000fcc0003fae000 */
[----:B------:R-:W1:Y:S01]  /*14110*/  MUFU.EX2 R119, R9 ;  /* 0x0000000900777308 */ /* 0x000e620000000800 */
[----:B--2---:R-:W-:Y:S01]  /*14120*/  @!P4 FMUL R118, R118, R118 ;  /* 0x000000767676c220 */ /* 0x004fe20000400000 */
[----:B------:R-:W-:Y:S01]  /*14130*/  FSETP.GEU.AND P4, PT, R151, -126, PT ;  /* 0xc2fc00009700780b */ /* 0x000fe20003f8e000 */
[----:B------:R-:W-:-:S04]  /*14140*/  @!P0 FMUL R4, R4, 0.5 ;  /* 0x3f00000004048820 */ /* 0x000fc80000400000 */
        /* <DEDUP_REMOVED lines=39> */
[----:B------:R-:W-:-:S04]  /*143c0*/  FSETP.GEU.AND P2, PT, R32, -126, PT ;  /* 0xc2fc00002000780b */ /* 0x000fc80003f4e000 */
[----:B------:R-:W-:Y:S01]  /*143d0*/  F2FP.F16.F32.PACK_AB R24, R153, R152 ;  /* 0x000000989918723e */ /* 0x000fe200000000ff */
[----:B------:R-:W-:Y:S01]  /*143e0*/  @!P3 FMUL R31, R31, 0.5 ;  /* 0x3f0000001f1fb820 */ /* 0x000fe20000400000 */
[----:B------:R-:W3:Y:S01]  /*143f0*/  MUFU.EX2 R158, R28 ;  /* 0x0000001c009e7308 */ /* 0x000ee20000000800 */
[----:B-1----:R-:W-:Y:S01]  /*14400*/  @!P1 FMUL R154, R154, R154 ;  /* 0x0000009a9a9a9220 */ /* 0x002fe20000400000 */
[----:B------:R-:W-:-:S05]  /*14410*/  FSETP.GEU.AND P1, PT, R33, -126, PT ;  /* 0xc2fc00002100780b */ /* 0x000fca0003f2e000 */
[----:B------:R-:W-:Y:S01]  /*14420*/  @!P2 FMUL R32, R32, 0.5 ;  /* 0x3f0000002020a820 */ /* 0x000fe20000400000 */
[----:B------:R-:W1:Y:S01]  /*14430*/  MUFU.EX2 R159, R29 ;  /* 0x0000001d009f7308 */ /* 0x000e620000000800 */
[----:B--2---:R-:W-:Y:S01]  /*14440*/  @!P0 FMUL R155, R155, R155 ;  /* 0x0000009b9b9b8220 */ /* 0x004fe20000400000 */
[----:B------:R-:W-:-:S04]  /*14450*/  FSETP.GEU.AND P0, PT, R34, -126, PT ;  /* 0xc2fc00002200780b */ /* 0x000fc80003f0e000 */
[----:B------:R-:W-:Y:S01]  /*14460*/  F2FP.F16.F32.PACK_AB R25, R155, R154 ;  /* 0x0000009a9b19723e */ /* 0x000fe200000000ff */
[----:B------:R-:W-:Y:S01]  /*14470*/  @!P1 FMUL R33, R33, 0.5 ;  /* 0x3f00000021219820 */ /* 0x000fe20000400000 */
[----:B------:R-:W2:Y:S01]  /*14480*/  MUFU.EX2 R160, R30 ;  /* 0x0000001e00a07308 */ /* 0x000ea20000000800 */
[----:B---3--:R-:W-:Y:S01]  /*14490*/  @!P6 FMUL R158, R158, R158 ;  /* 0x0000009e9e9ee220 */ /* 0x008fe20000400000 */
[----:B------:R-:W-:-:S05]  /*144a0*/  FSETP.GEU.AND P6, PT, R35, -126, PT ;  /* 0xc2fc00002300780b */ /* 0x000fca0003fce000 */
[----:B------:R-:W-:Y:S01]  /*144b0*/  @!P0 FMUL R34, R34, 0.5 ;  /* 0x3f00000022228820 */ /* 0x000fe20000400000 */
[----:B------:R-:W3:Y:S01]  /*144c0*/  MUFU.EX2 R161, R31 ;  /* 0x0000001f00a17308 */ /* 0x000ee20000000800 */
[----:B-1----:R-:W-:Y:S01]  /*144d0*/  @!P5 FMUL R159, R159, R159 ;  /* 0x0000009f9f9fd220 */ /* 0x002fe20000400000 */
[----:B------:R-:W-:-:S04]  /*144e0*/  FSETP.GEU.AND P5, PT, R36, -126, PT ;  /* 0xc2fc00002400780b */ /* 0x000fc80003fae000 */
[----:B------:R-:W-:Y:S01]  /*144f0*/  F2FP.F16.F32.PACK_AB R26, R159, R158 ;  /* 0x0000009e9f1a723e */ /* 0x000fe200000000ff */
        /* <DEDUP_REMOVED lines=120> */
[----:B------:R-:W-:Y:S02]  /*14c80*/  FSETP.GEU.AND P6, PT, R67, -126, PT ;  /* 0xc2fc00004300780b */ /* 0x000fe40003fce000 */
[----:B------:R-:W-:-:S03]  /*14c90*/  F2FP.F16.F32.PACK_AB R60, R129, R128 ;  /* 0x00000080813c723e */ /* 0x000fc600000000ff */
[----:B------:R-:W-:Y:S01]  /*14ca0*/  @!P0 FMUL R66, R66, 0.5 ;  /* 0x3f00000042428820 */ /* 0x000fe20000400000 */
[----:B------:R-:W1:Y:S01]  /*14cb0*/  MUFU.EX2 R189, R63 ;  /* 0x0000003f00bd7308 */ /* 0x000e620000000800 */
[----:B--2---:R-:W-:Y:S01]  /*14cc0*/  @!P5 FMUL R187, R187, R187 ;  /* 0x000000bbbbbbd220 */ /* 0x004fe20000400000 */
[----:B------:R-:W-:Y:S02]  /*14cd0*/  FSETP.GEU.AND P5, PT, R68, -126, PT ;  /* 0xc2fc00004400780b */ /* 0x000fe40003fae000 */
[----:B------:R-:W-:Y:S02]  /*14ce0*/  F2FP.F16.F32.PACK_AB R61, R131, R130 ;  /* 0x00000082833d723e */ /* 0x000fe400000000ff */
[----:B------:R-:W-:Y:S01]  /*14cf0*/  F2FP.F16.F32.PACK_AB R40, R187, R186 ;  /* 0x000000babb28723e */ /* 0x000fe200000000ff */
[----:B------:R-:W-:Y:S01]  /*14d00*/  @!P6 FMUL R67, R67, 0.5 ;  /* 0x3f0000004343e820 */ /* 0x000fe20000400000 */
[----:B------:R-:W2:Y:S01]  /*14d10*/  MUFU.EX2 R42, R64 ;  /* 0x00000040002a7308 */ /* 0x000ea20000000800 */
[----:B---3--:R-:W-:Y:S01]  /*14d20*/  @!P4 FMUL R188, R188, R188 ;  /* 0x000000bcbcbcc220 */ /* 0x008fe20000400000 */
[----:B------:R-:W-:-:S02]  /*14d30*/  FSETP.GEU.AND P4, PT, R69, -126, PT ;  /* 0xc2fc00004500780b */ /* 0x000fc40003f8e000 */
[----:B------:R-:W-:-:S03]  /*14d40*/  F2FP.F16.F32.PACK_AB R62, R133, R132 ;  /* 0x00000084853e723e */ /* 0x000fc600000000ff */
[----:B------:R-:W-:Y:S01]  /*14d50*/  @!P5 FMUL R68, R68, 0.5 ;  /* 0x3f0000004444d820 */ /* 0x000fe20000400000 */
[----:B------:R-:W3:Y:S01]  /*14d60*/  MUFU.EX2 R50, R65 ;  /* 0x0000004100327308 */ /* 0x000ee20000000800 */
[----:B-1----:R-:W-:Y:S01]  /*14d70*/  @!P3 FMUL R189, R189, R189 ;  /* 0x000000bdbdbdb220 */ /* 0x002fe20000400000 */
[----:B------:R-:W-:Y:S02]  /*14d80*/  FSETP.GEU.AND P3, PT, R70, -126, PT ;  /* 0xc2fc00004600780b */ /* 0x000fe40003f6e000 */
[----:B------:R-:W-:Y:S02]  /*14d90*/  F2FP.F16.F32.PACK_AB R63, R135, R134 ;  /* 0x00000086873f723e */ /* 0x000fe400000000ff */
[----:B------:R-:W-:Y:S01]  /*14da0*/  F2FP.F16.F32.PACK_AB R41, R189, R188 ;  /* 0x000000bcbd29723e */ /* 0x000fe200000000ff */
[----:B------:R-:W-:Y:S01]  /*14db0*/  @!P4 FMUL R69, R69, 0.5 ;  /* 0x3f0000004545c820 */ /* 0x000fe20000400000 */
[----:B------:R-:W1:Y:S01]  /*14dc0*/  MUFU.EX2 R43, R66 ;  /* 0x00000042002b7308 */ /* 0x000e620000000800 */
[----:B--2---:R-:W-:Y:S01]  /*14dd0*/  @!P2 FMUL R42, R42, R42 ;  /* 0x0000002a2a2aa220 */ /* 0x004fe20000400000 */
[----:B------:R-:W-:-:S02]  /*14de0*/  FSETP.GEU.AND P2, PT, R71, -126, PT ;  /* 0xc2fc00004700780b */ /* 0x000fc40003f4e000 */
[----:B------:R-:W-:Y:S02]  /*14df0*/  F2FP.F16.F32.PACK_AB R64, R137, R136 ;  /* 0x000000888940723e */ /* 0x000fe400000000ff */
[----:B------:R2:W-:Y:S01]  /*14e00*/  STL [R1+0x10], R42 ;  /* 0x0000102a01007387 */ /* 0x0005e20000100800 */
[----:B------:R-:W-:Y:S01]  /*14e10*/  @!P3 FMUL R70, R70, 0.5 ;  /* 0x3f0000004646b820 */ /* 0x000fe20000400000 */
[----:B------:R-:W4:Y:S01]  /*14e20*/  MUFU.EX2 R49, R67 ;  /* 0x0000004300317308 */ /* 0x000f220000000800 */
[----:B---3--:R-:W-:Y:S01]  /*14e30*/  @!P1 FMUL R50, R50, R50 ;  /* 0x0000003232329220 */ /* 0x008fe20000400000 */
[----:B------:R-:W-:Y:S02]  /*14e40*/  FSETP.GEU.AND P1, PT, R72, -126, PT ;  /* 0xc2fc00004800780b */ /* 0x000fe40003f2e000 */
[----:B------:R-:W-:Y:S02]  /*14e50*/  F2FP.F16.F32.PACK_AB R65, R139, R138 ;  /* 0x0000008a8b41723e */ /* 0x000fe400000000ff */
[----:B------:R-:W-:Y:S01]  /*14e60*/  STL [R1+0x14], R50 ;  /* 0x0000143201007387 */ /* 0x000fe20000100800 */
[----:B------:R-:W-:Y:S01]  /*14e70*/  @!P2 FMUL R71, R71, 0.5 ;  /* 0x3f0000004747a820 */ /* 0x000fe20000400000 */
[----:B------:R-:W3:Y:S01]  /*14e80*/  MUFU.EX2 R44, R68 ;  /* 0x00000044002c7308 */ /* 0x000ee20000000800 */
[----:B-1----:R-:W-:Y:S01]  /*14e90*/  @!P0 FMUL R43, R43, R43 ;  /* 0x0000002b2b2b8220 */ /* 0x002fe20000400000 */
[----:B------:R-:W-:-:S02]  /*14ea0*/  FSETP.GEU.AND P0, PT, R73, -126, PT ;  /* 0xc2fc00004900780b */ /* 0x000fc40003f0e000 */
[----:B------:R-:W-:Y:S02]  /*14eb0*/  F2FP.F16.F32.PACK_AB R66, R141, R140 ;  /* 0x0000008c8d42723e */ /* 0x000fe400000000ff */
[----:B------:R1:W-:Y:S01]  /*14ec0*/  STL [R1+0x18], R43 ;  /* 0x0000182b01007387 */ /* 0x0003e20000100800 */
[----:B------:R-:W-:Y:S01]  /*14ed0*/  @!P1 FMUL R72, R72, 0.5 ;  /* 0x3f00000048489820 */ /* 0x000fe20000400000 */
[----:B------:R-:W5:Y:S01]  /*14ee0*/  MUFU.EX2 R48, R69 ;  /* 0x0000004500307308 */ /* 0x000f620000000800 */
[----:B----4-:R-:W-:Y:S01]  /*14ef0*/  @!P6 FMUL R49, R49, R49 ;  /* 0x000000313131e220 */ /* 0x010fe20000400000 */
[----:B------:R-:W-:Y:S02]  /*14f00*/  FSETP.GEU.AND P6, PT, R74, -126, PT ;  /* 0xc2fc00004a00780b */ /* 0x000fe40003fce000 */
[----:B------:R-:W-:Y:S02]  /*14f10*/  F2FP.F16.F32.PACK_AB R67, R143, R142 ;  /* 0x0000008e8f43723e */ /* 0x000fe400000000ff */
[----:B------:R-:W-:Y:S01]  /*14f20*/  STL [R1+0x1c], R49 ;  /* 0x00001c3101007387 */ /* 0x000fe20000100800 */
[----:B------:R-:W-:Y:S01]  /*14f30*/  @!P0 FMUL R73, R73, 0.5 ;  /* 0x3f00000049498820 */ /* 0x000fe20000400000 */
[----:B------:R-:W4:Y:S01]  /*14f40*/  MUFU.EX2 R45, R70 ;  /* 0x00000046002d7308 */ /* 0x000f220000000800 */
[----:B---3--:R-:W-:Y:S01]  /*14f50*/  @!P5 FMUL R44, R44, R44 ;  /* 0x0000002c2c2cd220 */ /* 0x008fe20000400000 */
[----:B------:R-:W-:-:S02]  /*14f60*/  FSETP.GEU.AND P5, PT, R75, -126, PT ;  /* 0xc2fc00004b00780b */ /* 0x000fc40003fae000 */
[----:B--2---:R-:W-:Y:S02]  /*14f70*/  F2FP.F16.F32.PACK_AB R42, R50, R42 ;  /* 0x0000002a322a723e */ /* 0x004fe400000000ff */
[----:B------:R2:W-:Y:S01]  /*14f80*/  STL [R1+0x20], R44 ;  /* 0x0000202c01007387 */ /* 0x0005e20000100800 */
[----:B------:R-:W-:Y:S01]  /*14f90*/  @!P6 FMUL R74, R74, 0.5 ;  /* 0x3f0000004a4ae820 */ /* 0x000fe20000400000 */
[----:B------:R-:W3:Y:S01]  /*14fa0*/  MUFU.EX2 R47, R71 ;  /* 0x00000047002f7308 */ /* 0x000ee20000000800 */
[----:B-----5:R-:W-:Y:S01]  /*14fb0*/  @!P4 FMUL R48, R48, R48 ;  /* 0x000000303030c220 */ /* 0x020fe20000400000 */
[----:B------:R-:W-:Y:S02]  /*14fc0*/  FSETP.GEU.AND P4, PT, R76, -126, PT ;  /* 0xc2fc00004c00780b */ /* 0x000fe40003f8e000 */
[----:B------:R-:W-:Y:S02]  /*14fd0*/  F2FP.F16.F32.PACK_AB R68, R145, R144 ;  /* 0x000000909144723e */ /* 0x000fe400000000ff */
[----:B------:R-:W-:Y:S01]  /*14fe0*/  STL [R1+0x24], R48 ;  /* 0x0000243001007387 */ /* 0x000fe20000100800 */
[----:B------:R-:W-:Y:S01]  /*14ff0*/  @!P5 FMUL R75, R75, 0.5 ;  /* 0x3f0000004b4bd820 */ /* 0x000fe20000400000 */
[----:B------:R-:W5:Y:S01]  /*15000*/  MUFU.EX2 R5, R72 ;  /* 0x0000004800057308 */ /* 0x000f620000000800 */
[----:B----4-:R-:W-:Y:S01]  /*15010*/  @!P3 FMUL R45, R45, R45 ;  /* 0x0000002d2d2db220 */ /* 0x010fe20000400000 */
[----:B------:R-:W-:-:S02]  /*15020*/  FSETP.GEU.AND P3, PT, R77, -126, PT ;  /* 0xc2fc00004d00780b */ /* 0x000fc40003f6e000 */
[----:B-1----:R-:W-:Y:S02]  /*15030*/  F2FP.F16.F32.PACK_AB R43, R49, R43 ;  /* 0x0000002b312b723e */ /* 0x002fe400000000ff */
        /* <DEDUP_REMOVED lines=9> */
[----:B-----5:R-:W-:Y:S01]  /*150d0*/  @!P1 FMUL R5, R5, R5 ;  /* 0x0000000505059220 */ /* 0x020fe20000400000 */
[----:B------:R-:W-:-:S02]  /*150e0*/  FSETP.GEU.AND P1, PT, R79, -126, PT ;  /* 0xc2fc00004f00780b */ /* 0x000fc40003f2e000 */
[----:B--2---:R-:W-:Y:S02]  /*150f0*/  F2FP.F16.F32.PACK_AB R44, R48, R44 ;  /* 0x0000002c302c723e */ /* 0x004fe400000000ff */
[----:B------:R-:W-:Y:S01]  /*15100*/  STL [R1+0x30], R5 ;  /* 0x0000300501007387 */ /* 0x000fe20000100800 */
[----:B------:R-:W-:Y:S01]  /*15110*/  @!P2 FMUL R78, R78, 0.5 ;  /* 0x3f0000004e4ea820 */ /* 0x000fe20000400000 */
[----:B------:R-:W2:Y:S01]  /*15120*/  MUFU.EX2 R4, R75 ;  /* 0x0000004b00047308 */ /* 0x000ea20000000800 */
[----:B----4-:R-:W-:Y:S01]  /*15130*/  @!P0 FMUL R46, R46, R46 ;  /* 0x0000002e2e2e8220 */ /* 0x010fe20000400000 */
[----:B------:R-:W-:Y:S02]  /*15140*/  FSETP.GEU.AND P0, PT, R80, -126, PT ;  /* 0xc2fc00005000780b */ /* 0x000fe40003f0e000 */
[----:B------:R-:W-:Y:S02]  /*15150*/  F2FP.F16.F32.PACK_AB R70, R149, R148 ;  /* 0x000000949546723e */ /* 0x000fe400000000ff */
[----:B------:R4:W-:Y:S01]  /*15160*/  STL [R1+0x34], R46 ;  /* 0x0000342e01007387 */ /* 0x0009e20000100800 */
[----:B------:R-:W-:Y:S01]  /*15170*/  @!P1 FMUL R79, R79, 0.5 ;  /* 0x3f0000004f4f9820 */ /* 0x000fe20000400000 */
[----:B------:R-:W5:Y:S01]  /*15180*/  MUFU.EX2 R9, R76 ;  /* 0x0000004c00097308 */ /* 0x000f620000000800 */
[----:B---3--:R-:W-:Y:S01]  /*15190*/  @!P6 FMUL R7, R7, R7 ;  /* 0x000000070707e220 */ /* 0x008fe20000400000 */
[----:B------:R-:W-:-:S02]  /*151a0*/  FSETP.GEU.AND P6, PT, R81, -126, PT ;  /* 0xc2fc00005100780b */ /* 0x000fc40003fce000 */
[----:B-1----:R-:W-:Y:S02]  /*151b0*/  F2FP.F16.F32.PACK_AB R45, R47, R45 ;  /* 0x0000002d2f2d723e */ /* 0x002fe400000000ff */
[----:B------:R1:W-:Y:S01]  /*151c0*/  STL [R1+0x38], R7 ;  /* 0x0000380701007387 */ /* 0x0003e20000100800 */
[----:B------:R-:W-:Y:S01]  /*151d0*/  @!P0 FMUL R80, R80, 0.5 ;  /* 0x3f00000050508820 */ /* 0x000fe20000400000 */
[----:B------:R-:W3:Y:S01]  /*151e0*/  MUFU.EX2 R6, R77 ;  /* 0x0000004d00067308 */ /* 0x000ee20000000800 */
[----:B--2---:R-:W-:Y:S01]  /*151f0*/  @!P5 FMUL R4, R4, R4 ;  /* 0x000000040404d220 */ /* 0x004fe20000400000 */
[----:B------:R-:W-:Y:S02]  /*15200*/  FSETP.GEU.AND P5, PT, R82, -126, PT ;  /* 0xc2fc00005200780b */ /* 0x000fe40003fae000 */
[----:B------:R-:W-:Y:S02]  /*15210*/  F2FP.F16.F32.PACK_AB R71, R93, R92 ;  /* 0x0000005c5d47723e */ /* 0x000fe400000000ff */
[----:B------:R1:W-:Y:S01]  /*15220*/  STL [R1+0x3c], R4 ;  /* 0x00003c0401007387 */ /* 0x0003e20000100800 */
[----:B------:R-:W-:Y:S01]  /*15230*/  @!P6 FMUL R81, R81, 0.5 ;  /* 0x3f0000005151e820 */ /* 0x000fe20000400000 */
[----:B------:R-:W2:Y:S01]  /*15240*/  MUFU.EX2 R11, R78 ;  /* 0x0000004e000b7308 */ /* 0x000ea20000000800 */
[----:B-----5:R-:W-:Y:S01]  /*15250*/  @!P4 FMUL R9, R9, R9 ;  /* 0x000000090909c220 */ /* 0x020fe20000400000 */
[----:B------:R-:W-:-:S02]  /*15260*/  FSETP.GEU.AND P4, PT, R83, -126, PT ;  /* 0xc2fc00005300780b */ /* 0x000fc40003f8e000 */
[----:B------:R-:W-:Y:S02]  /*15270*/  F2FP.F16.F32.PACK_AB R72, R95, R94 ;  /* 0x0000005e5f48723e */ /* 0x000fe400000000ff */
[----:B------:R1:W-:Y:S01]  /*15280*/  STL [R1+0x40], R9 ;  /* 0x0000400901007387 */ /* 0x0003e20000100800 */
[----:B------:R-:W-:Y:S01]  /*15290*/  @!P5 FMUL R82, R82, 0.5 ;  /* 0x3f0000005252d820 */ /* 0x000fe20000400000 */
[----:B------:R-:W5:Y:S01]  /*152a0*/  MUFU.EX2 R8, R79 ;  /* 0x0000004f00087308 */ /* 0x000f620000000800 */
[----:B---3--:R-:W-:Y:S01]  /*152b0*/  @!P3 FMUL R6, R6, R6 ;  /* 0x000000060606b220 */ /* 0x008fe20000400000 */
[----:B------:R-:W-:Y:S02]  /*152c0*/  FSETP.GEU.AND P3, PT, R84, -126, PT ;  /* 0xc2fc00005400780b */ /* 0x000fe40003f6e000 */
[----:B------:R-:W-:Y:S02]  /*152d0*/  F2FP.F16.F32.PACK_AB R73, R97, R96 ;  /* 0x000000606149723e */ /* 0x000fe400000000ff */
[----:B------:R1:W-:Y:S01]  /*152e0*/  STL [R1+0x44], R6 ;  /* 0x0000440601007387 */ /* 0x0003e20000100800 */
[----:B------:R-:W-:Y:S01]  /*152f0*/  @!P4 FMUL R83, R83, 0.5 ;  /* 0x3f0000005353c820 */ /* 0x000fe20000400000 */
[----:B------:R-:W3:Y:S01]  /*15300*/  MUFU.EX2 R157, R80 ;  /* 0x00000050009d7308 */ /* 0x000ee20000000800 */
[----:B--2---:R-:W-:Y:S01]  /*15310*/  @!P2 FMUL R11, R11, R11 ;  /* 0x0000000b0b0ba220 */ /* 0x004fe20000400000 */
[----:B------:R-:W-:-:S02]  /*15320*/  FSETP.GEU.AND P2, PT, R85, -126, PT ;  /* 0xc2fc00005500780b */ /* 0x000fc40003f4e000 */
[----:B------:R-:W-:Y:S02]  /*15330*/  F2FP.F16.F32.PACK_AB R74, R99, R98 ;  /* 0x00000062634a723e */ /* 0x000fe400000000ff */
[----:B------:R1:W-:Y:S01]  /*15340*/  STL [R1+0x48], R11 ;  /* 0x0000480b01007387 */ /* 0x0003e20000100800 */
[----:B------:R-:W-:Y:S01]  /*15350*/  @!P3 FMUL R84, R84, 0.5 ;  /* 0x3f0000005454b820 */ /* 0x000fe20000400000 */
[----:B------:R-:W2:Y:S01]  /*15360*/  MUFU.EX2 R10, R81 ;  /* 0x00000051000a7308 */ /* 0x000ea20000000800 */
[----:B-----5:R-:W-:Y:S01]  /*15370*/  @!P1 FMUL R8, R8, R8 ;  /* 0x0000000808089220 */ /* 0x020fe20000400000 */
[----:B------:R-:W-:Y:S02]  /*15380*/  FSETP.GEU.AND P1, PT, R86, -126, PT ;  /* 0xc2fc00005600780b */ /* 0x000fe40003f2e000 */
[----:B------:R-:W-:Y:S02]  /*15390*/  F2FP.F16.F32.PACK_AB R75, R101, R100 ;  /* 0x00000064654b723e */ /* 0x000fe400000000ff */
[----:B------:R1:W-:Y:S01]  /*153a0*/  STL [R1+0x4c], R8 ;  /* 0x00004c0801007387 */ /* 0x0003e20000100800 */
[----:B------:R-:W-:Y:S01]  /*153b0*/  @!P2 FMUL R85, R85, 0.5 ;  /* 0x3f0000005555a820 */ /* 0x000fe20000400000 */
[----:B------:R-:W5:Y:S01]  /*153c0*/  MUFU.EX2 R20, R82 ;  /* 0x0000005200147308 */ /* 0x000f620000000800 */
[----:B---3--:R-:W-:Y:S01]  /*153d0*/  @!P0 FMUL R157, R157, R157 ;  /* 0x0000009d9d9d8220 */ /* 0x008fe20000400000 */
[----:B------:R-:W-:-:S02]  /*153e0*/  FSETP.GEU.AND P0, PT, R87, -126, PT ;  /* 0xc2fc00005700780b */ /* 0x000fc40003f0e000 */
[----:B------:R-:W-:Y:S02]  /*153f0*/  F2FP.F16.F32.PACK_AB R76, R103, R102 ;  /* 0x00000066674c723e */ /* 0x000fe400000000ff */
[----:B------:R1:W-:Y:S01]  /*15400*/  STL [R1+0x50], R157 ;  /* 0x0000509d01007387 */ /* 0x0003e20000100800 */
[----:B------:R-:W-:Y:S01]  /*15410*/  @!P1 FMUL R86, R86, 0.5 ;  /* 0x3f00000056569820 */ /* 0x000fe20000400000 */
[----:B------:R-:W3:Y:S01]  /*15420*/  MUFU.EX2 R21, R83 ;  /* 0x0000005300157308 */ /* 0x000ee20000000800 */
[----:B--2---:R-:W-:Y:S01]  /*15430*/  @!P6 FMUL R10, R10, R10 ;  /* 0x0000000a0a0ae220 */ /* 0x004fe20000400000 */
[----:B------:R-:W-:Y:S02]  /*15440*/  LOP3.LUT P6, RZ, R3, 0x3, R2, 0x48, !PT ;  /* 0x0000000303ff7812 */ /* 0x000fe400078c4802 */
[----:B------:R-:W-:Y:S02]  /*15450*/  F2FP.F16.F32.PACK_AB R77, R105, R104 ;  /* 0x00000068694d723e */ /* 0x000fe400000000ff */
[----:B------:R1:W-:Y:S01]  /*15460*/  STL [R1+0x54], R10 ;  /* 0x0000540a01007387 */ /* 0x0003e20000100800 */
[----:B------:R-:W-:Y:S01]  /*15470*/  @!P0 FMUL R87, R87, 0.5 ;  /* 0x3f00000057578820 */ /* 0x000fe20000400000 */
[----:B------:R-:W2:Y:S01]  /*15480*/  MUFU.EX2 R14, R84 ;  /* 0x00000054000e7308 */ /* 0x000ea20000000800 */
[----:B-----5:R-:W-:Y:S01]  /*15490*/  @!P5 FMUL R20, R20, R20 ;  /* 0x000000141414d220 */ /* 0x020fe20000400000 */
[----:B------:R-:W-:-:S02]  /*154a0*/  F2FP.F16.F32.PACK_AB R78, R107, R106 ;  /* 0x0000006a6b4e723e */ /* 0x000fc400000000ff */
[----:B------:R-:W-:Y:S02]  /*154b0*/  F2FP.F16.F32.PACK_AB R79, R109, R108 ;  /* 0x0000006c6d4f723e */ /* 0x000fe400000000ff */
[----:B------:R1:W-:Y:S01]  /*154c0*/  STL [R1+0x58], R20 ;  /* 0x0000581401007387 */ /* 0x0003e20000100800 */
[----:B------:R-:W-:Y:S01]  /*154d0*/  F2FP.F16.F32.PACK_AB R80, R111, R110 ;  /* 0x0000006e6f50723e */ /* 0x000fe200000000ff */
[----:B------:R-:W5:Y:S01]  /*154e0*/  MUFU.EX2 R15, R85 ;  /* 0x00000055000f7308 */ /* 0x000f620000000800 */
[----:B---3--:R-:W-:Y:S01]  /*154f0*/  @!P4 FMUL R21, R21, R21 ;  /* 0x000000151515c220 */ /* 0x008fe20000400000 */
[----:B------:R-:W-:Y:S02]  /*15500*/  F2FP.F16.F32.PACK_AB R81, R113, R112 ;  /* 0x000000707151723e */ /* 0x000fe400000000ff */
[----:B------:R-:W-:Y:S02]  /*15510*/  F2FP.F16.F32.PACK_AB R82, R115, R114 ;  /* 0x000000727352723e */ /* 0x000fe400000000ff */
[----:B------:R1:W-:Y:S01]  /*15520*/  STL [R1+0x5c], R21 ;  /* 0x00005c1501007387 */ /* 0x0003e20000100800 */
[----:B------:R-:W-:Y:S01]  /*15530*/  F2FP.F16.F32.PACK_AB R83, R117, R116 ;  /* 0x000000747553723e */ /* 0x000fe200000000ff */
[----:B------:R-:W3:Y:S01]  /*15540*/  MUFU.EX2 R12, R86 ;  /* 0x00000056000c7308 */ /* 0x000ee20000000800 */
[----:B--2---:R-:W-:Y:S01]  /*15550*/  @!P3 FMUL R14, R14, R14 ;  /* 0x0000000e0e0eb220 */ /* 0x004fe20000400000 */
[----:B------:R-:W-:-:S02]  /*15560*/  F2FP.F16.F32.PACK_AB R84, R119, R118 ;  /* 0x000000767754723e */ /* 0x000fc400000000ff */
[----:B----4-:R-:W-:Y:S02]  /*15570*/  F2FP.F16.F32.PACK_AB R46, R46, R5 ;  /* 0x000000052e2e723e */ /* 0x010fe400000000ff */
[----:B------:R1:W-:Y:S01]  /*15580*/  STL [R1+0x68], R14 ;  /* 0x0000680e01007387 */ /* 0x0003e20000100800 */
[----:B------:R-:W-:Y:S01]  /*15590*/  F2FP.F16.F32.PACK_AB R47, R4, R7 ;  /* 0x00000007042f723e */ /* 0x000fe200000000ff */
[----:B------:R-:W2:Y:S01]  /*155a0*/  MUFU.EX2 R13, R87 ;  /* 0x00000057000d7308 */ /* 0x000ea20000000800 */
[----:B-----5:R-:W-:Y:S01]  /*155b0*/  @!P2 FMUL R15, R15, R15 ;  /* 0x0000000f0f0fa220 */ /* 0x020fe20000400000 */
[----:B------:R-:W-:Y:S02]  /*155c0*/  F2FP.F16.F32.PACK_AB R85, R121, R120 ;  /* 0x000000787955723e */ /* 0x000fe400000000ff */
[----:B------:R-:W-:Y:S02]  /*155d0*/  F2FP.F16.F32.PACK_AB R48, R6, R9 ;  /* 0x000000090630723e */ /* 0x000fe400000000ff */
[----:B------:R1:W-:Y:S01]  /*155e0*/  STL [R1+0x6c], R15 ;  /* 0x00006c0f01007387 */ /* 0x0003e20000100800 */
[----:B------:R-:W-:Y:S01]  /*155f0*/  F2FP.F16.F32.PACK_AB R49, R8, R11 ;  /* 0x0000000b0831723e */ /* 0x000fe200000000ff */
[----:B---3--:R-:W-:Y:S01]  /*15600*/  @!P1 FMUL R12, R12, R12 ;  /* 0x0000000c0c0c9220 */ /* 0x008fe20000400000 */
[----:B------:R-:W-:-:S02]  /*15610*/  F2FP.F16.F32.PACK_AB R86, R123, R122 ;  /* 0x0000007a7b56723e */ /* 0x000fc400000000ff */
[----:B------:R-:W-:Y:S02]  /*15620*/  F2FP.F16.F32.PACK_AB R50, R10, R157 ;  /* 0x0000009d0a32723e */ /* 0x000fe400000000ff */
[----:B------:R1:W-:Y:S01]  /*15630*/  STL [R1+0x60], R12 ;  /* 0x0000600c01007387 */ /* 0x0003e20000100800 */
[----:B------:R-:W-:Y:S01]  /*15640*/  F2FP.F16.F32.PACK_AB R51, R21, R20 ;  /* 0x000000141533723e */ /* 0x000fe200000000ff */
[----:B--2---:R-:W-:Y:S01]  /*15650*/  @!P0 FMUL R13, R13, R13 ;  /* 0x0000000d0d0d8220 */ /* 0x004fe20000400000 */
[----:B------:R-:W-:Y:S02]  /*15660*/  F2FP.F16.F32.PACK_AB R87, R151, R150 ;  /* 0x000000969757723e */ /* 0x000fe400000000ff */
[----:B------:R-:W-:Y:S02]  /*15670*/  F2FP.F16.F32.PACK_AB R52, R15, R14 ;  /* 0x0000000e0f34723e */ /* 0x000fe400000000ff */
[----:B------:R1:W-:Y:S01]  /*15680*/  STL [R1+0x64], R13 ;  /* 0x0000640d01007387 */ /* 0x0003e20000100800 */
[----:B------:R-:W-:Y:S01]  /*15690*/  F2FP.F16.F32.PACK_AB R53, R13, R12 ;  /* 0x0000000c0d35723e */ /* 0x000fe200000000ff */
[----:B------:R-:W-:Y:S06]  /*156a0*/  @!P6 BRA `(.L_x_272) ;  /* 0x000000000040e947 */ /* 0x000fec0003800000 */
[----:B------:R-:W-:Y:S01]  /*156b0*/  MOV R2, 0x8 ;  /* 0x0000000800027802 */ /* 0x000fe20000000f00 */
[----:B------:R-:W2:Y:S01]  /*156c0*/  LDCU.64 UR6, c[0x4][0xb0] ;  /* 0x01001600ff0677ac */ /* 0x000ea20008000a00 */
[----:B-1----:R-:W-:Y:S02]  /*156d0*/  HFMA2 R12, -RZ, RZ, 0, 5.9604644775390625e-08 ;  /* 0x00000001ff0c7431 */ /* 0x002fe400000001ff */
[----:B------:R-:W-:Y:S01]  /*156e0*/  IMAD.MOV.U32 R8, RZ, RZ, 0x1be ;  /* 0x000001beff087424 */ /* 0x000fe200078e00ff */
[----:B------:R-:W1:Y:S01]  /*156f0*/  LDCU.64 UR4, c[0x4][0xb8] ;  /* 0x01001700ff0477ac */ /* 0x000e620008000a00 */
[----:B------:R-:W3:Y:S01]  /*15700*/  LDC.64 R2, c[0x4][R2] ;  /* 0x0100000002027b82 */ /* 0x000ee20000000a00 */
[----:B------:R-:W-:Y:S01]  /*15710*/  IMAD.MOV.U32 R13, RZ, RZ, RZ ;  /* 0x000000ffff0d7224 */ /* 0x000fe200078e00ff */
[----:B------:R-:W4:Y:S01]  /*15720*/  LDCU.64 UR8, c[0x4][0x20] ;  /* 0x01000400ff0877ac */ /* 0x000f220008000a00 */
[----:B--2---:R-:W-:Y:S01]  /*15730*/  IMAD.U32 R4, RZ, RZ, UR6 ;  /* 0x00000006ff047e24 */ /* 0x004fe2000f8e00ff */
[----:B------:R-:W-:Y:S01]  /*15740*/  MOV R5, UR7 ;  /* 0x0000000700057c02 */ /* 0x000fe20008000f00 */
[----:B-1----:R-:W-:Y:S01]  /*15750*/  IMAD.U32 R6, RZ, RZ, UR4 ;  /* 0x00000004ff067e24 */ /* 0x002fe2000f8e00ff */
[----:B------:R-:W-:Y:S01]  /*15760*/  MOV R7, UR5 ;  /* 0x0000000500077c02 */ /* 0x000fe20008000f00 */
[----:B----4-:R-:W-:Y:S01]  /*15770*/  IMAD.U32 R10, RZ, RZ, UR8 ;  /* 0x00000008ff0a7e24 */ /* 0x010fe2000f8e00ff */
[----:B------:R-:W-:-:S02]  /*15780*/  MOV R11, UR9 ;  /* 0x00000009000b7c02 */ /* 0x000fc40008000f00 */
[----:B------:R-:W-:-:S07]  /*15790*/  LEPC R20, `(.L_x_272) ;  /* 0x000000001014794e */ /* 0x000fce0000000000 */
[----:B---3--:R-:W-:Y:S05]  /*157a0*/  CALL.ABS.NOINC R2 ;  /* 0x0000000002007343 */ /* 0x008fea0003c00000 */
.L_x_272:
[C---:B------:R-:W-:Y:S01]  /*157b0*/  FSETP.NEU.AND P0, PT, R17.reuse, -INF , PT ;  /* 0xff8000001100780b */ /* 0x040fe20003f0d000 */
[----:B------:R-:W2:Y:S01]  /*157c0*/  S2R R2, SR_TID.X ;  /* 0x0000000000027919 */ /* 0x000ea20000002100 */
[----:B------:R-:W-:Y:S05]  /*157d0*/  WARPSYNC.ALL ;  /* 0x0000000000007948 */ /* 0x000fea0003800000 */
[----:B------:R-:W-:Y:S01]  /*157e0*/  FSEL R0, R17, RZ, P0 ;  /* 0x000000ff11007208 */ /* 0x000fe20000000000 */
[----:B------:R-:W-:Y:S01]  /*157f0*/  UIADD3 UR4, UPT, UPT, UR37, 0x20, URZ ;  /* 0x0000002025047890 */ /* 0x000fe2000fffe0ff */
[----:B------:R3:W-:Y:S03]  /*15800*/  STTM.x32 tmem[UR37], R56 ;  /* 0x00000038000079ed */ /* 0x0007e600082c0025 */
[----:B------:R-:W-:Y:S01]  /*15810*/  FMUL R0, R0, -UR36 ;  /* 0x8000002400007c20 */ /* 0x000fe20008400000 */
[----:B------:R-:W-:-:S03]  /*15820*/  USHF.R.U32.HI UR4, URZ, 0x15, UR4 ;  /* 0x00000015ff047899 */ /* 0x000fc60008011604 */
[--C-:B------:R-:W-:Y:S02]  /*15830*/  FFMA2 R88, R88.F32x2.HI_LO, UR36.F32, R0.reuse.F32 ;  /* 0x0000002458587c49 */ /* 0x100fe40009200000 */
[----:B------:R-:W-:Y:S01]  /*15840*/  FFMA2 R90, R90.F32x2.HI_LO, UR36.F32, R0.F32 ;  /* 0x000000245a5a7c49 */ /* 0x000fe20009200000 */
[----:B------:R-:W-:Y:S02]  /*15850*/  MOV R3, UR4 ;  /* 0x0000000400037c02 */ /* 0x000fe40008000f00 */
[----:B------:R-:W-:Y:S02]  /*15860*/  FSETP.GEU.AND P4, PT, R88, -126, PT ;  /* 0xc2fc00005800780b */ /* 0x000fe40003f8e000 */
[----:B------:R-:W-:Y:S02]  /*15870*/  FSETP.GEU.AND P3, PT, R89, -126, PT ;  /* 0xc2fc00005900780b */ /* 0x000fe40003f6e000 */
[----:B------:R-:W-:Y:S02]  /*15880*/  FSETP.GEU.AND P2, PT, R90, -126, PT ;  /* 0xc2fc00005a00780b */ /* 0x000fe40003f4e000 */
[----:B------:R-:W-:-:S07]  /*15890*/  FSETP.GEU.AND P1, PT, R91, -126, PT ;  /* 0xc2fc00005b00780b */ /* 0x000fce0003f2e000 */
[----:B------:R-:W-:Y:S02]  /*158a0*/  @!P4 FMUL R88, R88, 0.5 ;  /* 0x3f0000005858c820 */ /* 0x000fe40000400000 */
[----:B------:R-:W-:Y:S02]  /*158b0*/  @!P3 FMUL R89, R89, 0.5 ;  /* 0x3f0000005959b820 */ /* 0x000fe40000400000 */
[----:B------:R-:W-:Y:S02]  /*158c0*/  @!P2 FMUL R90, R90, 0.5 ;  /* 0x3f0000005a5aa820 */ /* 0x000fe40000400000 */
[----:B------:R-:W-:Y:S01]  /*158d0*/  @!P1 FMUL R91, R91, 0.5 ;  /* 0x3f0000005b5b9820 */ /* 0x000fe20000400000 */
[----:B---3--:R-:W3:Y:S01]  /*158e0*/  MUFU.EX2 R58, R88 ;  /* 0x00000058003a7308 */ /* 0x008ee20000000800 */
[----:B--2---:R-:W-:-:S04]  /*158f0*/  SHF.R.U32.HI R60, RZ, 0x5, R2 ;  /* 0x00000005ff3c7819 */ /* 0x004fc80000011602 */
[----:B------:R-:W-:-:S03]  /*15900*/  LOP3.LUT P0, RZ, R3, 0x3, R60, 0x48, !PT ;  /* 0x0000000303ff7812 */ /* 0x000fc6000780483c */
[----:B------:R-:W2:Y:S08]  /*15910*/  MUFU.EX2 R59, R89 ;  /* 0x00000059003b7308 */ /* 0x000eb00000000800 */
[----:B------:R-:W4:Y:S01]  /*15920*/  MUFU.EX2 R56, R90 ;  /* 0x0000005a00387308 */ /* 0x000f220000000800 */
[----:B---3--:R-:W-:-:S07]  /*15930*/  @!P4 FMUL R58, R58, R58 ;  /* 0x0000003a3a3ac220 */ /* 0x008fce0000400000 */
[----:B------:R-:W3:Y:S01]  /*15940*/  MUFU.EX2 R57, R91 ;  /* 0x0000005b00397308 */ /* 0x000ee20000000800 */
[----:B--2---:R-:W-:-:S05]  /*15950*/  @!P3 FMUL R59, R59, R59 ;  /* 0x0000003b3b3bb220 */ /* 0x004fca0000400000 */
[----:B------:R-:W-:Y:S01]  /*15960*/  F2FP.F16.F32.PACK_AB R54, R59, R58 ;  /* 0x0000003a3b36723e */ /* 0x000fe200000000ff */
[----:B----4-:R-:W-:Y:S01]  /*15970*/  @!P2 FMUL R56, R56, R56 ;  /* 0x000000383838a220 */ /* 0x010fe20000400000 */
[----:B---3--:R-:W-:-:S05]  /*15980*/  @!P1 FMUL R57, R57, R57 ;  /* 0x0000003939399220 */ /* 0x008fca0000400000 */
[----:B------:R-:W-:Y:S01]  /*15990*/  F2FP.F16.F32.PACK_AB R55, R57, R56 ;  /* 0x000000383937723e */ /* 0x000fe200000000ff */
[----:B------:R-:W-:Y:S06]  /*159a0*/  @!P0 BRA `(.L_x_273) ;  /* 0x0000000000408947 */ /* 0x000fec0003800000 */
[----:B-1----:R-:W-:Y:S01]  /*159b0*/  MOV R14, 0x8 ;  /* 0x00000008000e7802 */ /* 0x002fe20000000f00 */
[----:B------:R-:W1:Y:S01]  /*159c0*/  LDCU.64 UR8, c[0x4][0xb0] ;  /* 0x01001600ff0877ac */ /* 0x000e620008000a00 */
[----:B------:R-:W-:Y:S02]  /*159d0*/  HFMA2 R12, -RZ, RZ, 0, 5.9604644775390625e-08 ;  /* 0x00000001ff0c7431 */ /* 0x000fe400000001ff */
[----:B------:R-:W-:Y:S01]  /*159e0*/  IMAD.MOV.U32 R8, RZ, RZ, 0x1be ;  /* 0x000001beff087424 */ /* 0x000fe200078e00ff */
[----:B------:R-:W2:Y:S01]  /*159f0*/  LDCU.64 UR6, c[0x4][0xb8] ;  /* 0x01001700ff0677ac */ /* 0x000ea20008000a00 */
[----:B------:R-:W3:Y:S01]  /*15a00*/  LDC.64 R14, c[0x4][R14] ;  /* 0x010000000e0e7b82 */ /* 0x000ee20000000a00 */
[----:B------:R-:W-:Y:S01]  /*15a10*/  IMAD.MOV.U32 R13, RZ, RZ, RZ ;  /* 0x000000ffff0d7224 */ /* 0x000fe200078e00ff */
[----:B------:R-:W4:Y:S01]  /*15a20*/  LDCU.64 UR4, c[0x4][0x20] ;  /* 0x01000400ff0477ac */ /* 0x000f220008000a00 */
[----:B-1----:R-:W-:Y:S01]  /*15a30*/  IMAD.U32 R4, RZ, RZ, UR8 ;  /* 0x00000008ff047e24 */ /* 0x002fe2000f8e00ff */
[----:B------:R-:W-:Y:S01]  /*15a40*/  MOV R5, UR9 ;  /* 0x0000000900057c02 */ /* 0x000fe20008000f00 */
[----:B--2---:R-:W-:Y:S01]  /*15a50*/  IMAD.U32 R6, RZ, RZ, UR6 ;  /* 0x00000006ff067e24 */ /* 0x004fe2000f8e00ff */
[----:B------:R-:W-:Y:S01]  /*15a60*/  MOV R7, UR7 ;  /* 0x0000000700077c02 */ /* 0x000fe20008000f00 */
[----:B----4-:R-:W-:Y:S01]  /*15a70*/  IMAD.U32 R10, RZ, RZ, UR4 ;  /* 0x00000004ff0a7e24 */ /* 0x010fe2000f8e00ff */
[----:B------:R-:W-:-:S02]  /*15a80*/  MOV R11, UR5 ;  /* 0x00000005000b7c02 */ /* 0x000fc40008000f00 */
[----:B------:R-:W-:-:S07]  /*15a90*/  LEPC R20, `(.L_x_273) ;  /* 0x000000001014794e */ /* 0x000fce0000000000 */
[----:B---3--:R-:W-:Y:S05]  /*15aa0*/  CALL.ABS.NOINC R14 ;  /* 0x000000000e007343 */ /* 0x008fea0003c00000 */
.L_x_273:
[----:B------:R-:W-:Y:S01]  /*15ab0*/  MOV R0, UR47 ;  /* 0x0000002f00007c02 */ /* 0x000fe20008000f00 */
[----:B------:R-:W-:Y:S05]  /*15ac0*/  WARPSYNC.ALL ;  /* 0x0000000000007948 */ /* 0x000fea0003800000 */
[----:B------:R-:W-:Y:S01]  /*15ad0*/  ISETP.GT.U32.AND P1, PT, R0, 0x1, PT ;  /* 0x000000010000780c */ /* 0x000fe20003f24070 */
[----:B------:R2:W-:Y:S01]  /*15ae0*/  STTM.x32 tmem[UR37+0x20], R24 ;  /* 0x00002018000079ed */ /* 0x0005e200082c0025 */
[----:B------:R-:W3:Y:S11]  /*15af0*/  FENCE.VIEW.ASYNC.T ;  /* 0x00000000000073c6 */ /* 0x000ef60000000200 */
[----:B------:R-:W-:Y:S05]  /*15b00*/  @P1 BRA `(.L_x_274) ;  /* 0x0000000000081947 */ /* 0x000fea0003800000 */
[----:B------:R-:W-:Y:S05]  /*15b10*/  BPT.TRAP 0x1 ;  /* 0x000000040000795c */ /* 0x000fea0000300000 */
[----:B------:R-:W-:Y:S05]  /*15b20*/  BPT.TRAP 0x1 ;  /* 0x000000040000795c */ /* 0x000fea0000300000 */
.L_x_274:
[----:B------:R-:W4:Y:S01]  /*15b30*/  S2UR UR6, SR_CgaCtaId ;  /* 0x00000000000679c3 */ /* 0x000f220000008800 */
[----:B------:R-:W-:Y:S01]  /*15b40*/  UISETP.NE.AND UP0, UPT, UR39, URZ, UPT ;  /* 0x000000ff2700728c */ /* 0x000fe2000bf05270 */
[----:B------:R-:W-:Y:S02]  /*15b50*/  UMOV UR4, 0x400 ;  /* 0x0000040000047882 */ /* 0x000fe40000000000 */
[----:B----4-:R-:W-:-:S04]  /*15b60*/  ULEA UR6, UR6, UR4, 0x18 ;  /* 0x0000000406067291 */ /* 0x010fc8000f8ec0ff */
[----:B------:R-:W-:-:S04]  /*15b70*/  UIADD3 UR4, UPT, UPT, UR6, 0x38068, URZ ;  /* 0x0003806806047890 */ /* 0x000fc8000fffe0ff */
[----:B------:R-:W-:-:S04]  /*15b80*/  @UP0 UIADD3 UR4, UPT, UPT, UR6, 0x38058, URZ ;  /* 0x0003805806040890 */ /* 0x000fc8000fffe0ff */
[----:B------:R-:W-:-:S09]  /*15b90*/  UPRMT UR4, UR50, 0x654, UR4 ;  /* 0x0000065432047896 */ /* 0x000fd20008000004 */
[----:B---3--:R-:W-:Y:S01]  /*15ba0*/  SYNCS.ARRIVE.TRANS64.RED.A1T0 RZ, [UR4], RZ ;  /* 0x000000ffffff79a7 */ /* 0x008fe20008100404 */
[----:B------:R-:W-:-:S04]  /*15bb0*/  USEL UR4, UR41, UR42, UP0 ;  /* 0x0000002a29047287 */ /* 0x000fc80008000000 */
[----:B------:R-:W-:-:S04]  /*15bc0*/  ULOP3.LUT UR5, UR4, 0x1, URZ, 0x3c, !UPT ;  /* 0x0000000104057892 */ /* 0x000fc8000f8e3cff */
[----:B------:R-:W-:Y:S02]  /*15bd0*/  USEL UR41, UR5, UR41, UP0 ;  /* 0x0000002905297287 */ /* 0x000fe40008000000 */
[----:B------:R-:W-:Y:S02]  /*15be0*/  USEL UR42, UR42, UR5, UP0 ;  /* 0x000000052a2a7287 */ /* 0x000fe40008000000 */
[----:B------:R-:W-:-:S09]  /*15bf0*/  UISETP.NE.AND UP0, UPT, UR46, URZ, UPT ;  /* 0x000000ff2e00728c */ /* 0x000fd2000bf05270 */
[----:B------:R-:W-:Y:S05]  /*15c00*/  BRA.U UP0, `(.L_x_275) ;  /* 0x0000000100047547 */ /* 0x000fea000b800000 */
[----:B------:R-:W-:Y:S05]  /*15c10*/  BPT.TRAP 0x1 ;  /* 0x000000040000795c */ /* 0x000fea0000300000 */
.L_x_275:
[----:B------:R-:W-:Y:S01]  /*15c20*/  UISETP.NE.AND UP0, UPT, UR39, URZ, UPT ;  /* 0x000000ff2700728c */ /* 0x000fe2000bf05270 */
[----:B------:R-:W-:Y:S01]  /*15c30*/  MOV R0, UR38 ;  /* 0x0000002600007c02 */ /* 0x000fe20008000f00 */
[----:B------:R-:W-:Y:S01]  /*15c40*/  UIADD3 UR4, UPT, UPT, UR6, 0x38078, URZ ;  /* 0x0003807806047890 */ /* 0x000fe2000fffe0ff */
[----:B------:R-:W-:Y:S01]  /*15c50*/  FADD2 R22, R22.F32x2.HI_LO, RZ.F32 ;  /* 0x000000ff1616724b */ /* 0x000fe20000200000 */
[----:B------:R-:W-:Y:S01]  /*15c60*/  FSETP.NEU.AND P0, PT, R17, -INF , PT ;  /* 0xff8000001100780b */ /* 0x000fe20003f0d000 */
[----:B------:R-:W-:Y:S01]  /*15c70*/  FADD2 R124, R124.F32x2.HI_LO, RZ.F32 ;  /* 0x000000ff7c7c724b */ /* 0x000fe20000200000 */
[----:B------:R-:W-:Y:S01]  /*15c80*/  SHF.L.U32 R0, R0, 0x1f, RZ ;  /* 0x0000001f00007819 */ /* 0x000fe200000006ff */
[----:B------:R-:W-:Y:S01]  /*15c90*/  FADD2 R22, R22.F32x2.HI_LO, R130.F32x2.HI_LO ;  /* 0x000000821616724b */ /* 0x000fe20000000000 */
[----:B------:R-:W-:Y:S01]  /*15ca0*/  FSEL R3, R17, RZ, P0 ;  /* 0x000000ff11037208 */ /* 0x000fe20000000000 */
[----:B------:R-:W-:Y:S02]  /*15cb0*/  FADD2 R126, R126.F32x2.HI_LO, RZ.F32 ;  /* 0x000000ff7e7e724b */ /* 0x000fe40000200000 */
[----:B------:R-:W-:Y:S01]  /*15cc0*/  @!UP0 UIADD3 UR4, UPT, UPT, UR6, 0x38088, URZ ;  /* 0x0003808806048890 */ /* 0x000fe2000fffe0ff */
[----:B------:R-:W-:Y:S01]  /*15cd0*/  FADD2 R124, R124.F32x2.HI_LO, R132.F32x2.HI_LO ;  /* 0x000000847c7c724b */ /* 0x000fe20000000000 */
[----:B------:R-:W-:Y:S01]  /*15ce0*/  FSETP.NEU.AND P0, PT, R156, R3, PT ;  /* 0x000000039c00720b */ /* 0x000fe20003f0d000 */
[----:B------:R-:W-:-:S02]  /*15cf0*/  FADD2 R126, R126.F32x2.HI_LO, R134.F32x2.HI_LO ;  /* 0x000000867e7e724b */ /* 0x000fc40000000000 */
[----:B------:R-:W-:Y:S02]  /*15d00*/  FADD2 R22, R22.F32x2.HI_LO, R138.F32x2.HI_LO ;  /* 0x0000008a1616724b */ /* 0x000fe40000000000 */
[----:B------:R-:W-:Y:S02]  /*15d10*/  FADD2 R124, R124.F32x2.HI_LO, R140.F32x2.HI_LO ;  /* 0x0000008c7c7c724b */ /* 0x000fe40000000000 */
[----:B------:R-:W3:Y:S01]  /*15d20*/  SYNCS.PHASECHK.TRANS64.TRYWAIT P2, [UR4], R0 ;  /* 0x00000000ff0075a7 */ /* 0x000ee20008041104 */
[----:B------:R-:W-:Y:S02]  /*15d30*/  FADD2 R126, R126.F32x2.HI_LO, R142.F32x2.HI_LO ;  /* 0x0000008e7e7e724b */ /* 0x000fe40000000000 */
[----:B------:R-:W-:Y:S02]  /*15d40*/  FADD2 R22, R22.F32x2.HI_LO, R146.F32x2.HI_LO ;  /* 0x000000921616724b */ /* 0x000fe40000000000 */
[----:B------:R-:W-:Y:S02]  /*15d50*/  FADD2 R124, R124.F32x2.HI_LO, R148.F32x2.HI_LO ;  /* 0x000000947c7c724b */ /* 0x000fe40000000000 */
[----:B------:R-:W-:-:S02]  /*15d60*/  FADD2 R126, R126.F32x2.HI_LO, R92.F32x2.HI_LO ;  /* 0x0000005c7e7e724b */ /* 0x000fc40000000000 */
[----:B------:R-:W-:Y:S02]  /*15d70*/  FADD2 R22, R22.F32x2.HI_LO, R96.F32x2.HI_LO ;  /* 0x000000601616724b */ /* 0x000fe40000000000 */
[----:B------:R-:W-:Y:S02]  /*15d80*/  FADD2 R124, R124.F32x2.HI_LO, R98.F32x2.HI_LO ;  /* 0x000000627c7c724b */ /* 0x000fe40000000000 */
[----:B------:R-:W-:Y:S02]  /*15d90*/  FADD2 R126, R126.F32x2.HI_LO, R100.F32x2.HI_LO ;  /* 0x000000647e7e724b */ /* 0x000fe40000000000 */
[----:B------:R-:W-:Y:S01]  /*15da0*/  FADD2 R22, R22.F32x2.HI_LO, R104.F32x2.HI_LO ;  /* 0x000000681616724b */ /* 0x000fe20000000000 */
[----:B---3--:R-:W-:Y:S06]  /*15db0*/  @!P2 BRA `(.L_x_276) ;  /* 0x00000070004ca947 */ /* 0x008fec0003800000 */
.L_x_454:
[----:B------:R-:W-:Y:S01]  /*15dc0*/  BSSY.RECONVERGENT B0, `(.L_x_277) ;  /* 0x000000a000007945 */ /* 0x000fe20003800200 */
[----:B---3--:R-:W-:-:S03]  /*15dd0*/  MOV R5, 0x3f000000 ;  /* 0x3f00000000057802 */ /* 0x008fc60000000f00 */
[----:B------:R-:W-:Y:S05]  /*15de0*/  @!P0 BRA `(.L_x_278) ;  /* 0x00000000001c8947 */ /* 0x000fea0003800000 */
[----:B------:R-:W-:-:S04]  /*15df0*/  FADD R0, -R3, R156 ;  /* 0x0000009c03007221 */ /* 0x000fc80000000100 */
[----:B------:R-:W-:-:S05]  /*15e00*/  FMUL R0, R0, UR36 ;  /* 0x0000002400007c20 */ /* 0x000fca0008400000 */
[----:B------:R-:W-:-:S13]  /*15e10*/  FSETP.GEU.AND P0, PT, R0, -126, PT ;  /* 0xc2fc00000000780b */ /* 0x000fda0003f0e000 */
[----:B------:R-:W-:-:S04]  /*15e20*/  @!P0 FMUL R0, R0, 0.5 ;  /* 0x3f00000000008820 */ /* 0x000fc80000400000 */
[----:B------:R-:W3:Y:S02]  /*15e30*/  MUFU.EX2 R5, R0 ;  /* 0x0000000000057308 */ /* 0x000ee40000000800 */
[----:B---3--:R-:W-:-:S04]  /*15e40*/  @!P0 FMUL R5, R5, R5 ;  /* 0x0000000505058220 */ /* 0x008fc80000400000 */
[----:B------:R-:W-:Y:S02]  /*15e50*/  FMUL R5, R5, 0.5 ;  /* 0x3f00000005057820 */ /* 0x000fe40000400000 */
.L_x_278:
[----:B------:R-:W-:Y:S05]  /*15e60*/  BSYNC.RECONVERGENT B0 ;  /* 0x0000000000007941 */ /* 0x000fea0003800200 */
.L_x_277:
[----:B--2---:R-:W2:Y:S04]  /*15e70*/  LDL.LU.64 R34, [R1+0x10] ;  /* 0x0000100001227983 */ /* 0x004ea80000300a00 */
[----:B------:R-:W3:Y:S04]  /*15e80*/  LDL.LU.64 R32, [R1+0x18] ;  /* 0x0000180001207983 */ /* 0x000ee80000300a00 */
[----:B------:R-:W4:Y:S04]  /*15e90*/  LDL.LU.64 R30, [R1+0x28] ;  /* 0x00002800011e7983 */ /* 0x000f280000300a00 */
[----:B------:R-:W5:Y:S04]  /*15ea0*/  LDL.LU.64 R28, [R1+0x30] ;  /* 0x00003000011c7983 */ /* 0x000f680000300a00 */
[----:B------:R-:W5:Y:S04]  /*15eb0*/  LDL.LU.64 R26, [R1+0x38] ;  /* 0x00003800011a7983 */ /* 0x000f680000300a00 */
[----:B-1----:R-:W5:Y:S04]  /*15ec0*/  LDL.LU.64 R14, [R1+0x20] ;  /* 0x00002000010e7983 */ /* 0x002f680000300a00 */
[----:B------:R-:W5:Y:S04]  /*15ed0*/  LDL.LU.64 R24, [R1+0x48] ;  /* 0x0000480001187983 */ /* 0x000f680000300a00 */
[----:B------:R-:W5:Y:S04]  /*15ee0*/  LDL.LU.64 R20, [R1+0x50] ;  /* 0x0000500001147983 */ /* 0x000f680000300a00 */
[----:B------:R-:W5:Y:S04]  /*15ef0*/  LDL.LU.64 R12, [R1+0x58] ;  /* 0x00005800010c7983 */ /* 0x000f680000300a00 */
[----:B------:R-:W5:Y:S04]  /*15f00*/  LDL.LU.64 R8, [R1+0x40] ;  /* 0x0000400001087983 */ /* 0x000f680000300a00 */
[----:B------:R-:W5:Y:S04]  /*15f10*/  LDL.LU.64 R10, [R1+0x60] ;  /* 0x00006000010a7983 */ /* 0x000f680000300a00 */
[----:B------:R-:W5:Y:S01]  /*15f20*/  LDL.LU.64 R6, [R1+0x68] ;  /* 0x0000680001067983 */ /* 0x000f620000300a00 */
[----:B------:R-:W-:-:S04]  /*15f30*/  FMUL R16, R5, R16 ;  /* 0x0000001005107220 */ /* 0x000fc80000400000 */
[----:B------:R-:W-:-:S04]  /*15f40*/  FADD2 R18, R16.F32, R18.F32x2.HI_LO ;  /* 0x000000121012724b */ /* 0x000fc80000040000 */
[----:B------:R-:W-:-:S04]  /*15f50*/  FADD2 R18, R18.F32x2.HI_LO, R128.F32x2.HI_LO ;  /* 0x000000801212724b */ /* 0x000fc80000000000 */
[----:B------:R-:W-:-:S04]  /*15f60*/  FADD2 R18, R18.F32x2.HI_LO, R136.F32x2.HI_LO ;  /* 0x000000881212724b */ /* 0x000fc80000000000 */
[----:B------:R-:W-:-:S04]  /*15f70*/  FADD2 R18, R18.F32x2.HI_LO, R144.F32x2.HI_LO ;  /* 0x000000901212724b */ /* 0x000fc80000000000 */
[----:B------:R-:W-:Y:S02]  /*15f80*/  FADD2 R18, R18.F32x2.HI_LO, R94.F32x2.HI_LO ;  /* 0x0000005e1212724b */ /* 0x000fe40000000000 */
[----:B------:R-:W-:Y:S02]  /*15f90*/  FADD2 R124, R124.F32x2.HI_LO, R106.F32x2.HI_LO ;  /* 0x0000006a7c7c724b */ /* 0x000fe40000000000 */
[----:B------:R-:W-:Y:S02]  /*15fa0*/  FADD2 R126, R126.F32x2.HI_LO, R108.F32x2.HI_LO ;  /* 0x0000006c7e7e724b */ /* 0x000fe40000000000 */
[----:B------:R-:W-:Y:S02]  /*15fb0*/  FADD2 R18, R18.F32x2.HI_LO, R102.F32x2.HI_LO ;  /* 0x000000661212724b */ /* 0x000fe40000000000 */
[----:B------:R-:W-:Y:S02]  /*15fc0*/  FADD2 R22, R22.F32x2.HI_LO, R112.F32x2.HI_LO ;  /* 0x000000701616724b */ /* 0x000fe40000000000 */
[----:B------:R-:W-:-:S02]  /*15fd0*/  FADD2 R124, R124.F32x2.HI_LO, R114.F32x2.HI_LO ;  /* 0x000000727c7c724b */ /* 0x000fc40000000000 */
        /* <DEDUP_REMOVED lines=23> */
[----:B------:R-:W-:Y:S01]  /*16150*/  FADD2 R18, R18.F32x2.HI_LO, R186.F32x2.HI_LO ;  /* 0x000000ba1212724b */ /* 0x000fe20000000000 */
[----:B------:R-:W-:Y:S01]  /*16160*/  UISETP.NE.AND UP0, UPT, UR40, URZ, UPT ;  /* 0x000000ff2800728c */ /* 0x000fe2000bf05270 */
[----:B--2---:R-:W-:-:S02]  /*16170*/  FADD2 R124, R124.F32x2.HI_LO, R34.F32x2.HI_LO ;  /* 0x000000227c7c724b */ /* 0x004fc40000000000 */
[----:B---3--:R-:W-:Y:S02]  /*16180*/  FADD2 R126, R126.F32x2.HI_LO, R32.F32x2.HI_LO ;  /* 0x000000207e7e724b */ /* 0x008fe40000000000 */
[----:B----4-:R-:W-:Y:S02]  /*16190*/  FADD2 R22, R22.F32x2.HI_LO, R30.F32x2.HI_LO ;  /* 0x0000001e1616724b */ /* 0x010fe40000000000 */
[----:B-----5:R-:W-:Y:S02]  /*161a0*/  FADD2 R124, R124.F32x2.HI_LO, R28.F32x2.HI_LO ;  /* 0x0000001c7c7c724b */ /* 0x020fe40000000000 */
        /* <DEDUP_REMOVED lines=11> */
[----:B------:R-:W-:-:S04]  /*16260*/  FADD2 R18, R18.F32x2.HI_LO, R22.F32x2.HI_LO ;  /* 0x000000161212724b */ /* 0x000fc80000000000 */
[----:B------:R-:W-:-:S04]  /*16270*/  FADD2 R18, R18.F32x2.HI_LO, R124.F32x2.HI_LO ;  /* 0x0000007c1212724b */ /* 0x000fc80000000000 */
[----:B------:R-:W-:Y:S01]  /*16280*/  FADD R16, R18, R19 ;  /* 0x0000001312107221 */ /* 0x000fe20000000000 */
[----:B------:R-:W-:Y:S06]  /*16290*/  BRA.U UP0, `(.L_x_279) ;  /* 0x0000000100907547 */ /* 0x000fec000b800000 */
[----:B------:R-:W-:Y:S05]  /*162a0*/  @P1 BRA `(.L_x_280) ;  /* 0x0000000000041947 */ /* 0x000fea0003800000 */
[----:B------:R-:W-:Y:S05]  /*162b0*/  BPT.TRAP 0x1 ;  /* 0x000000040000795c */ /* 0x000fea0000300000 */
.L_x_280:
[----:B------:R-:W-:Y:S01]  /*162c0*/  UISETP.NE.AND UP0, UPT, UR39, URZ, UPT ;  /* 0x000000ff2700728c */ /* 0x000fe2000bf05270 */
[----:B------:R-:W-:Y:S01]  /*162d0*/  IMAD.U32 R0, RZ, RZ, UR5 ;  /* 0x00000005ff007e24 */ /* 0x000fe2000f8e00ff */
[----:B------:R-:W-:Y:S01]  /*162e0*/  UIADD3 UR4, UPT, UPT, UR6, 0x38060, URZ ;  /* 0x0003806006047890 */ /* 0x000fe2000fffe0ff */
[----:B------:R-:W-:Y:S01]  /*162f0*/  IMAD.U32 R2, R2, 0x10000, RZ ;  /* 0x0001000002027824 */ /* 0x000fe200078e00ff */
[----:B------:R-:W-:Y:S01]  /*16300*/  USEL UR5, URZ, 0x80, UP0 ;  /* 0x00000080ff057887 */ /* 0x000fe20008000000 */
[----:B------:R-:W-:Y:S02]  /*16310*/  LOP3.LUT R60, R60, 0x3, RZ, 0xc0, !PT ;  /* 0x000000033c3c7812 */ /* 0x000fe400078ec0ff */
[----:B------:R-:W-:Y:S02]  /*16320*/  SHF.L.U32 R0, R0, 0x1f, RZ ;  /* 0x0000001f00007819 */ /* 0x000fe400000006ff */
[----:B------:R-:W-:Y:S02]  /*16330*/  LOP3.LUT R2, R2, 0x600000, RZ, 0xc0, !PT ;  /* 0x0060000002027812 */ /* 0x000fe400078ec0ff */
[----:B------:R-:W-:-:S02]  /*16340*/  @UP0 UIADD3 UR4, UPT, UPT, UR6, 0x38050, URZ ;  /* 0x0003805006040890 */ /* 0x000fc4000fffe0ff */
[----:B------:R-:W-:Y:S02]  /*16350*/  SHF.R.U32.HI R3, RZ, 0x15, R2 ;  /* 0x00000015ff037819 */ /* 0x000fe40000011602 */
[----:B------:R-:W-:Y:S02]  /*16360*/  LOP3.LUT R2, R2, UR5, RZ, 0xfc, !PT ;  /* 0x0000000502027c12 */ /* 0x000fe4000f8efcff */
[----:B------:R-:W-:-:S03]  /*16370*/  ISETP.NE.AND P0, PT, R60, R3, PT ;  /* 0x000000033c00720c */ /* 0x000fc60003f05270 */
[----:B------:R-:W1:Y:S02]  /*16380*/  SYNCS.PHASECHK.TRANS64.TRYWAIT P1, [UR4], R0 ;  /* 0x00000000ff0075a7 */ /* 0x000e640008021104 */
[----:B-1----:R-:W-:Y:S08]  /*16390*/  @!P1 BRA `(.L_x_281) ;  /* 0x0000006800ec9947 */ /* 0x002ff00003800000 */
.L_x_456:
[----:B------:R-:W-:Y:S05]  /*163a0*/  @!P0 BRA `(.L_x_282) ;  /* 0x0000000000408947 */ /* 0x000fea0003800000 */
[----:B------:R-:W-:Y:S01]  /*163b0*/  MOV R14, 0x8 ;  /* 0x00000008000e7802 */ /* 0x000fe20000000f00 */
[----:B------:R-:W2:Y:S01]  /*163c0*/  LDCU.64 UR8, c[0x4][0xb0] ;  /* 0x01001600ff0877ac */ /* 0x000ea20008000a00 */
[----:B------:R-:W-:Y:S02]  /*163d0*/  HFMA2 R12, -RZ, RZ, 0, 5.9604644775390625e-08 ;  /* 0x00000001ff0c7431 */ /* 0x000fe400000001ff */
[----:B------:R-:W-:Y:S01]  /*163e0*/  IMAD.MOV.U32 R8, RZ, RZ, 0x1be ;  /* 0x000001beff087424 */ /* 0x000fe200078e00ff */
[----:B------:R-:W3:Y:S01]  /*163f0*/  LDCU.64 UR6, c[0x4][0xb8] ;  /* 0x01001700ff0677ac */ /* 0x000ee20008000a00 */
[----:B------:R-:W4:Y:S01]  /*16400*/  LDC.64 R14, c[0x4][R14] ;  /* 0x010000000e0e7b82 */ /* 0x000f220000000a00 */
[----:B------:R-:W-:Y:S01]  /*16410*/  IMAD.MOV.U32 R13, RZ, RZ, RZ ;  /* 0x000000ffff0d7224 */ /* 0x000fe200078e00ff */
[----:B------:R-:W5:Y:S01]  /*16420*/  LDCU.64 UR4, c[0x4][0x18] ;  /* 0x01000300ff0477ac */ /* 0x000f620008000a00 */
[----:B--2---:R-:W-:Y:S01]  /*16430*/  IMAD.U32 R4, RZ, RZ, UR8 ;  /* 0x00000008ff047e24 */ /* 0x004fe2000f8e00ff */
[----:B------:R-:W-:Y:S01]  /*16440*/  MOV R5, UR9 ;  /* 0x0000000900057c02 */ /* 0x000fe20008000f00 */
[----:B---3--:R-:W-:Y:S01]  /*16450*/  IMAD.U32 R6, RZ, RZ, UR6 ;  /* 0x00000006ff067e24 */ /* 0x008fe2000f8e00ff */
[----:B------:R-:W-:Y:S01]  /*16460*/  MOV R7, UR7 ;  /* 0x0000000700077c02 */ /* 0x000fe20008000f00 */
[----:B-----5:R-:W-:Y:S01]  /*16470*/  IMAD.U32 R10, RZ, RZ, UR4 ;  /* 0x00000004ff0a7e24 */ /* 0x020fe2000f8e00ff */
[----:B------:R-:W-:-:S02]  /*16480*/  MOV R11, UR5 ;  /* 0x00000005000b7c02 */ /* 0x000fc40008000f00 */
[----:B------:R-:W-:-:S07]  /*16490*/  LEPC R20, `(.L_x_282) ;  /* 0x000000001014794e */ /* 0x000fce0000000000 */
[----:B-1--4-:R-:W-:Y:S05]  /*164a0*/  CALL.ABS.NOINC R14 ;  /* 0x000000000e007343 */ /* 0x012fea0003c00000 */
.L_x_282:
[----:B------:R-:W-:Y:S05]  /*164b0*/  WARPSYNC.ALL ;  /* 0x0000000000007948 */ /* 0x000fea0003800000 */
[----:B------:R-:W-:-:S13]  /*164c0*/  R2UR UR4, R2 ;  /* 0x00000000020472ca */ /* 0x000fda00000e0000 */
[----:B------:R2:W-:Y:S02]  /*164d0*/  STTM.x2 tmem[UR4], R16 ;  /* 0x00000010000079ed */ /* 0x0005e400080c0004 */
.L_x_279:
[----:B------:R-:W-:Y:S01]  /*164e0*/  UIADD3 UR4, UPT, UPT, UR40, 0x1, URZ ;  /* 0x0000000128047890 */ /* 0x000fe2000fffe0ff */
[----:B------:R-:W-:Y:S01]  /*164f0*/  MOV R156, R17 ;  /* 0x00000011009c7202 */ /* 0x000fe20000000f00 */
[----:B------:R-:W-:Y:S02]  /*16500*/  UIADD3 UR5, UPT, UPT, UR40, -0x1, URZ ;  /* 0xffffffff28057890 */ /* 0x000fe4000fffe0ff */
[----:B------:R-:W-:-:S05]  /*16510*/  UISETP.GT.AND UP0, UPT, UR4, 0x1, UPT ;  /* 0x000000010400788c */ /* 0x000fca000bf04270 */
[----:B------:R-:W-:-:S04]  /*16520*/  UMOV UR40, UR5 ;  /* 0x0000000500287c82 */ /* 0x000fc80008000000 */
[----:B------:R-:W-:Y:S05]  /*16530*/  BRA.U UP0, `(.L_x_283) ;  /* 0xffffffb900ac7547 */ /* 0x000fea000b83ffff */
.L_x_262:
[----:B------:R-:W-:-:S09]  /*16540*/  UISETP.NE.AND UP0, UPT, UR46, URZ, UPT ;  /* 0x000000ff2e00728c */ /* 0x000fd2000bf05270 */
[----:B------:R-:W-:Y:S05]  /*16550*/  BRA.U UP0, `(.L_x_284) ;  /* 0x0000000100047547 */ /* 0x000fea000b800000 */
[----:B------:R-:W-:Y:S05]  /*16560*/  BPT.TRAP 0x1 ;  /* 0x000000040000795c */ /* 0x000fea0000300000 */
.L_x_284:
[----:B------:R-:W3:Y:S01]  /*16570*/  S2UR UR4, SR_CgaCtaId ;  /* 0x00000000000479c3 */ /* 0x000ee20000008800 */
[----:B------:R-:W-:Y:S01]  /*16580*/  UISETP.NE.AND UP1, UPT, UR39, URZ, UPT ;  /* 0x000000ff2700728c */ /* 0x000fe2000bf25270 */
[----:B------:R-:W-:-:S03]  /*16590*/  UMOV UR5, 0x400 ;  /* 0x0000040000057882 */ /* 0x000fc60000000000 */
[----:B------:R-:W-:-:S04]  /*165a0*/  USEL UR6, UR44, UR45, UP1 ;  /* 0x0000002d2c067287 */ /* 0x000fc80008800000 */
[----:B------:R-:W-:Y:S02]  /*165b0*/  ULOP3.LUT UR6, UR6, 0x1, URZ, 0x3c, !UPT ;  /* 0x0000000106067892 */ /* 0x000fe4000f8e3cff */
[----:B---3--:R-:W-:-:S04]  /*165c0*/  ULEA UR4, UR4, UR5, 0x18 ;  /* 0x0000000504047291 */ /* 0x008fc8000f8ec0ff */
[----:B------:R-:W-:Y:S02]  /*165d0*/  UIADD3 UR5, UPT, UPT, UR4, 0x38080, URZ ;  /* 0x0003808004057890 */ /* 0x000fe4000fffe0ff */
[----:B------:R-:W-:-:S09]  /*165e0*/  @UP1 UIADD3 UR5, UPT, UPT, UR4, 0x38070, URZ ;  /* 0x0003807004051890 */ /* 0x000fd2000fffe0ff */
[----:B------:R-:W-:Y:S01]  /*165f0*/  SYNCS.ARRIVE.TRANS64.A1T0 RZ, [UR5], RZ ;  /* 0x000000ffffff79a7 */ /* 0x000fe20008100005 */
[----:B------:R-:W-:Y:S05]  /*16600*/  BRA.U UP0, `(.L_x_285) ;  /* 0x0000000100047547 */ /* 0x000fea000b800000 */
[----:B------:R-:W-:Y:S05]  /*16610*/  BPT.TRAP 0x1 ;  /* 0x000000040000795c */ /* 0x000fea0000300000 */
.L_x_285:
[----:B------:R-:W-:Y:S01]  /*16620*/  UISETP.NE.AND UP0, UPT, UR39, URZ, UPT ;  /* 0x000000ff2700728c */ /* 0x000fe2000bf05270 */
[----:B-1----:R-:W-:Y:S01]  /*16630*/  MOV R3, UR6 ;  /* 0x0000000600037c02 */ /* 0x002fe20008000f00 */
[----:B------:R-:W-:-:S03]  /*16640*/  UIADD3 UR5, UPT, UPT, UR4, 0x38078, URZ ;  /* 0x0003807804057890 */ /* 0x000fc6000fffe0ff */
[----:B------:R-:W-:-:S06]  /*16650*/  SHF.L.U32 R3, R3, 0x1f, RZ ;  /* 0x0000001f03037819 */ /* 0x000fcc00000006ff */
[----:B------:R-:W-:Y:S02]  /*16660*/  @!UP0 UIADD3 UR5, UPT, UPT, UR4, 0x38088, URZ ;  /* 0x0003808804058890 */ /* 0x000fe4000fffe0ff */
[----:B------:R-:W-:-:S07]  /*16670*/  UISETP.GT.U32.AND UP0, UPT, UR47, 0x1, UPT ;  /* 0x000000012f00788c */ /* 0x000fce000bf04070 */
[----:B------:R-:W1:Y:S02]  /*16680*/  SYNCS.PHASECHK.TRANS64.TRYWAIT P0, [UR5], R3 ;  /* 0x00000003ff0075a7 */ /* 0x000e640008001105 */
[----:B-1----:R-:W-:Y:S05]  /*16690*/  @!P0 BRA `(.L_x_286) ;  /* 0x0000006800448947 */ /* 0x002fea0003800000 */
.L_x_458:
[----:B------:R-:W-:Y:S05]  /*166a0*/  BRA.U UP0, `(.L_x_287) ;  /* 0x0000000100087547 */ /* 0x000fea000b800000 */
[----:B------:R-:W-:Y:S05]  /*166b0*/  BPT.TRAP 0x1 ;  /* 0x000000040000795c */ /* 0x000fea0000300000 */
[----:B------:R-:W-:Y:S05]  /*166c0*/  BPT.TRAP 0x1 ;  /* 0x000000040000795c */ /* 0x000fea0000300000 */
.L_x_287:
[----:B------:R-:W-:Y:S02]  /*166d0*/  UISETP.NE.AND UP0, UPT, UR39, URZ, UPT ;  /* 0x000000ff2700728c */ /* 0x000fe4000bf05270 */
[----:B------:R-:W-:Y:S02]  /*166e0*/  UIADD3 UR5, UPT, UPT, UR4, 0x38068, URZ ;  /* 0x0003806804057890 */ /* 0x000fe4000fffe0ff */
[----:B------:R-:W-:Y:S02]  /*166f0*/  USEL UR45, UR45, UR6, UP0 ;  /* 0x000000062d2d7287 */ /* 0x000fe40008000000 */
[----:B------:R-:W-:-:S05]  /*16700*/  USEL UR44, UR6, UR44, UP0 ;  /* 0x0000002c062c7287 */ /* 0x000fca0008000000 */
[----:B------:R-:W-:Y:S02]  /*16710*/  @UP0 UIADD3 UR5, UPT, UPT, UR4, 0x38058, URZ ;  /* 0x0003805804050890 */ /* 0x000fe4000fffe0ff */
[----:B------:R-:W-:Y:S02]  /*16720*/  USEL UR4, UR41, UR42, UP0 ;  /* 0x0000002a29047287 */ /* 0x000fe40008000000 */
[----:B------:R-:W-:Y:S02]  /*16730*/  UPRMT UR5, UR50, 0x654, UR5 ;  /* 0x0000065432057896 */ /* 0x000fe40008000005 */
[----:B------:R-:W-:-:S04]  /*16740*/  ULOP3.LUT UR4, UR4, 0x1, URZ, 0x3c, !UPT ;  /* 0x0000000104047892 */ /* 0x000fc8000f8e3cff */
[----:B------:R-:W-:Y:S02]  /*16750*/  USEL UR41, UR4, UR41, UP0 ;  /* 0x0000002904297287 */ /* 0x000fe40008000000 */
[----:B------:R-:W-:Y:S01]  /*16760*/  USEL UR42, UR42, UR4, UP0 ;  /* 0x000000042a2a7287 */ /* 0x000fe20008000000 */
[----:B------:R-:W-:Y:S11]  /*16770*/  SYNCS.ARRIVE.TRANS64.RED.A1T0 RZ, [UR5], RZ ;  /* 0x000000ffffff79a7 */ /* 0x000ff60008100405 */
.L_x_259:
[----:B------:R-:W3:Y:S01]  /*16780*/  LDCU UR4, c[0x0][0x370] ;  /* 0x00006e00ff0477ac */ /* 0x000ee20008000800 */
[----:B------:R-:W4:Y:S01]  /*16790*/  LDCU UR5, c[0x0][0x900] ;  /* 0x00012000ff0577ac */ /* 0x000f220008000800 */
[----:B---3--:R-:W-:-:S04]  /*167a0*/  UIADD3 UR54, UPT, UPT, UR4, UR54, URZ ;  /* 0x0000003604367290 */ /* 0x008fc8000fffe0ff */
[----:B----4-:R-:W-:-:S09]  /*167b0*/  UISETP.GE.AND UP0, UPT, UR54, UR5, UPT ;  /* 0x000000053600728c */ /* 0x010fd2000bf06270 */
[----:B------:R-:W-:Y:S05]  /*167c0*/  BRA.U !UP0, `(.L_x_288) ;  /* 0xffffffb508747547 */ /* 0x000fea000b83ffff */
[----:B------:R-:W-:Y:S05]  /*167d0*/  EXIT ;  /* 0x000000000000794d */ /* 0x000fea0003800000 */
.L_x_26:
[----:B------:R-:W-:-:S05]  /*167e0*/  IMAD.MOV.U32 R3, RZ, RZ, -0x4 ;  /* 0xfffffffcff037424 */ /* 0x000fca00078e00ff */
[----:B------:R-:W-:-:S05]  /*167f0*/  VIADDMNMX.U32 R0, R2, R3, 0x2, PT ;  /* 0x0000000202007446 */ /* 0x000fca0003800003 */
[----:B------:R-:W-:-:S04]  /*16800*/  IMAD.SHL.U32 R0, R0, 0x4, RZ ;  /* 0x0000000400007824 */ /* 0x000fc800078e00ff */
[----:B------:R-:W1:Y:S02]  /*16810*/  LDC R2, c[0x2][R0] ;  /* 0x0080000000027b82 */ /* 0x000e640000000800 */
[----:B-1----:R-:W-:-:S04]  /*16820*/  SHF.R.S32.HI R3, RZ, 0x1f, R2 ;  /* 0x0000001fff037819 */ /* 0x002fc80000011402 */
.L_x_511:
[----:B------:R-:W-:Y:S05]  /*16830*/  BRX R2 -0x16840                                                                                                                                                                                                                                                                                                                                                                                                                                                                                                                                                                 (*"BRANCH_TARGETS .L_x_512,.L_x_513,.L_x_514"*) ;  /* 0xfffffe9402f07949 */ /* 0x000fea000383ffff */
.L_x_514:
[----:B------:R-:W-:-:S08]  /*16840*/  NOP ;  /* 0x0000000000007918 */ /* 0x000fd00000000000 */
[----:B------:R-:W-:-:S00]  /*16850*/  USETMAXREG.DEALLOC.CTAPOOL 0x18 ;  /* 0x00000018000079c8 */ /* 0x000fc000080e0500 */
[----:B------:R-:W-:Y:S05]  /*16860*/  EXIT ;  /* 0x000000000000794d */ /* 0x000fea0003800000 */
.L_x_512:
[----:B------:R-:W-:-:S08]  /*16870*/  NOP ;  /* 0x0000000000007918 */ /* 0x000fd00000000000 */
[----:B------:R-:W1:-:S00]  /*16880*/  USETMAXREG.DEALLOC.CTAPOOL 0x20 ;  /* 0x00000020000079c8 */ /* 0x000e4000080e0500 */
[----:B-1----:R-:W1:Y:S02]  /*16890*/  LDC R0, c[0x0][0x900] ;  /* 0x00024000ff007b82 */ /* 0x002e640000000800 */
[----:B-1----:R-:W-:-:S13]  /*168a0*/  ISETP.LE.AND P1, PT, R0, UR54, PT ;  /* 0x0000003600007c0c */ /* 0x002fda000bf23270 */
[----:B------:R-:W-:Y:S05]  /*168b0*/  @P1 EXIT ;  /* 0x000000000000194d */ /* 0x000fea0003800000 */
[----:B------:R-:W-:Y:S01]  /*168c0*/  HFMA2 R4, -RZ, RZ, 0, 5.9604644775390625e-08 ;  /* 0x00000001ff047431 */ /* 0x000fe200000001ff */
[----:B------:R-:W-:Y:S01]  /*168d0*/  PLOP3.LUT P5, PT, P5, P6, PT, 0xf8, 0x8f ;  /* 0x00000000008f781c */ /* 0x000fe20002fadf70 */
[----:B------:R-:W1:Y:S01]  /*168e0*/  LDCU.64 UR32, c[0x0][0x348] ;  /* 0x00006900ff2077ac */ /* 0x000e620008000a00 */
[----:B------:R-:W-:Y:S01]  /*168f0*/  UPLOP3.LUT UP1, UPT, UP2, UP3, UPT, 0xf8, 0x8f ;  /* 0x00000000008f789c */ /* 0x000fe20001727f70 */
[----:B------:R-:W-:Y:S01]  /*16900*/  UMOV UR23, 0x1 ;  /* 0x0000000100177882 */ /* 0x000fe20000000000 */
[----:B------:R-:W-:-:S09]  /*16910*/  UMOV UR15, URZ ;  /* 0x000000ff000f7c82 */ /* 0x000fd20008000000 */
.L_x_386:
[----:B--2---:R-:W2:Y:S01]  /*16920*/  LDCU.64 UR6, c[0x0][0x908] ;  /* 0x00012100ff0677ac */ /* 0x004ea20008000a00 */
[----:B------:R-:W3:Y:S01]  /*16930*/  LDCU UR10, c[0x0][0x904] ;  /* 0x00012080ff0a77ac */ /* 0x000ee20008000800 */
[----:B------:R-:W4:Y:S01]  /*16940*/  LDCU.64 UR8, c[0x0][0x920] ;  /* 0x00012400ff0877ac */ /* 0x000f220008000a00 */
[----:B------:R-:W5:Y:S01]  /*16950*/  LDCU UR12, c[0x0][0x91c] ;  /* 0x00012380ff0c77ac */ /* 0x000f620008000800 */
[----:B-1----:R-:W1:Y:S01]  /*16960*/  LDCU.64 UR30, c[0x0][0x380] ;  /* 0x00007000ff1e77ac */ /* 0x002e620008000a00 */
[----:B--2---:R-:W-:Y:S02]  /*16970*/  UIMAD.WIDE.U32 UR4, UR54, UR6, URZ ;  /* 0x00000006360472a5 */ /* 0x004fe4000f8e00ff */
[----:B---3--:R-:W-:-:S05]  /*16980*/  UISETP.NE.AND UP2, UPT, UR10, 0x1, UPT ;  /* 0x000000010a00788c */ /* 0x008fca000bf45270 */
[----:B------:R-:W-:Y:S02]  /*16990*/  UMOV UR4, UR5 ;  /* 0x0000000500047c82 */ /* 0x000fe40008000000 */
[----:B------:R-:W-:-:S04]  /*169a0*/  USHF.R.U32.HI UR4, URZ, UR7, UR4 ;  /* 0x00000007ff047299 */ /* 0x000fc80008011604 */
[----:B------:R-:W-:Y:S02]  /*169b0*/  USEL UR14, UR54, UR4, !UP2 ;  /* 0x00000004360e7287 */ /* 0x000fe4000d000000 */
[----:B-----5:R-:W-:Y:S02]  /*169c0*/  UISETP.NE.AND UP2, UPT, UR12, 0x1, UPT ;  /* 0x000000010c00788c */ /* 0x020fe4000bf45270 */
[----:B----4-:R-:W-:-:S07]  /*169d0*/  UIMAD.WIDE.U32 UR4, UR14, UR8, URZ ;  /* 0x000000080e0472a5 */ /* 0x010fce000f8e00ff */
[----:B------:R-:W-:Y:S02]  /*169e0*/  UMOV UR4, UR5 ;  /* 0x0000000500047c82 */ /* 0x000fe40008000000 */
[----:B------:R-:W-:Y:S02]  /*169f0*/  USHF.R.U32.HI UR5, URZ, UR9, UR4 ;  /* 0x00000009ff057299 */ /* 0x000fe40008011604 */
[----:B------:R-:W-:Y:S02]  /*16a00*/  UIADD3 UR4, UPT, UPT, -UR14, URZ, URZ ;  /* 0x000000ff0e047290 */ /* 0x000fe4000fffe1ff */
[----:B------:R-:W-:Y:S02]  /*16a10*/  USEL UR6, UR14, UR5, !UP2 ;  /* 0x000000050e067287 */ /* 0x000fe4000d000000 */
[----:B------:R-:W-:Y:S02]  /*16a20*/  UIMAD UR4, UR10, UR4, UR54 ;  /* 0x000000040a0472a4 */ /* 0x000fe4000f8e0236 */
[----:B-1----:R-:W-:-:S02]  /*16a30*/  UISETP.NE.AND UP2, UPT, UR31, URZ, UPT ;  /* 0x000000ff1f00728c */ /* 0x002fc4000bf45270 */
[----:B------:R-:W-:Y:S02]  /*16a40*/  USHF.L.U32 UR11, UR4, 0x8, URZ ;  /* 0x00000008040b7899 */ /* 0x000fe400080006ff */
[----:B------:R-:W-:Y:S02]  /*16a50*/  UIADD3 UR5, UPT, UPT, -UR6, URZ, URZ ;  /* 0x000000ff06057290 */ /* 0x000fe4000fffe1ff */
[----:B------:R-:W-:Y:S02]  /*16a60*/  UISETP.GE.OR UP2, UPT, UR11, UR30, !UP2 ;  /* 0x0000001e0b00728c */ /* 0x000fe4000d746670 */
[----:B------:R-:W-:-:S07]  /*16a70*/  UIMAD UR14, UR12, UR5, UR14 ;  /* 0x000000050c0e72a4 */ /* 0x000fce000f8e020e */
[----:B------:R-:W-:Y:S05]  /*16a80*/  BRA.U UP2, `(.L_x_289) ;  /* 0x0000003102087547 */ /* 0x000fea000b800000 */
[----:B------:R-:W1:Y:S01]  /*16a90*/  LDCU UR7, c[0x0][0x38c] ;  /* 0x00007180ff0777ac */ /* 0x000e620008000800 */
[----:B------:R-:W-:Y:S01]  /*16aa0*/  BSSY.RECONVERGENT B0, `(.L_x_290) ;  /* 0x0000028000007945 */ /* 0x000fe20003800200 */
[----:B------:R-:W2:Y:S01]  /*16ab0*/  LDCU.64 UR8, c[0x0][0x910] ;  /* 0x00012200ff0877ac */ /* 0x000ea20008000a00 */
[----:B------:R-:W3:Y:S01]  /*16ac0*/  LDCU UR12, c[0x0][0x918] ;  /* 0x00012300ff0c77ac */ /* 0x000ee20008000800 */
[----:B-1----:R-:W-:Y:S01]  /*16ad0*/  IMAD.U32 R3, RZ, RZ, UR7 ;  /* 0x00000007ff037e24 */ /* 0x002fe2000f8e00ff */
[----:B--2---:R-:W-:-:S04]  /*16ae0*/  UIMAD.WIDE.U32 UR4, UR6, UR9, URZ ;  /* 0x00000009060472a5 */ /* 0x004fc8000f8e00ff */
[----:B------:R-:W-:Y:S01]  /*16af0*/  IABS R3, R3 ;  /* 0x0000000300037213 */ /* 0x000fe20000000000 */
[----:B------:R-:W-:-:S03]  /*16b00*/  UISETP.NE.AND UP2, UPT, UR8, 0x1, UPT ;  /* 0x000000010800788c */ /* 0x000fc6000bf45270 */
[----:B------:R-:W1:Y:S01]  /*16b10*/  I2F.RP R0, R3 ;  /* 0x0000000300007306 */ /* 0x000e620000209400 */
[----:B------:R-:W-:Y:S02]  /*16b20*/  UMOV UR4, UR5 ;  /* 0x0000000500047c82 */ /* 0x000fe40008000000 */
[----:B---3--:R-:W-:-:S04]  /*16b30*/  USHF.R.U32.HI UR12, URZ, UR12, UR4 ;  /* 0x0000000cff0c7299 */ /* 0x008fc80008011604 */
[----:B------:R-:W-:Y:S02]  /*16b40*/  USEL UR12, UR6, UR12, !UP2 ;  /* 0x0000000c060c7287 */ /* 0x000fe4000d000000 */
[----:B------:R-:W-:Y:S02]  /*16b50*/  UISETP.NE.AND UP2, UPT, UR7, URZ, UPT ;  /* 0x000000ff0700728c */ /* 0x000fe4000bf45270 */
[----:B------:R-:W-:Y:S01]  /*16b60*/  UIADD3 UR12, UPT, UPT, -UR12, URZ, URZ ;  /* 0x000000ff0c0c7290 */ /* 0x000fe2000fffe1ff */
[----:B-1----:R-:W1:Y:S03]  /*16b70*/  MUFU.RCP R6, R0 ;  /* 0x0000000000067308 */ /* 0x002e660000001000 */
[----:B------:R-:W-:-:S04]  /*16b80*/  UIMAD UR12, UR8, UR12, UR6 ;  /* 0x0000000c080c72a4 */ /* 0x000fc8000f8e0206 */
[----:B------:R-:W-:-:S04]  /*16b90*/  ULOP3.LUT UR4, UR12, UR7, URZ, 0x3c, !UPT ;  /* 0x000000070c047292 */ /* 0x000fc8000f8e3cff */
[----:B------:R-:W-:Y:S01]  /*16ba0*/  UISETP.GE.AND UP3, UPT, UR4, URZ, UPT ;  /* 0x000000ff0400728c */ /* 0x000fe2000bf66270 */
[----:B-1----:R-:W-:Y:S02]  /*16bb0*/  IADD3 R6, PT, PT, R6, 0xffffffe, RZ ;  /* 0x0ffffffe06067810 */ /* 0x002fe40007ffe0ff */
[----:B------:R-:W-:Y:S02]  /*16bc0*/  MOV R0, UR12 ;  /* 0x0000000c00007c02 */ /* 0x000fe40008000f00 */
[----:B------:R-:W1:Y:S02]  /*16bd0*/  F2I.FTZ.U32.TRUNC.NTZ R7, R6 ;  /* 0x0000000600077305 */ /* 0x000e64000021f000 */
[----:B------:R-:W-:Y:S01]  /*16be0*/  IABS R0, R0 ;  /* 0x0000000000007213 */ /* 0x000fe20000000000 */
[----:B-1----:R-:W-:Y:S02]  /*16bf0*/  IMAD.MOV R2, RZ, RZ, -R7 ;  /* 0x000000ffff027224 */ /* 0x002fe400078e0a07 */
[----:B------:R-:W-:-:S02]  /*16c00*/  IMAD.MOV.U32 R6, RZ, RZ, RZ ;  /* 0x000000ffff067224 */ /* 0x000fc400078e00ff */
[----:B------:R-:W-:-:S04]  /*16c10*/  IMAD R2, R2, R3, RZ ;  /* 0x0000000302027224 */ /* 0x000fc800078e02ff */
[----:B------:R-:W-:-:S06]  /*16c20*/  IMAD.HI.U32 R2, R7, R2, R6 ;  /* 0x0000000207027227 */ /* 0x000fcc00078e0006 */
[----:B------:R-:W-:-:S05]  /*16c30*/  IMAD.HI.U32 R5, R2, R0, RZ ;  /* 0x0000000002057227 */ /* 0x000fca00078e00ff */
[----:B------:R-:W-:-:S05]  /*16c40*/  IADD3 R2, PT, PT, -R5, RZ, RZ ;  /* 0x000000ff05027210 */ /* 0x000fca0007ffe1ff */
[----:B------:R-:W-:-:S05]  /*16c50*/  IMAD R0, R3, R2, R0 ;  /* 0x0000000203007224 */ /* 0x000fca00078e0200 */
[----:B------:R-:W-:-:S13]  /*16c60*/  ISETP.GT.U32.AND P1, PT, R3, R0, PT ;  /* 0x000000000300720c */ /* 0x000fda0003f24070 */
[----:B------:R-:W-:Y:S01]  /*16c70*/  @!P1 IMAD.IADD R0, R0, 0x1, -R3 ;  /* 0x0000000100009824 */ /* 0x000fe200078e0a03 */
[----:B------:R-:W-:-:S04]  /*16c80*/  @!P1 IADD3 R5, PT, PT, R5, 0x1, RZ ;  /* 0x0000000105059810 */ /* 0x000fc80007ffe0ff */
[----:B------:R-:W-:-:S13]  /*16c90*/  ISETP.GE.U32.AND P2, PT, R0, R3, PT ;  /* 0x000000030000720c */ /* 0x000fda0003f46070 */
[----:B------:R-:W-:-:S05]  /*16ca0*/  @P2 VIADD R5, R5, 0x1 ;  /* 0x0000000105052836 */ /* 0x000fca0000000000 */
[----:B------:R-:W-:-:S13]  /*16cb0*/  R2UR UR13, R5 ;  /* 0x00000000050d72ca */ /* 0x000fda00000e0000 */
[----:B------:R-:W-:Y:S02]  /*16cc0*/  @!UP3 UIADD3 UR13, UPT, UPT, -UR13, URZ, URZ ;  /* 0x000000ff0d0db290 */ /* 0x000fe4000fffe1ff */
[----:B------:R-:W-:-:S04]  /*16cd0*/  @!UP2 ULOP3.LUT UR13, URZ, UR7, URZ, 0x33, !UPT ;  /* 0x00000007ff0da292 */ /* 0x000fc8000f8e33ff */
[----:B------:R-:W-:-:S04]  /*16ce0*/  UIADD3 UR4, UPT, UPT, -UR13, URZ, URZ ;  /* 0x000000ff0d047290 */ /* 0x000fc8000fffe1ff */
[----:B------:R-:W-:Y:S01]  /*16cf0*/  UIMAD UR12, UR7, UR4, UR12 ;  /* 0x00000004070c72a4 */ /* 0x000fe2000f8e020c */
[----:B------:R-:W-:Y:S11]  /*16d00*/  @!P3 BRA `(.L_x_291) ;  /* 0x000000000004b947 */ /* 0x000ff60003800000 */
[----:B------:R-:W-:Y:S05]  /*16d10*/  BPT.TRAP 0x1 ;  /* 0x000000040000795c */ /* 0x000fea0000300000 */
.L_x_291:
[----:B------:R-:W-:Y:S05]  /*16d20*/  BSYNC.RECONVERGENT B0 ;  /* 0x0000000000007941 */ /* 0x000fea0003800200 */
.L_x_290:
[----:B------:R-:W1:Y:S01]  /*16d30*/  S2UR UR8, SR_CgaCtaId ;  /* 0x00000000000879c3 */ /* 0x000e620000008800 */
[----:B------:R-:W-:Y:S01]  /*16d40*/  UMOV UR4, 0x400 ;  /* 0x0000040000047882 */ /* 0x000fe20000000000 */
[----:B------:R-:W-:Y:S02]  /*16d50*/  SHF.L.U32 R5, R4, 0x1f, RZ ;  /* 0x0000001f04057819 */ /* 0x000fe400000006ff */
[----:B------:R-:W-:Y:S01]  /*16d60*/  @!P0 MOV R2, 0x8000 ;  /* 0x0000800000028802 */ /* 0x000fe20000000f00 */
[----:B-1----:R-:W-:-:S09]  /*16d70*/  ULEA UR8, UR8, UR4, 0x18 ;  /* 0x0000000408087291 */ /* 0x002fd2000f8ec0ff */
[----:B------:R-:W1:Y:S02]  /*16d80*/  SYNCS.PHASECHK.TRANS64.TRYWAIT P1, [UR8+0x38010], R5 ;  /* 0x03801005ff0075a7 */ /* 0x000e640008021108 */
[----:B-1----:R-:W-:Y:S05]  /*16d90*/  @!P1 BRA `(.L_x_292) ;  /* 0x00000060009c9947 */ /* 0x002fea0003800000 */
.L_x_460:
[----:B------:R2:W-:Y:S01]  /*16da0*/  @!P0 SYNCS.ARRIVE.TRANS64 RZ, [UR8+0x38000], R2 ;  /* 0x03800002ffff89a7 */ /* 0x0005e20008000008 */
[----:B------:R-:W-:Y:S04]  /*16db0*/  BSSY.RECONVERGENT B0, `(.L_x_293) ;  /* 0x0000003000007945 */ /* 0x000fe80003800200 */
[----:B------:R-:W-:Y:S05]  /*16dc0*/  @!P5 BRA `(.L_x_294) ;  /* 0x000000000004d947 */ /* 0x000fea0003800000 */
[----:B------:R-:W-:Y:S05]  /*16dd0*/  BPT.TRAP 0x1 ;  /* 0x000000040000795c */ /* 0x000fea0000300000 */
.L_x_294:
[----:B------:R-:W-:Y:S05]  /*16de0*/  BSYNC.RECONVERGENT B0 ;  /* 0x0000000000007941 */ /* 0x000fea0003800200 */
.L_x_293:
[----:B-1----:R-:W1:Y:S01]  /*16df0*/  S2R R0, SR_TID.X ;  /* 0x0000000000007919 */ /* 0x002e620000002100 */
[----:B------:R-:W-:Y:S01]  /*16e00*/  BSSY.RECONVERGENT B0, `(.L_x_295) ;  /* 0x0000005000007945 */ /* 0x000fe20003800200 */
[----:B-1----:R-:W-:-:S04]  /*16e10*/  LOP3.LUT P2, RZ, R0, 0x1f, RZ, 0xc0, !PT ;  /* 0x0000001f00ff7812 */ /* 0x002fc8000784c0ff */
[----:B------:R-:W-:-:S13]  /*16e20*/  PLOP3.LUT P2, PT, P2, P0, PT, 0x8f, 0xf8 ;  /* 0x0000000000f8781c */ /* 0x000fda0001741177 */
[----:B------:R-:W-:Y:S05]  /*16e30*/  @P2 BRA `(.L_x_296) ;  /* 0x0000000000042947 */ /* 0x000fea0003800000 */
[----:B------:R-:W-:Y:S05]  /*16e40*/  BPT.TRAP 0x1 ;  /* 0x000000040000795c */ /* 0x000fea0000300000 */
.L_x_296:
[----:B------:R-:W-:Y:S05]  /*16e50*/  BSYNC.RECONVERGENT B0 ;  /* 0x0000000000007941 */ /* 0x000fea0003800200 */
.L_x_295:
[----:B------:R-:W-:Y:S02]  /*16e60*/  UIADD3 UR4, UP2, UPT, UR32, 0x80, URZ ;  /* 0x0000008020047890 */ /* 0x000fe4000ff5e0ff */
[----:B------:R-:W-:Y:S02]  /*16e70*/  UIADD3 UR9, UPT, UPT, UR8, 0x38000, URZ ;  /* 0x0003800008097890 */ /* 0x000fe4000fffe0ff */
[----:B------:R-:W-:Y:S02]  /*16e80*/  UIADD3.X UR5, UPT, UPT, URZ, UR33, URZ, UP2, !UPT ;  /* 0x00000021ff057290 */ /* 0x000fe400097fe4ff */
[----:B------:R-:W-:Y:S01]  /*16e90*/  UIADD3 UR16, UPT, UPT, UR8, 0x4000, URZ ;  /* 0x0000400008107890 */ /* 0x000fe2000fffe0ff */
[----:B------:R-:W-:Y:S01]  /*16ea0*/  UMOV UR6, 0x0 ;  /* 0x0000000000067882 */ /* 0x000fe20000000000 */
[----:B------:R-:W-:Y:S01]  /*16eb0*/  UMOV UR7, 0x10000000 ;  /* 0x1000000000077882 */ /* 0x000fe20000000000 */
[----:B------:R-:W-:Y:S01]  /*16ec0*/  UMOV UR10, URZ ;  /* 0x000000ff000a7c82 */ /* 0x000fe20008000000 */
[----:B------:R-:W-:Y:S01]  /*16ed0*/  UMOV UR18, 0x40 ;  /* 0x0000004000127882 */ /* 0x000fe20000000000 */
[----:B------:R-:W-:Y:S01]  /*16ee0*/  UMOV UR19, UR11 ;  /* 0x0000000b00137c82 */ /* 0x000fe20008000000 */
[----:B------:R-:W-:Y:S01]  /*16ef0*/  UMOV UR20, UR12 ;  /* 0x0000000c00147c82 */ /* 0x000fe20008000000 */
[----:B------:R-:W-:Y:S01]  /*16f00*/  UMOV UR21, UR13 ;  /* 0x0000000d00157c82 */ /* 0x000fe20008000000 */
[----:B------:R-:W-:Y:S01]  /*16f10*/  UMOV UR22, UR14 ;  /* 0x0000000e00167c82 */ /* 0x000fe20008000000 */
[----:B------:R-:W-:Y:S01]  /*16f20*/  UMOV UR17, UR9 ;  /* 0x0000000900117c82 */ /* 0x000fe20008000000 */
[----:B------:R1:W-:Y:S01]  /*16f30*/  UTMALDG.5D [UR8], [UR4], desc[UR6] ;  /* 0x00000608040075b4 */ /* 0x0003e20008021000 */
[----:B------:R1:W-:Y:S02]  /*16f40*/  UTMALDG.5D [UR16], [UR4], desc[UR6] ;  /* 0x00000610040075b4 */ /* 0x0003e40008021000 */
[----:B-1----:R-:W-:Y:S05]  /*16f50*/  BRA.U !UP0, `(.L_x_297) ;  /* 0x0000000108047547 */ /* 0x002fea000b800000 */
[----:B------:R-:W-:Y:S05]  /*16f60*/  BPT.TRAP 0x1 ;  /* 0x000000040000795c */ /* 0x000fea0000300000 */
.L_x_297:
[----:B------:R-:W-:Y:S01]  /*16f70*/  ULEA UR25, UR15, UR8, 0x3 ;  /* 0x000000080f197291 */ /* 0x000fe2000f8e18ff */
[----:B------:R-:W-:Y:S01]  /*16f80*/  IMAD.U32 R3, RZ, RZ, UR23 ;  /* 0x00000017ff037e24 */ /* 0x000fe2000f8e00ff */
[----:B--2---:R-:W-:-:S04]  /*16f90*/  @!P0 MOV R2, 0x8000 ;  /* 0x0000800000028802 */ /* 0x004fc80000000f00 */
[----:B------:R-:W-:-:S04]  /*16fa0*/  SHF.L.U32 R3, R3, 0x1f, RZ ;  /* 0x0000001f03037819 */ /* 0x000fc800000006ff */
[----:B------:R-:W1:Y:S02]  /*16fb0*/  SYNCS.PHASECHK.TRANS64.TRYWAIT P1, [UR25+0x38038], R3 ;  /* 0x03803803ff0075a7 */ /* 0x000e640008021119 */
[----:B-1----:R-:W-:Y:S05]  /*16fc0*/  @!P1 BRA `(.L_x_298) ;  /* 0x0000006000289947 */ /* 0x002fea0003800000 */
.L_x_462:
[----:B------:R2:W-:Y:S01]  /*16fd0*/  @!P0 SYNCS.ARRIVE.TRANS64 RZ, [UR25+0x38020], R2 ;  /* 0x03802002ffff89a7 */ /* 0x0005e20008000019 */
[----:B------:R-:W-:Y:S05]  /*16fe0*/  BRA.U !UP1, `(.L_x_299) ;  /* 0x0000000109047547 */ /* 0x000fea000b800000 */
[----:B------:R-:W-:Y:S05]  /*16ff0*/  BPT.TRAP 0x1 ;  /* 0x000000040000795c */ /* 0x000fea0000300000 */
.L_x_299:
[----:B------:R-:W-:Y:S04]  /*17000*/  BSSY.RECONVERGENT B0, `(.L_x_300) ;  /* 0x0000003000007945 */ /* 0x000fe80003800200 */
[----:B------:R-:W-:Y:S05]  /*17010*/  @P2 BRA `(.L_x_301) ;  /* 0x0000000000042947 */ /* 0x000fea0003800000 */
[----:B------:R-:W-:Y:S05]  /*17020*/  BPT.TRAP 0x1 ;  /* 0x000000040000795c */ /* 0x000fea0000300000 */
.L_x_301:
[----:B------:R-:W-:Y:S05]  /*17030*/  BSYNC.RECONVERGENT B0 ;  /* 0x0000000000007941 */ /* 0x000fea0003800200 */
.L_x_300:
[----:B------:R-:W-:Y:S01]  /*17040*/  ULEA UR16, UR15, UR8, 0xf ;  /* 0x000000080f107291 */ /* 0x000fe2000f8e78ff */
[----:B------:R-:W-:Y:S01]  /*17050*/  BSSY.RECONVERGENT B0, `(.L_x_302) ;  /* 0x000001a000007945 */ /* 0x000fe20003800200 */
[----:B------:R-:W-:Y:S02]  /*17060*/  UIADD3 UR4, UP2, UPT, UR32, 0x180, URZ ;  /* 0x0000018020047890 */ /* 0x000fe4000ff5e0ff */
[----:B------:R-:W-:Y:S02]  /*17070*/  UIADD3 UR25, UPT, UPT, UR25, 0x38020, URZ ;  /* 0x0003802019197890 */ /* 0x000fe4000fffe0ff */
[----:B------:R-:W-:Y:S02]  /*17080*/  UIADD3.X UR5, UPT, UPT, URZ, UR33, URZ, UP2, !UPT ;  /* 0x00000021ff057290 */ /* 0x000fe400097fe4ff */
[----:B------:R-:W-:Y:S02]  /*17090*/  UIADD3 UR24, UPT, UPT, UR16, 0x10000, URZ ;  /* 0x0001000010187890 */ /* 0x000fe4000fffe0ff */
[----:B------:R-:W-:-:S02]  /*170a0*/  UIADD3 UR16, UPT, UPT, UR16, 0x14000, URZ ;  /* 0x0001400010107890 */ /* 0x000fc4000fffe0ff */
[----:B------:R-:W-:Y:S01]  /*170b0*/  UIADD3 UR15, UPT, UPT, UR15, 0x1, URZ ;  /* 0x000000010f0f7890 */ /* 0x000fe2000fffe0ff */
[----:B------:R-:W-:Y:S01]  /*170c0*/  UMOV UR27, URZ ;  /* 0x000000ff001b7c82 */ /* 0x000fe20008000000 */
[----:B------:R-:W-:Y:S01]  /*170d0*/  UMOV UR6, 0x0 ;  /* 0x0000000000067882 */ /* 0x000fe20000000000 */
[----:B------:R-:W-:Y:S01]  /*170e0*/  UMOV UR7, 0x10000000 ;  /* 0x1000000000077882 */ /* 0x000fe20000000000 */
[----:B------:R-:W-:Y:S01]  /*170f0*/  UMOV UR26, URZ ;  /* 0x000000ff001a7c82 */ /* 0x000fe20008000000 */
[----:B------:R-:W-:Y:S01]  /*17100*/  UMOV UR28, UR13 ;  /* 0x0000000d001c7c82 */ /* 0x000fe20008000000 */
[----:B------:R-:W-:Y:S01]  /*17110*/  UMOV UR29, UR14 ;  /* 0x0000000e001d7c82 */ /* 0x000fe20008000000 */
[----:B------:R-:W-:Y:S01]  /*17120*/  UISETP.NE.AND UP2, UPT, UR15, 0x3, UPT ;  /* 0x000000030f00788c */ /* 0x000fe2000bf45270 */
[----:B------:R-:W-:Y:S01]  /*17130*/  UTMALDG.4D [UR24], [UR4], desc[UR6] ;  /* 0x00000618040075b4 */ /* 0x000fe20008019000 */
[----:B------:R-:W-:Y:S01]  /*17140*/  UMOV UR18, 0x40 ;  /* 0x0000004000127882 */ /* 0x000fe20000000000 */
[----:B------:R-:W-:Y:S01]  /*17150*/  UMOV UR20, UR13 ;  /* 0x0000000d00147c82 */ /* 0x000fe20008000000 */
[----:B------:R-:W-:Y:S01]  /*17160*/  UMOV UR21, UR14 ;  /* 0x0000000e00157c82 */ /* 0x000fe20008000000 */
[----:B------:R-:W-:Y:S01]  /*17170*/  UMOV UR17, UR25 ;  /* 0x0000001900117c82 */ /* 0x000fe20008000000 */
[----:B------:R-:W-:Y:S01]  /*17180*/  UMOV UR19, UR27 ;  /* 0x0000001b00137c82 */ /* 0x000fe20008000000 */
[----:B------:R-:W-:Y:S01]  /*17190*/  USEL UR15, UR15, URZ, UP2 ;  /* 0x000000ff0f0f7287 */ /* 0x000fe20009000000 */
[----:B------:R3:W-:Y:S02]  /*171a0*/  UTMALDG.4D [UR16], [UR4], desc[UR6] ;  /* 0x00000610040075b4 */ /* 0x0007e40008019000 */
[----:B---3--:R-:W-:-:S04]  /*171b0*/  USEL UR4, URZ, 0x1, UP2 ;  /* 0x00000001ff047887 */ /* 0x008fc80009000000 */
[----:B------:R-:W-:Y:S01]  /*171c0*/  ULOP3.LUT UR6, UR23, UR4, URZ, 0x3c, !UPT ;  /* 0x0000000417067292 */ /* 0x000fe2000f8e3cff */
[----:B------:R-:W-:Y:S11]  /*171d0*/  @!P3 BRA `(.L_x_303) ;  /* 0x000000000004b947 */ /* 0x000ff60003800000 */
[----:B------:R-:W-:Y:S05]  /*171e0*/  BPT.TRAP 0x1 ;  /* 0x000000040000795c */ /* 0x000fea0000300000 */
.L_x_303:
[----:B------:R-:W-:Y:S05]  /*171f0*/  BSYNC.RECONVERGENT B0 ;  /* 0x0000000000007941 */ /* 0x000fea0003800200 */
.L_x_302:
[----:B------:R-:W3:Y:S01]  /*17200*/  SYNCS.PHASECHK.TRANS64.TRYWAIT P1, [UR8+0x38018], R5 ;  /* 0x03801805ff0075a7 */ /* 0x000ee20008021108 */
[----:B--2---:R-:W-:Y:S01]  /*17210*/  @!P0 MOV R2, 0x8000 ;  /* 0x0000800000028802 */ /* 0x004fe20000000f00 */
[----:B---3--:R-:W-:Y:S06]  /*17220*/  @!P1 BRA `(.L_x_304) ;  /* 0x0000005c00a89947 */ /* 0x008fec0003800000 */
.L_x_464:
[----:B------:R2:W-:Y:S01]  /*17230*/  @!P0 SYNCS.ARRIVE.TRANS64 RZ, [UR8+0x38008], R2 ;  /* 0x03800802ffff89a7 */ /* 0x0005e20008000008 */
[----:B------:R-:W-:Y:S04]  /*17240*/  BSSY.RECONVERGENT B0, `(.L_x_305) ;  /* 0x0000003000007945 */ /* 0x000fe80003800200 */
[----:B------:R-:W-:Y:S05]  /*17250*/  @!P5 BRA `(.L_x_306) ;  /* 0x000000000004d947 */ /* 0x000fea0003800000 */
[----:B------:R-:W-:Y:S05]  /*17260*/  BPT.TRAP 0x1 ;  /* 0x000000040000795c */ /* 0x000fea0000300000 */
.L_x_306:
[----:B------:R-:W-:Y:S05]  /*17270*/  BSYNC.RECONVERGENT B0 ;  /* 0x0000000000007941 */ /* 0x000fea0003800200 */
.L_x_305:
[----:B------:R-:W-:Y:S04]  /*17280*/  BSSY.RECONVERGENT B0, `(.L_x_307) ;  /* 0x0000003000007945 */ /* 0x000fe80003800200 */
[----:B------:R-:W-:Y:S05]  /*17290*/  @P2 BRA `(.L_x_308) ;  /* 0x0000000000042947 */ /* 0x000fea0003800000 */
[----:B------:R-:W-:Y:S05]  /*172a0*/  BPT.TRAP 0x1 ;  /* 0x000000040000795c */ /* 0x000fea0000300000 */
.L_x_308:
[----:B------:R-:W-:Y:S05]  /*172b0*/  BSYNC.RECONVERGENT B0 ;  /* 0x0000000000007941 */ /* 0x000fea0003800200 */
.L_x_307:
[----:B------:R-:W-:Y:S02]  /*172c0*/  UIADD3 UR4, UP2, UPT, UR32, 0x80, URZ ;  /* 0x0000008020047890 */ /* 0x000fe4000ff5e0ff */
[----:B------:R-:W-:Y:S02]  /*172d0*/  UIADD3 UR27, UPT, UPT, UR11, 0x80, URZ ;  /* 0x000000800b1b7890 */ /* 0x000fe4000fffe0ff */
[----:B------:R-:W-:Y:S02]  /*172e0*/  UIADD3 UR24, UPT, UPT, UR8, 0x8000, URZ ;  /* 0x0000800008187890 */ /* 0x000fe4000fffe0ff */
[----:B------:R-:W-:Y:S02]  /*172f0*/  UIADD3 UR25, UPT, UPT, UR8, 0x38008, URZ ;  /* 0x0003800808197890 */ /* 0x000fe4000fffe0ff */
[----:B------:R-:W-:Y:S02]  /*17300*/  UIADD3.X UR5, UPT, UPT, URZ, UR33, URZ, UP2, !UPT ;  /* 0x00000021ff057290 */ /* 0x000fe400097fe4ff */
[----:B------:R-:W-:Y:S01]  /*17310*/  UIADD3 UR16, UPT, UPT, UR8, 0xc000, URZ ;  /* 0x0000c00008107890 */ /* 0x000fe2000fffe0ff */
[----:B------:R-:W-:Y:S01]  /*17320*/  UMOV UR34, 0x0 ;  /* 0x0000000000227882 */ /* 0x000fe20000000000 */
[----:B------:R-:W-:Y:S01]  /*17330*/  UMOV UR35, 0x10000000 ;  /* 0x1000000000237882 */ /* 0x000fe20000000000 */
[----:B------:R-:W-:Y:S01]  /*17340*/  UMOV UR26, URZ ;  /* 0x000000ff001a7c82 */ /* 0x000fe20008000000 */
[----:B------:R-:W-:Y:S01]  /*17350*/  UMOV UR28, UR12 ;  /* 0x0000000c001c7c82 */ /* 0x000fe20008000000 */
[----:B------:R-:W-:Y:S01]  /*17360*/  UMOV UR29, UR13 ;  /* 0x0000000d001d7c82 */ /* 0x000fe20008000000 */
[----:B------:R-:W-:Y:S01]  /*17370*/  UMOV UR30, UR14 ;  /* 0x0000000e001e7c82 */ /* 0x000fe20008000000 */
        /* <DEDUP_REMOVED lines=8> */
[----:B---3--:R-:W-:Y:S05]  /*17400*/  BRA.U !UP0, `(.L_x_309) ;  /* 0x0000000108047547 */ /* 0x008fea000b800000 */
[----:B------:R-:W-:Y:S05]  /*17410*/  BPT.TRAP 0x1 ;  /* 0x000000040000795c */ /* 0x000fea0000300000 */
.L_x_309:
[----:B------:R-:W-:Y:S01]  /*17420*/  ULEA UR25, UR15, UR8, 0x3 ;  /* 0x000000080f197291 */ /* 0x000fe2000f8e18ff */
[----:B-1----:R-:W-:Y:S01]  /*17430*/  IMAD.U32 R3, RZ, RZ, UR6 ;  /* 0x00000006ff037e24 */ /* 0x002fe2000f8e00ff */
[----:B--2---:R-:W-:-:S04]  /*17440*/  @!P0 MOV R2, 0x8000 ;  /* 0x0000800000028802 */ /* 0x004fc80000000f00 */
[----:B------:R-:W-:-:S04]  /*17450*/  SHF.L.U32 R3, R3, 0x1f, RZ ;  /* 0x0000001f03037819 */ /* 0x000fc800000006ff */
[----:B------:R-:W1:Y:S02]  /*17460*/  SYNCS.PHASECHK.TRANS64.TRYWAIT P1, [UR25+0x38038], R3 ;  /* 0x03803803ff0075a7 */ /* 0x000e640008021119 */
[----:B-1----:R-:W-:Y:S05]  /*17470*/  @!P1 BRA `(.L_x_310) ;  /* 0x0000005c002c9947 */ /* 0x002fea0003800000 */
.L_x_466:
[----:B------:R2:W-:Y:S01]  /*17480*/  @!P0 SYNCS.ARRIVE.TRANS64 RZ, [UR25+0x38020], R2 ;  /* 0x03802002ffff89a7 */ /* 0x0005e20008000019 */
[----:B------:R-:W-:Y:S05]  /*17490*/  BRA.U !UP1, `(.L_x_311) ;  /* 0x0000000109047547 */ /* 0x000fea000b800000 */
[----:B------:R-:W-:Y:S05]  /*174a0*/  BPT.TRAP 0x1 ;  /* 0x000000040000795c */ /* 0x000fea0000300000 */
.L_x_311:
[----:B------:R-:W-:Y:S04]  /*174b0*/  BSSY.RECONVERGENT B0, `(.L_x_312) ;  /* 0x0000003000007945 */ /* 0x000fe80003800200 */
[----:B------:R-:W-:Y:S05]  /*174c0*/  @P2 BRA `(.L_x_313) ;  /* 0x0000000000042947 */ /* 0x000fea0003800000 */
[----:B------:R-:W-:Y:S05]  /*174d0*/  BPT.TRAP 0x1 ;  /* 0x000000040000795c */ /* 0x000fea0000300000 */
.L_x_313:
[----:B------:R-:W-:Y:S05]  /*174e0*/  BSYNC.RECONVERGENT B0 ;  /* 0x0000000000007941 */ /* 0x000fea0003800200 */
.L_x_312:
[----:B------:R-:W-:Y:S01]  /*174f0*/  ULEA UR16, UR15, UR8, 0xf ;  /* 0x000000080f107291 */ /* 0x000fe2000f8e78ff */
[----:B------:R-:W-:Y:S01]  /*17500*/  LOP3.LUT R4, R4, 0x1, RZ, 0x3c, !PT ;  /* 0x0000000104047812 */ /* 0x000fe200078e3cff */
[----:B------:R-:W-:Y:S02]  /*17510*/  UIADD3 UR4, UP2, UPT, UR32, 0x280, URZ ;  /* 0x0000028020047890 */ /* 0x000fe4000ff5e0ff */
[----:B------:R-:W-:Y:S02]  /*17520*/  UIADD3 UR25, UPT, UPT, UR25, 0x38020, URZ ;  /* 0x0003802019197890 */ /* 0x000fe4000fffe0ff */
[----:B------:R-:W-:Y:S02]  /*17530*/  UIADD3.X UR5, UPT, UPT, URZ, UR33, URZ, UP2, !UPT ;  /* 0x00000021ff057290 */ /* 0x000fe400097fe4ff */
[----:B------:R-:W-:Y:S02]  /*17540*/  UIADD3 UR24, UPT, UPT, UR16, 0x10000, URZ ;  /* 0x0001000010187890 */ /* 0x000fe4000fffe0ff */
[----:B------:R-:W-:Y:S01]  /*17550*/  UIADD3 UR16, UPT, UPT, UR16, 0x14000, URZ ;  /* 0x0001400010107890 */ /* 0x000fe2000fffe0ff */
[----:B------:R-:W-:Y:S01]  /*17560*/  UMOV UR27, URZ ;  /* 0x000000ff001b7c82 */ /* 0x000fe20008000000 */
[----:B------:R-:W-:Y:S01]  /*17570*/  UMOV UR10, 0x0 ;  /* 0x00000000000a7882 */ /* 0x000fe20000000000 */
[----:B------:R-:W-:Y:S01]  /*17580*/  UMOV UR11, 0x10000000 ;  /* 0x10000000000b7882 */ /* 0x000fe20000000000 */
[----:B------:R-:W-:Y:S01]  /*17590*/  UMOV UR26, URZ ;  /* 0x000000ff001a7c82 */ /* 0x000fe20008000000 */
[----:B------:R-:W-:Y:S01]  /*175a0*/  UMOV UR28, UR13 ;  /* 0x0000000d001c7c82 */ /* 0x000fe20008000000 */
[----:B------:R-:W-:Y:S01]  /*175b0*/  UMOV UR29, UR14 ;  /* 0x0000000e001d7c82 */ /* 0x000fe20008000000 */
[----:B------:R-:W-:Y:S01]  /*175c0*/  UMOV UR18, 0x40 ;  /* 0x0000004000127882 */ /* 0x000fe20000000000 */
[----:B------:R-:W-:Y:S01]  /*175d0*/  UMOV UR20, UR13 ;  /* 0x0000000d00147c82 */ /* 0x000fe20008000000 */
[----:B------:R-:W-:Y:S01]  /*175e0*/  UMOV UR21, UR14 ;  /* 0x0000000e00157c82 */ /* 0x000fe20008000000 */
[----:B------:R-:W-:Y:S01]  /*175f0*/  UMOV UR17, UR25 ;  /* 0x0000001900117c82 */ /* 0x000fe20008000000 */
[----:B------:R-:W-:Y:S01]  /*17600*/  UMOV UR19, UR27 ;  /* 0x0000001b00137c82 */ /* 0x000fe20008000000 */
[----:B------:R3:W-:Y:S01]  /*17610*/  UTMALDG.4D [UR24], [UR4], desc[UR10] ;  /* 0x00000a18040075b4 */ /* 0x0007e20008019000 */
[----:B------:R-:W-:-:S04]  /*17620*/  UIADD3 UR15, UPT, UPT, UR15, 0x1, URZ ;  /* 0x000000010f0f7890 */ /* 0x000fc8000fffe0ff */
[----:B------:R-:W-:Y:S01]  /*17630*/  UISETP.NE.AND UP2, UPT, UR15, 0x3, UPT ;  /* 0x000000030f00788c */ /* 0x000fe2000bf45270 */
[----:B------:R3:W-:Y:S03]  /*17640*/  UTMALDG.4D [UR16], [UR4], desc[UR10] ;  /* 0x00000a10040075b4 */ /* 0x0007e60008019000 */
[----:B------:R-:W-:Y:S02]  /*17650*/  USEL UR23, URZ, 0x1, UP2 ;  /* 0x00000001ff177887 */ /* 0x000fe40009000000 */
[----:B------:R-:W-:Y:S02]  /*17660*/  USEL UR15, UR15, URZ, UP2 ;  /* 0x000000ff0f0f7287 */ /* 0x000fe40009000000 */
[----:B------:R-:W-:Y:S02]  /*17670*/  UISETP.GE.AND UP2, UPT, UR31, 0x81, UPT ;  /* 0x000000811f00788c */ /* 0x000fe4000bf46270 */
[----:B------:R-:W-:-:S07]  /*17680*/  ULOP3.LUT UR23, UR6, UR23, URZ, 0x3c, !UPT ;  /* 0x0000001706177292 */ /* 0x000fce000f8e3cff */
[----:B---3--:R-:W-:Y:S05]  /*17690*/  BRA.U !UP2, `(.L_x_289) ;  /* 0x000000250a047547 */ /* 0x008fea000b800000 */
[----:B------:R-:W-:Y:S01]  /*176a0*/  UIADD3 UR5, UPT, UPT, UR31, 0x7f, URZ ;  /* 0x0000007f1f057890 */ /* 0x000fe2000fffe0ff */
[----:B------:R-:W-:-:S03]  /*176b0*/  UMOV UR11, 0x1 ;  /* 0x00000001000b7882 */ /* 0x000fc60000000000 */
[----:B------:R-:W-:-:S04]  /*176c0*/  USHF.R.S32.HI UR4, URZ, 0x1f, UR5 ;  /* 0x0000001fff047899 */ /* 0x000fc80008011405 */
[----:B------:R-:W-:-:S04]  /*176d0*/  ULEA.HI UR4, UR4, UR5, URZ, 0x7 ;  /* 0x0000000504047291 */ /* 0x000fc8000f8f38ff */
[----:B------:R-:W-:-:S04]  /*176e0*/  USHF.R.S32.HI UR4, URZ, 0x7, UR4 ;  /* 0x00000007ff047899 */ /* 0x000fc80008011404 */
[----:B------:R-:W-:-:S04]  /*176f0*/  UISETP.LT.AND UP2, UPT, UR4, 0x2, UPT ;  /* 0x000000020400788c */ /* 0x000fc8000bf41270 */
[----:B------:R-:W-:-:S04]  /*17700*/  USEL UR5, UR4, 0x2, UP2 ;  /* 0x0000000204057887 */ /* 0x000fc80009000000 */
[----:B------:R-:W-:-:S04]  /*17710*/  UIADD3 UR4, UPT, UPT, UR4, -UR5, URZ ;  /* 0x8000000504047290 */ /* 0x000fc8000fffe0ff */
[----:B------:R-:W-:Y:S02]  /*17720*/  UISETP.GE.U32.AND UP2, UPT, UR4, 0x3, UPT ;  /* 0x000000030400788c */ /* 0x000fe4000bf46070 */
[----:B------:R-:W-:-:S04]  /*17730*/  UIADD3 UR5, UPT, UPT, UR4, 0x1, URZ ;  /* 0x0000000104057890 */ /* 0x000fc8000fffe0ff */
[----:B------:R-:W-:-:S03]  /*17740*/  ULOP3.LUT UR34, UR5, 0x3, URZ, 0xc0, !UPT ;  /* 0x0000000305227892 */ /* 0x000fc6000f8ec0ff */
[----:B------:R-:W-:Y:S09]  /*17750*/  BRA.U !UP2, `(.L_x_314) ;  /* 0x000000150a107547 */ /* 0x000ff2000b800000 */
[----:B------:R-:W-:Y:S01]  /*17760*/  ULOP3.LUT UR12, UR5, 0xfffffffc, URZ, 0xc0, !UPT ;  /* 0xfffffffc050c7892 */ /* 0x000fe2000f8ec0ff */
[----:B------:R-:W-:-:S11]  /*17770*/  UMOV UR11, 0x1 ;  /* 0x00000001000b7882 */ /* 0x000fd60000000000 */
.L_x_355:
[----:B------:R-:W-:Y:S05]  /*17780*/  BRA.U !UP0, `(.L_x_315) ;  /* 0x0000000108047547 */ /* 0x000fea000b800000 */
[----:B------:R-:W-:Y:S05]  /*17790*/  BPT.TRAP 0x1 ;  /* 0x000000040000795c */ /* 0x000fea0000300000 */
.L_x_315:
[----:B------:R-:W3:Y:S01]  /*177a0*/  S2UR UR8, SR_CgaCtaId ;  /* 0x00000000000879c3 */ /* 0x000ee20000008800 */
[----:B------:R-:W-:Y:S01]  /*177b0*/  UMOV UR4, 0x400 ;  /* 0x0000040000047882 */ /* 0x000fe20000000000 */
[----:B-1----:R-:W-:Y:S01]  /*177c0*/  IMAD.U32 R3, RZ, RZ, UR23 ;  /* 0x00000017ff037e24 */ /* 0x002fe2000f8e00ff */
[----:B--2---:R-:W-:-:S04]  /*177d0*/  @!P0 MOV R2, 0x8000 ;  /* 0x0000800000028802 */ /* 0x004fc80000000f00 */
[----:B------:R-:W-:Y:S01]  /*177e0*/  SHF.L.U32 R3, R3, 0x1f, RZ ;  /* 0x0000001f03037819 */ /* 0x000fe200000006ff */
[----:B---3--:R-:W-:-:S04]  /*177f0*/  ULEA UR8, UR8, UR4, 0x18 ;  /* 0x0000000408087291 */ /* 0x008fc8000f8ec0ff */
[----:B------:R-:W-:-:S09]  /*17800*/  ULEA UR25, UR15, UR8, 0x3 ;  /* 0x000000080f197291 */ /* 0x000fd2000f8e18ff */
[----:B------:R-:W1:Y:S02]  /*17810*/  SYNCS.PHASECHK.TRANS64.TRYWAIT P1, [UR25+0x38038], R3 ;  /* 0x03803803ff0075a7 */ /* 0x000e640008021119 */
[----:B-1----:R-:W-:Y:S05]  /*17820*/  @!P1 BRA `(.L_x_316) ;  /* 0x0000005800589947 */ /* 0x002fea0003800000 */
.L_x_468:
[----:B------:R2:W-:Y:S01]  /*17830*/  @!P0 SYNCS.ARRIVE.TRANS64 RZ, [UR25+0x38020], R2 ;  /* 0x03802002ffff89a7 */ /* 0x0005e20008000019 */
[----:B------:R-:W-:Y:S05]  /*17840*/  BRA.U !UP1, `(.L_x_317) ;  /* 0x0000000109047547 */ /* 0x000fea000b800000 */
[----:B------:R-:W-:Y:S05]  /*17850*/  BPT.TRAP 0x1 ;  /* 0x000000040000795c */ /* 0x000fea0000300000 */
.L_x_317:
[----:B-1----:R-:W1:Y:S01]  /*17860*/  S2R R0, SR_TID.X ;  /* 0x0000000000007919 */ /* 0x002e620000002100 */
[----:B------:R-:W-:Y:S01]  /*17870*/  BSSY.RECONVERGENT B0, `(.L_x_318) ;  /* 0x0000005000007945 */ /* 0x000fe20003800200 */
[----:B-1----:R-:W-:-:S04]  /*17880*/  LOP3.LUT P2, RZ, R0, 0x1f, RZ, 0xc0, !PT ;  /* 0x0000001f00ff7812 */ /* 0x002fc8000784c0ff */
[----:B------:R-:W-:-:S13]  /*17890*/  PLOP3.LUT P2, PT, P2, P0, PT, 0x8f, 0xf8 ;  /* 0x0000000000f8781c */ /* 0x000fda0001741177 */
[----:B------:R-:W-:Y:S05]  /*178a0*/  @P2 BRA `(.L_x_319) ;  /* 0x0000000000042947 */ /* 0x000fea0003800000 */
[----:B------:R-:W-:Y:S05]  /*178b0*/  BPT.TRAP 0x1 ;  /* 0x000000040000795c */ /* 0x000fea0000300000 */
.L_x_319:
[----:B------:R-:W-:Y:S05]  /*178c0*/  BSYNC.RECONVERGENT B0 ;  /* 0x0000000000007941 */ /* 0x000fea0003800200 */
.L_x_318:
[----:B------:R-:W-:Y:S02]  /*178d0*/  ULEA UR16, UR15, UR8, 0xf ;  /* 0x000000080f107291 */ /* 0x000fe4000f8e78ff */
[----:B------:R-:W-:Y:S02]  /*178e0*/  UIADD3 UR6, UP2, UPT, UR32, 0x180, URZ ;  /* 0x0000018020067890 */ /* 0x000fe4000ff5e0ff */
[----:B------:R-:W-:Y:S02]  /*178f0*/  USHF.L.U32 UR27, UR11, 0x7, URZ ;  /* 0x000000070b1b7899 */ /* 0x000fe400080006ff */
[----:B------:R-:W-:Y:S02]  /*17900*/  UIADD3 UR25, UPT, UPT, UR25, 0x38020, URZ ;  /* 0x0003802019197890 */ /* 0x000fe4000fffe0ff */
[----:B------:R-:W-:Y:S02]  /*17910*/  UIADD3.X UR7, UPT, UPT, URZ, UR33, URZ, UP2, !UPT ;  /* 0x00000021ff077290 */ /* 0x000fe400097fe4ff */
[----:B------:R-:W-:-:S02]  /*17920*/  UIADD3 UR24, UPT, UPT, UR16, 0x10000, URZ ;  /* 0x0001000010187890 */ /* 0x000fc4000fffe0ff */
[----:B------:R-:W-:Y:S01]  /*17930*/  UIADD3 UR16, UPT, UPT, UR16, 0x14000, URZ ;  /* 0x0001400010107890 */ /* 0x000fe2000fffe0ff */
        /* <DEDUP_REMOVED lines=16> */
[----:B------:R-:W-:Y:S01]  /*17a40*/  ULOP3.LUT UR9, UR23, UR4, URZ, 0x3c, !UPT ;  /* 0x0000000417097292 */ /* 0x000fe2000f8e3cff */
[----:B-1----:R-:W-:Y:S11]  /*17a50*/  BRA.U !UP0, `(.L_x_320) ;  /* 0x0000000108047547 */ /* 0x002ff6000b800000 */
[----:B------:R-:W-:Y:S05]  /*17a60*/  BPT.TRAP 0x1 ;  /* 0x000000040000795c */ /* 0x000fea0000300000 */
.L_x_320:
[----:B------:R-:W-:Y:S01]  /*17a70*/  ULEA UR25, UR5, UR8, 0x3 ;  /* 0x0000000805197291 */ /* 0x000fe2000f8e18ff */
[----:B------:R-:W-:Y:S01]  /*17a80*/  IMAD.U32 R3, RZ, RZ, UR9 ;  /* 0x00000009ff037e24 */ /* 0x000fe2000f8e00ff */
[----:B--2---:R-:W-:-:S04]  /*17a90*/  @!P0 MOV R2, 0x8000 ;  /* 0x0000800000028802 */ /* 0x004fc80000000f00 */
[----:B------:R-:W-:-:S04]  /*17aa0*/  SHF.L.U32 R3, R3, 0x1f, RZ ;  /* 0x0000001f03037819 */ /* 0x000fc800000006ff */
[----:B------:R-:W1:Y:S02]  /*17ab0*/  SYNCS.PHASECHK.TRANS64.TRYWAIT P1, [UR25+0x38038], R3 ;  /* 0x03803803ff0075a7 */ /* 0x000e640008021119 */
[----:B-1----:R-:W-:Y:S05]  /*17ac0*/  @!P1 BRA `(.L_x_321) ;  /* 0x0000005400c89947 */ /* 0x002fea0003800000 */
.L_x_470:
[----:B------:R2:W-:Y:S01]  /*17ad0*/  @!P0 SYNCS.ARRIVE.TRANS64 RZ, [UR25+0x38020], R2 ;  /* 0x03802002ffff89a7 */ /* 0x0005e20008000019 */
[----:B------:R-:W-:Y:S05]  /*17ae0*/  BRA.U !UP1, `(.L_x_322) ;  /* 0x0000000109047547 */ /* 0x000fea000b800000 */
[----:B------:R-:W-:Y:S05]  /*17af0*/  BPT.TRAP 0x1 ;  /* 0x000000040000795c */ /* 0x000fea0000300000 */
.L_x_322:
[----:B------:R-:W-:Y:S04]  /*17b00*/  BSSY.RECONVERGENT B0, `(.L_x_323) ;  /* 0x0000003000007945 */ /* 0x000fe80003800200 */
[----:B------:R-:W-:Y:S05]  /*17b10*/  @P2 BRA `(.L_x_324) ;  /* 0x0000000000042947 */ /* 0x000fea0003800000 */
[----:B------:R-:W-:Y:S05]  /*17b20*/  BPT.TRAP 0x1 ;  /* 0x000000040000795c */ /* 0x000fea0000300000 */
.L_x_324:
[----:B------:R-:W-:Y:S05]  /*17b30*/  BSYNC.RECONVERGENT B0 ;  /* 0x0000000000007941 */ /* 0x000fea0003800200 */
.L_x_323:
        /* <DEDUP_REMOVED lines=24> */
[----:B---3--:R-:W-:Y:S11]  /*17cc0*/  BRA.U !UP0, `(.L_x_325) ;  /* 0x0000000108047547 */ /* 0x008ff6000b800000 */
[----:B------:R-:W-:Y:S05]  /*17cd0*/  BPT.TRAP 0x1 ;  /* 0x000000040000795c */ /* 0x000fea0000300000 */
.L_x_325:
[----:B------:R-:W-:Y:S01]  /*17ce0*/  ULEA UR25, UR5, UR8, 0x3 ;  /* 0x0000000805197291 */ /* 0x000fe2000f8e18ff */
[----:B-1----:R-:W-:Y:S01]  /*17cf0*/  IMAD.U32 R3, RZ, RZ, UR9 ;  /* 0x00000009ff037e24 */ /* 0x002fe2000f8e00ff */
[----:B--2---:R-:W-:-:S04]  /*17d00*/  @!P0 MOV R2, 0x8000 ;  /* 0x0000800000028802 */ /* 0x004fc80000000f00 */
[----:B------:R-:W-:-:S04]  /*17d10*/  SHF.L.U32 R3, R3, 0x1f, RZ ;  /* 0x0000001f03037819 */ /* 0x000fc800000006ff */
[----:B------:R-:W1:Y:S02]  /*17d20*/  SYNCS.PHASECHK.TRANS64.TRYWAIT P1, [UR25+0x38038], R3 ;  /* 0x03803803ff0075a7 */ /* 0x000e640008021119 */
[----:B-1----:R-:W-:Y:S05]  /*17d30*/  @!P1 BRA `(.L_x_326) ;  /* 0x0000005400449947 */ /* 0x002fea0003800000 */
.L_x_472:
[----:B------:R2:W-:Y:S01]  /*17d40*/  @!P0 SYNCS.ARRIVE.TRANS64 RZ, [UR25+0x38020], R2 ;  /* 0x03802002ffff89a7 */ /* 0x0005e20008000019 */
[----:B------:R-:W-:Y:S05]  /*17d50*/  BRA.U !UP1, `(.L_x_327) ;  /* 0x0000000109047547 */ /* 0x000fea000b800000 */
[----:B------:R-:W-:Y:S05]  /*17d60*/  BPT.TRAP 0x1 ;  /* 0x000000040000795c */ /* 0x000fea0000300000 */
.L_x_327:
[----:B------:R-:W-:Y:S04]  /*17d70*/  BSSY.RECONVERGENT B0, `(.L_x_328) ;  /* 0x0000003000007945 */ /* 0x000fe80003800200 */
[----:B------:R-:W-:Y:S05]  /*17d80*/  @P2 BRA `(.L_x_329) ;  /* 0x0000000000042947 */ /* 0x000fea0003800000 */
[----:B------:R-:W-:Y:S05]  /*17d90*/  BPT.TRAP 0x1 ;  /* 0x000000040000795c */ /* 0x000fea0000300000 */
.L_x_329:
[----:B------:R-:W-:Y:S05]  /*17da0*/  BSYNC.RECONVERGENT B0 ;  /* 0x0000000000007941 */ /* 0x000fea0003800200 */
.L_x_328:
[----:B------:R-:W-:Y:S02]  /*17db0*/  ULEA UR16, UR5, UR8, 0xf ;  /* 0x0000000805107291 */ /* 0x000fe4000f8e78ff */
[----:B------:R-:W-:Y:S02]  /*17dc0*/  UIADD3 UR6, UP2, UPT, UR32, 0x180, URZ ;  /* 0x0000018020067890 */ /* 0x000fe4000ff5e0ff */
[----:B------:R-:W-:Y:S02]  /*17dd0*/  ULEA UR27, UR11, 0x80, 0x7 ;  /* 0x000000800b1b7891 */ /* 0x000fe4000f8e38ff */
        /* <DEDUP_REMOVED lines=23> */
.L_x_330:
[----:B------:R-:W-:Y:S01]  /*17f50*/  ULEA UR25, UR5, UR8, 0x3 ;  /* 0x0000000805197291 */ /* 0x000fe2000f8e18ff */
[----:B-1----:R-:W-:Y:S01]  /*17f60*/  IMAD.U32 R3, RZ, RZ, UR9 ;  /* 0x00000009ff037e24 */ /* 0x002fe2000f8e00ff */
[----:B--2---:R-:W-:-:S04]  /*17f70*/  @!P0 MOV R2, 0x8000 ;  /* 0x0000800000028802 */ /* 0x004fc80000000f00 */
[----:B------:R-:W-:-:S04]  /*17f80*/  SHF.L.U32 R3, R3, 0x1f, RZ ;  /* 0x0000001f03037819 */ /* 0x000fc800000006ff */
[----:B------:R-:W1:Y:S02]  /*17f90*/  SYNCS.PHASECHK.TRANS64.TRYWAIT P1, [UR25+0x38038], R3 ;  /* 0x03803803ff0075a7 */ /* 0x000e640008021119 */
[----:B-1----:R-:W-:Y:S05]  /*17fa0*/  @!P1 BRA `(.L_x_331) ;  /* 0x0000005000c09947 */ /* 0x002fea0003800000 */
.L_x_474:
[----:B------:R2:W-:Y:S01]  /*17fb0*/  @!P0 SYNCS.ARRIVE.TRANS64 RZ, [UR25+0x38020], R2 ;  /* 0x03802002ffff89a7 */ /* 0x0005e20008000019 */
[----:B------:R-:W-:Y:S05]  /*17fc0*/  BRA.U !UP1, `(.L_x_332) ;  /* 0x0000000109047547 */ /* 0x000fea000b800000 */
[----:B------:R-:W-:Y:S05]  /*17fd0*/  BPT.TRAP 0x1 ;  /* 0x000000040000795c */ /* 0x000fea0000300000 */
.L_x_332:
[----:B------:R-:W-:Y:S04]  /*17fe0*/  BSSY.RECONVERGENT B0, `(.L_x_333) ;  /* 0x0000003000007945 */ /* 0x000fe80003800200 */
[----:B------:R-:W-:Y:S05]  /*17ff0*/  @P2 BRA `(.L_x_334) ;  /* 0x0000000000042947 */ /* 0x000fea0003800000 */
[----:B------:R-:W-:Y:S05]  /*18000*/  BPT.TRAP 0x1 ;  /* 0x000000040000795c */ /* 0x000fea0000300000 */
.L_x_334:
[----:B------:R-:W-:Y:S05]  /*18010*/  BSYNC.RECONVERGENT B0 ;  /* 0x0000000000007941 */ /* 0x000fea0003800200 */
.L_x_333:
        /* <DEDUP_REMOVED lines=26> */
.L_x_335:
[----:B------:R-:W-:Y:S01]  /*181c0*/  ULEA UR25, UR5, UR8, 0x3 ;  /* 0x0000000805197291 */ /* 0x000fe2000f8e18ff */
[----:B-1----:R-:W-:Y:S01]  /*181d0*/  IMAD.U32 R3, RZ, RZ, UR9 ;  /* 0x00000009ff037e24 */ /* 0x002fe2000f8e00ff */
[----:B--2---:R-:W-:-:S04]  /*181e0*/  @!P0 MOV R2, 0x8000 ;  /* 0x0000800000028802 */ /* 0x004fc80000000f00 */
[----:B------:R-:W-:-:S04]  /*181f0*/  SHF.L.U32 R3, R3, 0x1f, RZ ;  /* 0x0000001f03037819 */ /* 0x000fc800000006ff */
[----:B------:R-:W1:Y:S02]  /*18200*/  SYNCS.PHASECHK.TRANS64.TRYWAIT P1, [UR25+0x38038], R3 ;  /* 0x03803803ff0075a7 */ /* 0x000e640008021119 */
[----:B-1----:R-:W-:Y:S05]  /*18210*/  @!P1 BRA `(.L_x_336) ;  /* 0x00000050003c9947 */ /* 0x002fea0003800000 */
.L_x_476:
[----:B------:R2:W-:Y:S01]  /*18220*/  @!P0 SYNCS.ARRIVE.TRANS64 RZ, [UR25+0x38020], R2 ;  /* 0x03802002ffff89a7 */ /* 0x0005e20008000019 */
[----:B------:R-:W-:Y:S05]  /*18230*/  BRA.U !UP1, `(.L_x_337) ;  /* 0x0000000109047547 */ /* 0x000fea000b800000 */
[----:B------:R-:W-:Y:S05]  /*18240*/  BPT.TRAP 0x1 ;  /* 0x000000040000795c */ /* 0x000fea0000300000 */
.L_x_337:
[----:B------:R-:W-:Y:S04]  /*18250*/  BSSY.RECONVERGENT B0, `(.L_x_338) ;  /* 0x0000003000007945 */ /* 0x000fe80003800200 */
[----:B------:R-:W-:Y:S05]  /*18260*/  @P2 BRA `(.L_x_339) ;  /* 0x0000000000042947 */ /* 0x000fea0003800000 */
[----:B------:R-:W-:Y:S05]  /*18270*/  BPT.TRAP 0x1 ;  /* 0x000000040000795c */ /* 0x000fea0000300000 */
.L_x_339:
[----:B------:R-:W-:Y:S05]  /*18280*/  BSYNC.RECONVERGENT B0 ;  /* 0x0000000000007941 */ /* 0x000fea0003800200 */
.L_x_338:
        /* <DEDUP_REMOVED lines=26> */
.L_x_340:
[----:B------:R-:W-:Y:S01]  /*18430*/  ULEA UR25, UR5, UR8, 0x3 ;  /* 0x0000000805197291 */ /* 0x000fe2000f8e18ff */
[----:B-1----:R-:W-:Y:S01]  /*18440*/  IMAD.U32 R3, RZ, RZ, UR9 ;  /* 0x00000009ff037e24 */ /* 0x002fe2000f8e00ff */
[----:B--2---:R-:W-:-:S04]  /*18450*/  @!P0 MOV R2, 0x8000 ;  /* 0x0000800000028802 */ /* 0x004fc80000000f00 */
[----:B------:R-:W-:-:S04]  /*18460*/  SHF.L.U32 R3, R3, 0x1f, RZ ;  /* 0x0000001f03037819 */ /* 0x000fc800000006ff */
[----:B------:R-:W1:Y:S02]  /*18470*/  SYNCS.PHASECHK.TRANS64.TRYWAIT P1, [UR25+0x38038], R3 ;  /* 0x03803803ff0075a7 */ /* 0x000e640008021119 */
[----:B-1----:R-:W-:Y:S05]  /*18480*/  @!P1 BRA `(.L_x_341) ;  /* 0x0000004c00b89947 */ /* 0x002fea0003800000 */
.L_x_478:
[----:B------:R2:W-:Y:S01]  /*18490*/  @!P0 SYNCS.ARRIVE.TRANS64 RZ, [UR25+0x38020], R2 ;  /* 0x03802002ffff89a7 */ /* 0x0005e20008000019 */
[----:B------:R-:W-:Y:S05]  /*184a0*/  BRA.U !UP1, `(.L_x_342) ;  /* 0x0000000109047547 */ /* 0x000fea000b800000 */
[----:B------:R-:W-:Y:S05]  /*184b0*/  BPT.TRAP 0x1 ;  /* 0x000000040000795c */ /* 0x000fea0000300000 */
.L_x_342:
[----:B------:R-:W-:Y:S04]  /*184c0*/  BSSY.RECONVERGENT B0, `(.L_x_343) ;  /* 0x0000003000007945 */ /* 0x000fe80003800200 */
[----:B------:R-:W-:Y:S05]  /*184d0*/  @P2 BRA `(.L_x_344) ;  /* 0x0000000000042947 */ /* 0x000fea0003800000 */
[----:B------:R-:W-:Y:S05]  /*184e0*/  BPT.TRAP 0x1 ;  /* 0x000000040000795c */ /* 0x000fea0000300000 */
.L_x_344:
[----:B------:R-:W-:Y:S05]  /*184f0*/  BSYNC.RECONVERGENT B0 ;  /* 0x0000000000007941 */ /* 0x000fea0003800200 */
.L_x_343:
        /* <DEDUP_REMOVED lines=18> */
[----:B------:R-:W-:-:S02]  /*18620*/  UIADD3 UR5, UPT, UPT, UR5, 0x1, URZ ;  /* 0x0000000105057890 */ /* 0x000fc4000fffe0ff */
[----:B------:R-:W-:Y:S02]  /*18630*/  UIADD3 UR10, UPT, UPT, UR11, 0x3, URZ ;  /* 0x000000030b0a7890 */ /* 0x000fe4000fffe0ff */
[----:B------:R-:W-:Y:S01]  /*18640*/  UISETP.NE.AND UP2, UPT, UR5, 0x3, UPT ;  /* 0x000000030500788c */ /* 0x000fe2000bf45270 */
[----:B------:R3:W-:Y:S03]  /*18650*/  UTMALDG.4D [UR16], [UR6], desc[UR22] ;  /* 0x00001610060075b4 */ /* 0x0007e60008019000 */
[----:B------:R-:W-:Y:S02]  /*18660*/  USEL UR4, URZ, 0x1, UP2 ;  /* 0x00000001ff047887 */ /* 0x000fe40009000000 */
[----:B------:R-:W-:Y:S02]  /*18670*/  USEL UR5, UR5, URZ, UP2 ;  /* 0x000000ff05057287 */ /* 0x000fe40009000000 */
[----:B------:R-:W-:Y:S01]  /*18680*/  ULOP3.LUT UR9, UR9, UR4, URZ, 0x3c, !UPT ;  /* 0x0000000409097292 */ /* 0x000fe2000f8e3cff */
[----:B---3--:R-:W-:Y:S11]  /*18690*/  BRA.U !UP0, `(.L_x_345) ;  /* 0x0000000108047547 */ /* 0x008ff6000b800000 */
[----:B------:R-:W-:Y:S05]  /*186a0*/  BPT.TRAP 0x1 ;  /* 0x000000040000795c */ /* 0x000fea0000300000 */
.L_x_345:
[----:B------:R-:W-:Y:S01]  /*186b0*/  ULEA UR25, UR5, UR8, 0x3 ;  /* 0x0000000805197291 */ /* 0x000fe2000f8e18ff */
[----:B-1----:R-:W-:Y:S01]  /*186c0*/  IMAD.U32 R3, RZ, RZ, UR9 ;  /* 0x00000009ff037e24 */ /* 0x002fe2000f8e00ff */
[----:B--2---:R-:W-:-:S04]  /*186d0*/  @!P0 MOV R2, 0x8000 ;  /* 0x0000800000028802 */ /* 0x004fc80000000f00 */
[----:B------:R-:W-:-:S04]  /*186e0*/  SHF.L.U32 R3, R3, 0x1f, RZ ;  /* 0x0000001f03037819 */ /* 0x000fc800000006ff */
[----:B------:R-:W1:Y:S02]  /*186f0*/  SYNCS.PHASECHK.TRANS64.TRYWAIT P1, [UR25+0x38038], R3 ;  /* 0x03803803ff0075a7 */ /* 0x000e640008021119 */
[----:B-1----:R-:W-:Y:S05]  /*18700*/  @!P1 BRA `(.L_x_346) ;  /* 0x0000004c00309947 */ /* 0x002fea0003800000 */
.L_x_480:
[----:B------:R2:W-:Y:S01]  /*18710*/  @!P0 SYNCS.ARRIVE.TRANS64 RZ, [UR25+0x38020], R2 ;  /* 0x03802002ffff89a7 */ /* 0x0005e20008000019 */
[----:B------:R-:W-:Y:S05]  /*18720*/  BRA.U !UP1, `(.L_x_347) ;  /* 0x0000000109047547 */ /* 0x000fea000b800000 */
[----:B------:R-:W-:Y:S05]  /*18730*/  BPT.TRAP 0x1 ;  /* 0x000000040000795c */ /* 0x000fea0000300000 */
.L_x_347:
[----:B------:R-:W-:Y:S04]  /*18740*/  BSSY.RECONVERGENT B0, `(.L_x_348) ;  /* 0x0000003000007945 */ /* 0x000fe80003800200 */
[----:B------:R-:W-:Y:S05]  /*18750*/  @P2 BRA `(.L_x_349) ;  /* 0x0000000000042947 */ /* 0x000fea0003800000 */
[----:B------:R-:W-:Y:S05]  /*18760*/  BPT.TRAP 0x1 ;  /* 0x000000040000795c */ /* 0x000fea0000300000 */
.L_x_349:
[----:B------:R-:W-:Y:S05]  /*18770*/  BSYNC.RECONVERGENT B0 ;  /* 0x0000000000007941 */ /* 0x000fea0003800200 */
.L_x_348:
        /* <DEDUP_REMOVED lines=26> */
.L_x_350:
[----:B------:R-:W-:Y:S01]  /*18920*/  ULEA UR25, UR5, UR8, 0x3 ;  /* 0x0000000805197291 */ /* 0x000fe2000f8e18ff */
[----:B-1----:R-:W-:Y:S01]  /*18930*/  IMAD.U32 R3, RZ, RZ, UR9 ;  /* 0x00000009ff037e24 */ /* 0x002fe2000f8e00ff */
[----:B--2---:R-:W-:-:S04]  /*18940*/  @!P0 MOV R2, 0x8000 ;  /* 0x0000800000028802 */ /* 0x004fc80000000f00 */
[----:B------:R-:W-:-:S04]  /*18950*/  SHF.L.U32 R3, R3, 0x1f, RZ ;  /* 0x0000001f03037819 */ /* 0x000fc800000006ff */
[----:B------:R-:W1:Y:S02]  /*18960*/  SYNCS.PHASECHK.TRANS64.TRYWAIT P1, [UR25+0x38038], R3 ;  /* 0x03803803ff0075a7 */ /* 0x000e640008021119 */
[----:B-1----:R-:W-:Y:S05]  /*18970*/  @!P1 BRA `(.L_x_351) ;  /* 0x0000004800ac9947 */ /* 0x002fea0003800000 */
.L_x_482:
[----:B------:R2:W-:Y:S01]  /*18980*/  @!P0 SYNCS.ARRIVE.TRANS64 RZ, [UR25+0x38020], R2 ;  /* 0x03802002ffff89a7 */ /* 0x0005e20008000019 */
[----:B------:R-:W-:Y:S05]  /*18990*/  BRA.U !UP1, `(.L_x_352) ;  /* 0x0000000109047547 */ /* 0x000fea000b800000 */
[----:B------:R-:W-:Y:S05]  /*189a0*/  BPT.TRAP 0x1 ;  /* 0x000000040000795c */ /* 0x000fea0000300000 */
.L_x_352:
[----:B------:R-:W-:Y:S04]  /*189b0*/  BSSY.RECONVERGENT B0, `(.L_x_353) ;  /* 0x0000003000007945 */ /* 0x000fe80003800200 */
[----:B------:R-:W-:Y:S05]  /*189c0*/  @P2 BRA `(.L_x_354) ;  /* 0x0000000000042947 */ /* 0x000fea0003800000 */
[----:B------:R-:W-:Y:S05]  /*189d0*/  BPT.TRAP 0x1 ;  /* 0x000000040000795c */ /* 0x000fea0000300000 */
.L_x_354:
[----:B------:R-:W-:Y:S05]  /*189e0*/  BSYNC.RECONVERGENT B0 ;  /* 0x0000000000007941 */ /* 0x000fea0003800200 */
.L_x_353:
[----:B------:R-:W-:Y:S02]  /*189f0*/  ULEA UR16, UR5, UR8, 0xf ;  /* 0x0000000805107291 */ /* 0x000fe4000f8e78ff */
[----:B------:R-:W-:Y:S02]  /*18a00*/  UIADD3 UR6, UP2, UPT, UR32, 0x280, URZ ;  /* 0x0000028020067890 */ /* 0x000fe4000ff5e0ff */
[----:B------:R-:W-:Y:S02]  /*18a10*/  UIADD3 UR5, UPT, UPT, UR5, 0x1, URZ ;  /* 0x0000000105057890 */ /* 0x000fe4000fffe0ff */
[----:B------:R-:W-:Y:S02]  /*18a20*/  UIADD3.X UR7, UPT, UPT, URZ, UR33, URZ, UP2, !UPT ;  /* 0x00000021ff077290 */ /* 0x000fe400097fe4ff */
[----:B------:R-:W-:Y:S02]  /*18a30*/  UISETP.NE.AND UP2, UPT, UR5, 0x3, UPT ;  /* 0x000000030500788c */ /* 0x000fe4000bf45270 */
[----:B------:R-:W-:-:S02]  /*18a40*/  USHF.L.U32 UR27, UR10, 0x7, URZ ;  /* 0x000000070a1b7899 */ /* 0x000fc400080006ff */
[----:B------:R-:W-:Y:S02]  /*18a50*/  USEL UR4, URZ, 0x1, UP2 ;  /* 0x00000001ff047887 */ /* 0x000fe40009000000 */
[----:B------:R-:W-:Y:S02]  /*18a60*/  USEL UR15, UR5, URZ, UP2 ;  /* 0x000000ff050f7287 */ /* 0x000fe40009000000 */
[----:B------:R-:W-:Y:S02]  /*18a70*/  UISETP.NE.AND UP2, UPT, UR10, UR12, UPT ;  /* 0x0000000c0a00728c */ /* 0x000fe4000bf45270 */
[----:B------:R-:W-:Y:S02]  /*18a80*/  UIADD3 UR25, UPT, UPT, UR25, 0x38020, URZ ;  /* 0x0003802019197890 */ /* 0x000fe4000fffe0ff */
[----:B------:R-:W-:Y:S02]  /*18a90*/  UIADD3 UR24, UPT, UPT, UR16, 0x10000, URZ ;  /* 0x0001000010187890 */ /* 0x000fe4000fffe0ff */
        /* <DEDUP_REMOVED lines=11> */
[----:B------:R-:W-:Y:S01]  /*18b50*/  UTMALDG.4D [UR24], [UR6], desc[UR22] ;  /* 0x00001618060075b4 */ /* 0x000fe20008019000 */
[----:B------:R-:W-:Y:S01]  /*18b60*/  UIADD3 UR11, UPT, UPT, UR11, 0x4, URZ ;  /* 0x000000040b0b7890 */ /* 0x000fe2000fffe0ff */
[----:B------:R3:W-:Y:S02]  /*18b70*/  UTMALDG.4D [UR16], [UR6], desc[UR22] ;  /* 0x00001610060075b4 */ /* 0x0007e40008019000 */
[----:B---3--:R-:W-:Y:S01]  /*18b80*/  ULOP3.LUT UR23, UR9, UR4, URZ, 0x3c, !UPT ;  /* 0x0000000409177292 */ /* 0x008fe2000f8e3cff */
[----:B------:R-:W-:Y:S11]  /*18b90*/  BRA.U UP2, `(.L_x_355) ;  /* 0xffffffe902f87547 */ /* 0x000ff6000b83ffff */
.L_x_314:
[----:B------:R-:W-:-:S09]  /*18ba0*/  UISETP.NE.AND UP2, UPT, UR34, URZ, UPT ;  /* 0x000000ff2200728c */ /* 0x000fd2000bf45270 */
[----:B------:R-:W-:Y:S05]  /*18bb0*/  BRA.U !UP2, `(.L_x_289) ;  /* 0x0000000d0abc7547 */ /* 0x000fea000b800000 */
[----:B------:R-:W-:Y:S05]  /*18bc0*/  BRA.U !UP0, `(.L_x_356) ;  /* 0x0000000108047547 */ /* 0x000fea000b800000 */
[----:B------:R-:W-:Y:S05]  /*18bd0*/  BPT.TRAP 0x1 ;  /* 0x000000040000795c */ /* 0x000fea0000300000 */
.L_x_356:
[----:B------:R-:W-:Y:S01]  /*18be0*/  ULEA UR25, UR15, UR8, 0x3 ;  /* 0x000000080f197291 */ /* 0x000fe2000f8e18ff */
[----:B-1----:R-:W-:Y:S01]  /*18bf0*/  IMAD.U32 R3, RZ, RZ, UR23 ;  /* 0x00000017ff037e24 */ /* 0x002fe2000f8e00ff */
[----:B--2---:R-:W-:-:S04]  /*18c00*/  @!P0 MOV R2, 0x8000 ;  /* 0x0000800000028802 */ /* 0x004fc80000000f00 */
[----:B------:R-:W-:-:S04]  /*18c10*/  SHF.L.U32 R3, R3, 0x1f, RZ ;  /* 0x0000001f03037819 */ /* 0x000fc800000006ff */
[----:B------:R-:W1:Y:S02]  /*18c20*/  SYNCS.PHASECHK.TRANS64.TRYWAIT P1, [UR25+0x38038], R3 ;  /* 0x03803803ff0075a7 */ /* 0x000e640008021119 */
[----:B-1----:R-:W-:Y:S05]  /*18c30*/  @!P1 BRA `(.L_x_357) ;  /* 0x0000004800149947 */ /* 0x002fea0003800000 */
.L_x_484:
[----:B------:R2:W-:Y:S01]  /*18c40*/  @!P0 SYNCS.ARRIVE.TRANS64 RZ, [UR25+0x38020], R2 ;  /* 0x03802002ffff89a7 */ /* 0x0005e20008000019 */
[----:B------:R-:W-:Y:S05]  /*18c50*/  BRA.U !UP1, `(.L_x_358) ;  /* 0x0000000109047547 */ /* 0x000fea000b800000 */
[----:B------:R-:W-:Y:S05]  /*18c60*/  BPT.TRAP 0x1 ;  /* 0x000000040000795c */ /* 0x000fea0000300000 */
.L_x_358:
[----:B------:R-:W-:Y:S04]  /*18c70*/  BSSY.RECONVERGENT B0, `(.L_x_359) ;  /* 0x0000003000007945 */ /* 0x000fe80003800200 */
[----:B------:R-:W-:Y:S05]  /*18c80*/  @P2 BRA `(.L_x_360) ;  /* 0x0000000000042947 */ /* 0x000fea0003800000 */
[----:B------:R-:W-:Y:S05]  /*18c90*/  BPT.TRAP 0x1 ;  /* 0x000000040000795c */ /* 0x000fea0000300000 */
.L_x_360:
[----:B------:R-:W-:Y:S05]  /*18ca0*/  BSYNC.RECONVERGENT B0 ;  /* 0x0000000000007941 */ /* 0x000fea0003800200 */
.L_x_359:
        /* <DEDUP_REMOVED lines=26> */
.L_x_361:
[----:B------:R-:W-:Y:S01]  /*18e50*/  ULEA UR25, UR5, UR8, 0x3 ;  /* 0x0000000805197291 */ /* 0x000fe2000f8e18ff */
[----:B-1----:R-:W-:Y:S01]  /*18e60*/  IMAD.U32 R3, RZ, RZ, UR4 ;  /* 0x00000004ff037e24 */ /* 0x002fe2000f8e00ff */
[----:B--2---:R-:W-:-:S04]  /*18e70*/  @!P0 MOV R2, 0x8000 ;  /* 0x0000800000028802 */ /* 0x004fc80000000f00 */
[----:B------:R-:W-:-:S04]  /*18e80*/  SHF.L.U32 R3, R3, 0x1f, RZ ;  /* 0x0000001f03037819 */ /* 0x000fc800000006ff */
[----:B------:R-:W1:Y:S02]  /*18e90*/  SYNCS.PHASECHK.TRANS64.TRYWAIT P1, [UR25+0x38038], R3 ;  /* 0x03803803ff0075a7 */ /* 0x000e640008021119 */
[----:B-1----:R-:W-:Y:S05]  /*18ea0*/  @!P1 BRA `(.L_x_362) ;  /* 0x0000004400909947 */ /* 0x002fea0003800000 */
.L_x_486:
[----:B------:R2:W-:Y:S01]  /*18eb0*/  @!P0 SYNCS.ARRIVE.TRANS64 RZ, [UR25+0x38020], R2 ;  /* 0x03802002ffff89a7 */ /* 0x0005e20008000019 */
[----:B------:R-:W-:Y:S05]  /*18ec0*/  BRA.U !UP1, `(.L_x_363) ;  /* 0x0000000109047547 */ /* 0x000fea000b800000 */
[----:B------:R-:W-:Y:S05]  /*18ed0*/  BPT.TRAP 0x1 ;  /* 0x000000040000795c */ /* 0x000fea0000300000 */
.L_x_363:
[----:B------:R-:W-:Y:S04]  /*18ee0*/  BSSY.RECONVERGENT B0, `(.L_x_364) ;  /* 0x0000003000007945 */ /* 0x000fe80003800200 */
[----:B------:R-:W-:Y:S05]  /*18ef0*/  @P2 BRA `(.L_x_365) ;  /* 0x0000000000042947 */ /* 0x000fea0003800000 */
[----:B------:R-:W-:Y:S05]  /*18f00*/  BPT.TRAP 0x1 ;  /* 0x000000040000795c */ /* 0x000fea0000300000 */
.L_x_365:
[----:B------:R-:W-:Y:S05]  /*18f10*/  BSYNC.RECONVERGENT B0 ;  /* 0x0000000000007941 */ /* 0x000fea0003800200 */
.L_x_364:
[----:B------:R-:W-:Y:S02]  /*18f20*/  ULEA UR16, UR5, UR8, 0xf ;  /* 0x0000000805107291 */ /* 0x000fe4000f8e78ff */
[----:B------:R-:W-:Y:S02]  /*18f30*/  UIADD3 UR6, UP2, UPT, UR32, 0x280, URZ ;  /* 0x0000028020067890 */ /* 0x000fe4000ff5e0ff */
[----:B------:R-:W-:Y:S02]  /*18f40*/  USHF.L.U32 UR27, UR11, 0x7, URZ ;  /* 0x000000070b1b7899 */ /* 0x000fe400080006ff */
[----:B------:R-:W-:Y:S02]  /*18f50*/  UIADD3 UR25, UPT, UPT, UR25, 0x38020, URZ ;  /* 0x0003802019197890 */ /* 0x000fe4000fffe0ff */
[----:B------:R-:W-:Y:S02]  /*18f60*/  UIADD3.X UR7, UPT, UPT, URZ, UR33, URZ, UP2, !UPT ;  /* 0x00000021ff077290 */ /* 0x000fe400097fe4ff */
[----:B------:R-:W-:-:S02]  /*18f70*/  UIADD3 UR24, UPT, UPT, UR16, 0x10000, URZ ;  /* 0x0001000010187890 */ /* 0x000fc4000fffe0ff */
[----:B------:R-:W-:Y:S02]  /*18f80*/  UIADD3 UR16, UPT, UPT, UR16, 0x14000, URZ ;  /* 0x0001400010107890 */ /* 0x000fe4000fffe0ff */
[----:B------:R-:W-:Y:S01]  /*18f90*/  UIADD3 UR5, UPT, UPT, UR5, 0x1, URZ ;  /* 0x0000000105057890 */ /* 0x000fe2000fffe0ff */
        /* <DEDUP_REMOVED lines=14> */
[----:B---3--:R-:W-:-:S02]  /*19080*/  USEL UR23, URZ, 0x1, UP2 ;  /* 0x00000001ff177887 */ /* 0x008fc40009000000 */
[----:B------:R-:W-:Y:S02]  /*19090*/  UISETP.NE.AND UP2, UPT, UR34, 0x1, UPT ;  /* 0x000000012200788c */ /* 0x000fe4000bf45270 */
[----:B------:R-:W-:-:S07]  /*190a0*/  ULOP3.LUT UR23, UR4, UR23, URZ, 0x3c, !UPT ;  /* 0x0000001704177292 */ /* 0x000fce000f8e3cff */
[----:B------:R-:W-:Y:S05]  /*190b0*/  BRA.U !UP2, `(.L_x_289) ;  /* 0x000000090a7c7547 */ /* 0x000fea000b800000 */
[----:B------:R-:W-:Y:S05]  /*190c0*/  BRA.U !UP0, `(.L_x_366) ;  /* 0x0000000108047547 */ /* 0x000fea000b800000 */
[----:B------:R-:W-:Y:S05]  /*190d0*/  BPT.TRAP 0x1 ;  /* 0x000000040000795c */ /* 0x000fea0000300000 */
.L_x_366:
[----:B------:R-:W-:Y:S01]  /*190e0*/  ULEA UR25, UR15, UR8, 0x3 ;  /* 0x000000080f197291 */ /* 0x000fe2000f8e18ff */
[----:B-1----:R-:W-:Y:S01]  /*190f0*/  IMAD.U32 R3, RZ, RZ, UR23 ;  /* 0x00000017ff037e24 */ /* 0x002fe2000f8e00ff */
[----:B--2---:R-:W-:-:S04]  /*19100*/  @!P0 MOV R2, 0x8000 ;  /* 0x0000800000028802 */ /* 0x004fc80000000f00 */
[----:B------:R-:W-:-:S04]  /*19110*/  SHF.L.U32 R3, R3, 0x1f, RZ ;  /* 0x0000001f03037819 */ /* 0x000fc800000006ff */
[----:B------:R-:W1:Y:S02]  /*19120*/  SYNCS.PHASECHK.TRANS64.TRYWAIT P1, [UR25+0x38038], R3 ;  /* 0x03803803ff0075a7 */ /* 0x000e640008021119 */
[----:B-1----:R-:W-:Y:S05]  /*19130*/  @!P1 BRA `(.L_x_367) ;  /* 0x0000004400049947 */ /* 0x002fea0003800000 */
.L_x_488:
[----:B------:R2:W-:Y:S01]  /*19140*/  @!P0 SYNCS.ARRIVE.TRANS64 RZ, [UR25+0x38020], R2 ;  /* 0x03802002ffff89a7 */ /* 0x0005e20008000019 */
[----:B------:R-:W-:Y:S05]  /*19150*/  BRA.U !UP1, `(.L_x_368) ;  /* 0x0000000109047547 */ /* 0x000fea000b800000 */
[----:B------:R-:W-:Y:S05]  /*19160*/  BPT.TRAP 0x1 ;  /* 0x000000040000795c */ /* 0x000fea0000300000 */
.L_x_368:
[----:B------:R-:W-:Y:S04]  /*19170*/  BSSY.RECONVERGENT B0, `(.L_x_369) ;  /* 0x0000003000007945 */ /* 0x000fe80003800200 */
[----:B------:R-:W-:Y:S05]  /*19180*/  @P2 BRA `(.L_x_370) ;  /* 0x0000000000042947 */ /* 0x000fea0003800000 */
[----:B------:R-:W-:Y:S05]  /*19190*/  BPT.TRAP 0x1 ;  /* 0x000000040000795c */ /* 0x000fea0000300000 */
.L_x_370:
[----:B------:R-:W-:Y:S05]  /*191a0*/  BSYNC.RECONVERGENT B0 ;  /* 0x0000000000007941 */ /* 0x000fea0003800200 */
.L_x_369:
        /* <DEDUP_REMOVED lines=26> */
.L_x_371:
[----:B------:R-:W-:Y:S01]  /*19350*/  ULEA UR25, UR5, UR8, 0x3 ;  /* 0x0000000805197291 */ /* 0x000fe2000f8e18ff */
[----:B-1----:R-:W-:Y:S01]  /*19360*/  IMAD.U32 R3, RZ, RZ, UR4 ;  /* 0x00000004ff037e24 */ /* 0x002fe2000f8e00ff */
[----:B--2---:R-:W-:-:S04]  /*19370*/  @!P0 MOV R2, 0x8000 ;  /* 0x0000800000028802 */ /* 0x004fc80000000f00 */
[----:B------:R-:W-:-:S04]  /*19380*/  SHF.L.U32 R3, R3, 0x1f, RZ ;  /* 0x0000001f03037819 */ /* 0x000fc800000006ff */
[----:B------:R-:W1:Y:S02]  /*19390*/  SYNCS.PHASECHK.TRANS64.TRYWAIT P1, [UR25+0x38038], R3 ;  /* 0x03803803ff0075a7 */ /* 0x000e640008021119 */
[----:B-1----:R-:W-:Y:S05]  /*193a0*/  @!P1 BRA `(.L_x_372) ;  /* 0x0000004000809947 */ /* 0x002fea0003800000 */
.L_x_490:
[----:B------:R2:W-:Y:S01]  /*193b0*/  @!P0 SYNCS.ARRIVE.TRANS64 RZ, [UR25+0x38020], R2 ;  /* 0x03802002ffff89a7 */ /* 0x0005e20008000019 */
[----:B------:R-:W-:Y:S05]  /*193c0*/  BRA.U !UP1, `(.L_x_373) ;  /* 0x0000000109047547 */ /* 0x000fea000b800000 */
[----:B------:R-:W-:Y:S05]  /*193d0*/  BPT.TRAP 0x1 ;  /* 0x000000040000795c */ /* 0x000fea0000300000 */
.L_x_373:
[----:B------:R-:W-:Y:S04]  /*193e0*/  BSSY.RECONVERGENT B0, `(.L_x_374) ;  /* 0x0000003000007945 */ /* 0x000fe80003800200 */
[----:B------:R-:W-:Y:S05]  /*193f0*/  @P2 BRA `(.L_x_375) ;  /* 0x0000000000042947 */ /* 0x000fea0003800000 */
[----:B------:R-:W-:Y:S05]  /*19400*/  BPT.TRAP 0x1 ;  /* 0x000000040000795c */ /* 0x000fea0000300000 */
.L_x_375:
[----:B------:R-:W-:Y:S05]  /*19410*/  BSYNC.RECONVERGENT B0 ;  /* 0x0000000000007941 */ /* 0x000fea0003800200 */
.L_x_374:
[----:B------:R-:W-:Y:S02]  /*19420*/  ULEA UR16, UR5, UR8, 0xf ;  /* 0x0000000805107291 */ /* 0x000fe4000f8e78ff */
[----:B------:R-:W-:Y:S02]  /*19430*/  UIADD3 UR6, UP2, UPT, UR32, 0x280, URZ ;  /* 0x0000028020067890 */ /* 0x000fe4000ff5e0ff */
[----:B------:R-:W-:Y:S02]  /*19440*/  ULEA UR27, UR11, 0x80, 0x7 ;  /* 0x000000800b1b7891 */ /* 0x000fe4000f8e38ff */
        /* <DEDUP_REMOVED lines=23> */
[----:B------:R-:W-:Y:S01]  /*195c0*/  UIADD3 UR11, UPT, UPT, UR11, 0x2, URZ ;  /* 0x000000020b0b7890 */ /* 0x000fe2000fffe0ff */
[----:B------:R-:W-:Y:S11]  /*195d0*/  BRA.U !UP0, `(.L_x_376) ;  /* 0x0000000108047547 */ /* 0x000ff6000b800000 */
[----:B------:R-:W-:Y:S05]  /*195e0*/  BPT.TRAP 0x1 ;  /* 0x000000040000795c */ /* 0x000fea0000300000 */
.L_x_376:
[----:B------:R-:W-:Y:S01]  /*195f0*/  ULEA UR25, UR15, UR8, 0x3 ;  /* 0x000000080f197291 */ /* 0x000fe2000f8e18ff */
[----:B-1----:R-:W-:Y:S01]  /*19600*/  IMAD.U32 R3, RZ, RZ, UR23 ;  /* 0x00000017ff037e24 */ /* 0x002fe2000f8e00ff */
[----:B--2---:R-:W-:-:S04]  /*19610*/  @!P0 MOV R2, 0x8000 ;  /* 0x0000800000028802 */ /* 0x004fc80000000f00 */
[----:B------:R-:W-:-:S04]  /*19620*/  SHF.L.U32 R3, R3, 0x1f, RZ ;  /* 0x0000001f03037819 */ /* 0x000fc800000006ff */
[----:B------:R-:W1:Y:S02]  /*19630*/  SYNCS.PHASECHK.TRANS64.TRYWAIT P1, [UR25+0x38038], R3 ;  /* 0x03803803ff0075a7 */ /* 0x000e640008021119 */
[----:B-1----:R-:W-:Y:S05]  /*19640*/  @!P1 BRA `(.L_x_377) ;  /* 0x0000003c00f09947 */ /* 0x002fea0003800000 */
.L_x_492:
[----:B------:R2:W-:Y:S01]  /*19650*/  @!P0 SYNCS.ARRIVE.TRANS64 RZ, [UR25+0x38020], R2 ;  /* 0x03802002ffff89a7 */ /* 0x0005e20008000019 */
[----:B------:R-:W-:Y:S05]  /*19660*/  BRA.U !UP1, `(.L_x_378) ;  /* 0x0000000109047547 */ /* 0x000fea000b800000 */
[----:B------:R-:W-:Y:S05]  /*19670*/  BPT.TRAP 0x1 ;  /* 0x000000040000795c */ /* 0x000fea0000300000 */
.L_x_378:
[----:B------:R-:W-:Y:S04]  /*19680*/  BSSY.RECONVERGENT B0, `(.L_x_379) ;  /* 0x0000003000007945 */ /* 0x000fe80003800200 */
[----:B------:R-:W-:Y:S05]  /*19690*/  @P2 BRA `(.L_x_380) ;  /* 0x0000000000042947 */ /* 0x000fea0003800000 */
[----:B------:R-:W-:Y:S05]  /*196a0*/  BPT.TRAP 0x1 ;  /* 0x000000040000795c */ /* 0x000fea0000300000 */
.L_x_380:
[----:B------:R-:W-:Y:S05]  /*196b0*/  BSYNC.RECONVERGENT B0 ;  /* 0x0000000000007941 */ /* 0x000fea0003800200 */
.L_x_379:
        /* <DEDUP_REMOVED lines=24> */
[----:B------:R-:W-:Y:S11]  /*19840*/  BRA.U !UP0, `(.L_x_381) ;  /* 0x0000000108047547 */ /* 0x000ff6000b800000 */
[----:B------:R-:W-:Y:S05]  /*19850*/  BPT.TRAP 0x1 ;  /* 0x000000040000795c */ /* 0x000fea0000300000 */
.L_x_381:
[----:B------:R-:W-:Y:S01]  /*19860*/  ULEA UR17, UR15, UR8, 0x3 ;  /* 0x000000080f117291 */ /* 0x000fe2000f8e18ff */
[----:B-1----:R-:W-:Y:S01]  /*19870*/  IMAD.U32 R3, RZ, RZ, UR23 ;  /* 0x00000017ff037e24 */ /* 0x002fe2000f8e00ff */
[----:B--2---:R-:W-:-:S04]  /*19880*/  @!P0 MOV R2, 0x8000 ;  /* 0x0000800000028802 */ /* 0x004fc80000000f00 */
[----:B------:R-:W-:-:S04]  /*19890*/  SHF.L.U32 R3, R3, 0x1f, RZ ;  /* 0x0000001f03037819 */ /* 0x000fc800000006ff */
[----:B------:R-:W1:Y:S02]  /*198a0*/  SYNCS.PHASECHK.TRANS64.TRYWAIT P1, [UR17+0x38038], R3 ;  /* 0x03803803ff0075a7 */ /* 0x000e640008021111 */
[----:B-1----:R-:W-:Y:S05]  /*198b0*/  @!P1 BRA `(.L_x_382) ;  /* 0x0000003c006c9947 */ /* 0x002fea0003800000 */
.L_x_494:
[----:B------:R2:W-:Y:S01]  /*198c0*/  @!P0 SYNCS.ARRIVE.TRANS64 RZ, [UR17+0x38020], R2 ;  /* 0x03802002ffff89a7 */ /* 0x0005e20008000011 */
[----:B------:R-:W-:Y:S05]  /*198d0*/  BRA.U !UP1, `(.L_x_383) ;  /* 0x0000000109047547 */ /* 0x000fea000b800000 */
[----:B------:R-:W-:Y:S05]  /*198e0*/  BPT.TRAP 0x1 ;  /* 0x000000040000795c */ /* 0x000fea0000300000 */
.L_x_383:
[----:B------:R-:W-:Y:S04]  /*198f0*/  BSSY.RECONVERGENT B0, `(.L_x_384) ;  /* 0x0000003000007945 */ /* 0x000fe80003800200 */
[----:B------:R-:W-:Y:S05]  /*19900*/  @P2 BRA `(.L_x_385) ;  /* 0x0000000000042947 */ /* 0x000fea0003800000 */
[----:B------:R-:W-:Y:S05]  /*19910*/  BPT.TRAP 0x1 ;  /* 0x000000040000795c */ /* 0x000fea0000300000 */
.L_x_385:
[----:B------:R-:W-:Y:S05]  /*19920*/  BSYNC.RECONVERGENT B0 ;  /* 0x0000000000007941 */ /* 0x000fea0003800200 */
.L_x_384:
        /* <DEDUP_REMOVED lines=20> */
[----:B------:R-:W-:Y:S01]  /*19a70*/  USEL UR15, UR15, URZ, UP2 ;  /* 0x000000ff0f0f7287 */ /* 0x000fe20009000000 */
[----:B------:R3:W-:Y:S02]  /*19a80*/  UTMALDG.4D [UR8], [UR4], desc[UR6] ;  /* 0x00000608040075b4 */ /* 0x0007e40008019000 */
[----:B---3--:R-:W-:-:S04]  /*19a90*/  USEL UR4, URZ, 0x1, UP2 ;  /* 0x00000001ff047887 */ /* 0x008fc80009000000 */
[----:B------:R-:W-:-:S12]  /*19aa0*/  ULOP3.LUT UR23, UR23, UR4, URZ, 0x3c, !UPT ;  /* 0x0000000417177292 */ /* 0x000fd8000f8e3cff */
.L_x_289:
[----:B------:R-:W3:Y:S01]  /*19ab0*/  LDCU UR4, c[0x0][0x370] ;  /* 0x00006e00ff0477ac */ /* 0x000ee20008000800 */
[----:B------:R-:W4:Y:S01]  /*19ac0*/  LDCU UR5, c[0x0][0x900] ;  /* 0x00012000ff0577ac */ /* 0x000f220008000800 */
[----:B---3--:R-:W-:-:S04]  /*19ad0*/  UIADD3 UR54, UPT, UPT, UR4, UR54, URZ ;  /* 0x0000003604367290 */ /* 0x008fc8000fffe0ff */
[----:B----4-:R-:W-:-:S09]  /*19ae0*/  UISETP.GE.AND UP2, UPT, UR54, UR5, UPT ;  /* 0x000000053600728c */ /* 0x010fd2000bf46270 */
[----:B------:R-:W-:Y:S05]  /*19af0*/  BRA.U !UP2, `(.L_x_386) ;  /* 0xffffffcd0a887547 */ /* 0x000fea000b83ffff */
[----:B------:R-:W-:Y:S05]  /*19b00*/  EXIT ;  /* 0x000000000000794d */ /* 0x000fea0003800000 */
.L_x_513:
[----:B------:R-:W-:-:S08]  /*19b10*/  NOP ;  /* 0x0000000000007918 */ /* 0x000fd00000000000 */
[----:B------:R-:W1:-:S00]  /*19b20*/  USETMAXREG.DEALLOC.CTAPOOL 0x20 ;  /* 0x00000020000079c8 */ /* 0x000e4000080e0500 */
[----:B-1----:R-:W1:Y:S02]  /*19b30*/  LDC R0, c[0x0][0x900] ;  /* 0x00024000ff007b82 */ /* 0x002e640000000800 */
[----:B-1----:R-:W-:-:S13]  /*19b40*/  ISETP.LE.AND P0, PT, R0, UR54, PT ;  /* 0x0000003600007c0c */ /* 0x002fda000bf03270 */
[----:B------:R-:W-:Y:S05]  /*19b50*/  @P0 EXIT ;  /* 0x000000000000094d */ /* 0x000fea0003800000 */
[----:B------:R-:W-:Y:S01]  /*19b60*/  HFMA2 R2, -RZ, RZ, 0, 0 ;  /* 0x00000000ff027431 */ /* 0x000fe200000001ff */
[----:B------:R-:W-:Y:S01]  /*19b70*/  PRMT R0, RZ, 0x7610, R0 ;  /* 0x00007610ff007816 */ /* 0x000fe20000000000 */
[----:B------:R-:W1:Y:S01]  /*19b80*/  LDCU.64 UR46, c[0x0][0x348] ;  /* 0x00006900ff2e77ac */ /* 0x000e620008000a00 */
[----:B------:R-:W2:Y:S01]  /*19b90*/  LDCU UR63, c[0x0][0x900] ;  /* 0x00012000ff3f77ac */ /* 0x000ea20008000800 */
[----:B------:R-:W3:Y:S01]  /*19ba0*/  LDCU UR23, c[0x0][0x904] ;  /* 0x00012080ff1777ac */ /* 0x000ee20008000800 */
[----:B------:R-:W4:Y:S01]  /*19bb0*/  LDCU UR71, c[0x0][0x380] ;  /* 0x00007000ff4777ac */ /* 0x000f220008000800 */
[----:B------:R-:W1:Y:S01]  /*19bc0*/  LDCU UR22, c[0x0][0x38c] ;  /* 0x00007180ff1677ac */ /* 0x000e620008000800 */
[----:B------:R-:W1:Y:S01]  /*19bd0*/  LDCU UR55, c[0x0][0x91c] ;  /* 0x00012380ff3777ac */ /* 0x000e620008000800 */
[----:B------:R-:W1:Y:S01]  /*19be0*/  LDCU UR70, c[0x0][0x918] ;  /* 0x00012300ff4677ac */ /* 0x000e620008000800 */
[----:B------:R-:W1:Y:S01]  /*19bf0*/  LDCU.64 UR30, c[0x0][0x908] ;  /* 0x00012100ff1e77ac */ /* 0x000e620008000a00 */
[----:B------:R-:W1:Y:S01]  /*19c00*/  LDCU.64 UR38, c[0x0][0x920] ;  /* 0x00012400ff2677ac */ /* 0x000e620008000a00 */
[----:B------:R-:W1:Y:S02]  /*19c10*/  LDCU.64 UR14, c[0x0][0x910] ;  /* 0x00012200ff0e77ac */ /* 0x000e640008000a00 */
.L_x_398:
[----:B-1----:R-:W-:Y:S02]  /*19c20*/  UIMAD.WIDE.U32 UR4, UR54, UR30, URZ ;  /* 0x0000001e360472a5 */ /* 0x002fe4000f8e00ff */
[----:B---3--:R-:W-:-:S05]  /*19c30*/  UISETP.NE.AND UP0, UPT, UR23, 0x1, UPT ;  /* 0x000000011700788c */ /* 0x008fca000bf05270 */
[----:B------:R-:W-:Y:S02]  /*19c40*/  UMOV UR4, UR5 ;  /* 0x0000000500047c82 */ /* 0x000fe40008000000 */
[----:B------:R-:W-:-:S04]  /*19c50*/  USHF.R.U32.HI UR4, URZ, UR31, UR4 ;  /* 0x0000001fff047299 */ /* 0x000fc80008011604 */
[----:B------:R-:W-:Y:S02]  /*19c60*/  USEL UR6, UR54, UR4, !UP0 ;  /* 0x0000000436067287 */ /* 0x000fe4000c000000 */
[----:B------:R-:W-:Y:S02]  /*19c70*/  UISETP.NE.AND UP0, UPT, UR55, 0x1, UPT ;  /* 0x000000013700788c */ /* 0x000fe4000bf05270 */
[----:B------:R-:W-:-:S07]  /*19c80*/  UIMAD.WIDE.U32 UR4, UR6, UR38, URZ ;  /* 0x00000026060472a5 */ /* 0x000fce000f8e00ff */
[----:B------:R-:W-:Y:S02]  /*19c90*/  UMOV UR4, UR5 ;  /* 0x0000000500047c82 */ /* 0x000fe40008000000 */
[----:B------:R-:W-:Y:S02]  /*19ca0*/  USHF.R.U32.HI UR5, URZ, UR39, UR4 ;  /* 0x00000027ff057299 */ /* 0x000fe40008011604 */
[----:B------:R-:W-:Y:S02]  /*19cb0*/  UIADD3 UR4, UPT, UPT, -UR6, URZ, URZ ;  /* 0x000000ff06047290 */ /* 0x000fe4000fffe1ff */
[----:B------:R-:W-:Y:S02]  /*19cc0*/  USEL UR7, UR6, UR5, !UP0 ;  /* 0x0000000506077287 */ /* 0x000fe4000c000000 */
[----:B------:R-:W-:Y:S02]  /*19cd0*/  UIMAD UR4, UR23, UR4, UR54 ;  /* 0x00000004170472a4 */ /* 0x000fe4000f8e0236 */
[----:B------:R-:W-:-:S02]  /*19ce0*/  UIADD3 UR5, UPT, UPT, -UR7, URZ, URZ ;  /* 0x000000ff07057290 */ /* 0x000fc4000fffe1ff */
[----:B------:R-:W-:Y:S02]  /*19cf0*/  USHF.L.U32 UR8, UR4, 0x8, URZ ;  /* 0x0000000804087899 */ /* 0x000fe400080006ff */
[----:B------:R-:W-:Y:S02]  /*19d00*/  UIMAD UR4, UR55, UR5, UR6 ;  /* 0x00000005370472a4 */ /* 0x000fe4000f8e0206 */
[----:B----4-:R-:W-:Y:S02]  /*19d10*/  UISETP.GE.AND UP0, UPT, UR8, UR71, UPT ;  /* 0x000000470800728c */ /* 0x010fe4000bf06270 */
[----:B------:R-:W-:Y:S02]  /*19d20*/  MOV R20, UR8 ;  /* 0x0000000800147c02 */ /* 0x000fe40008000f00 */
[----:B------:R-:W-:-:S05]  /*19d30*/  MOV R21, UR4 ;  /* 0x0000000400157c02 */ /* 0x000fca0008000f00 */
[----:B------:R-:W-:Y:S05]  /*19d40*/  BRA.U UP0, `(.L_x_387) ;  /* 0x0000002100b07547 */ /* 0x000fea000b800000 */
[----:B------:R-:W-:Y:S01]  /*19d50*/  IMAD.U32 R4, RZ, RZ, UR22 ;  /* 0x00000016ff047e24 */ /* 0x000fe2000f8e00ff */
[----:B------:R-:W-:Y:S02]  /*19d60*/  UIMAD.WIDE.U32 UR4, UR7, UR15, URZ ;  /* 0x0000000f070472a5 */ /* 0x000fe4000f8e00ff */
[----:B------:R-:W-:Y:S02]  /*19d70*/  UISETP.NE.AND UP0, UPT, UR14, 0x1, UPT ;  /* 0x000000010e00788c */ /* 0x000fe4000bf05270 */
[----:B------:R-:W-:-:S03]  /*19d80*/  IABS R4, R4 ;  /* 0x0000000400047213 */ /* 0x000fc60000000000 */
[----:B------:R-:W-:Y:S01]  /*19d90*/  UMOV UR4, UR5 ;  /* 0x0000000500047c82 */ /* 0x000fe20008000000 */
[----:B------:R-:W1:Y:S01]  /*19da0*/  I2F.RP R0, R4 ;  /* 0x0000000400007306 */ /* 0x000e620000209400 */
[----:B------:R-:W-:-:S04]  /*19db0*/  USHF.R.U32.HI UR4, URZ, UR70, UR4 ;  /* 0x00000046ff047299 */ /* 0x000fc80008011604 */
[----:B------:R-:W-:Y:S02]  /*19dc0*/  USEL UR4, UR7, UR4, !UP0 ;  /* 0x0000000407047287 */ /* 0x000fe4000c000000 */
[----:B------:R-:W-:Y:S02]  /*19dd0*/  UISETP.NE.AND UP0, UPT, UR22, URZ, UPT ;  /* 0x000000ff1600728c */ /* 0x000fe4000bf05270 */
[----:B------:R-:W-:-:S04]  /*19de0*/  UIADD3 UR4, UPT, UPT, -UR4, URZ, URZ ;  /* 0x000000ff04047290 */ /* 0x000fc8000fffe1ff */
[----:B------:R-:W-:Y:S01]  /*19df0*/  UIMAD UR4, UR14, UR4, UR7 ;  /* 0x000000040e0472a4 */ /* 0x000fe2000f8e0207 */
[----:B-1----:R-:W1:Y:S03]  /*19e00*/  MUFU.RCP R6, R0 ;  /* 0x0000000000067308 */ /* 0x002e660000001000 */
        /* <DEDUP_REMOVED lines=17> */
[----:B------:R-:W-:Y:S01]  /*19f20*/  @P1 VIADD R5, R5, 0x1 ;  /* 0x0000000105051836 */ /* 0x000fe20000000000 */
[----:B------:R-:W-:-:S04]  /*19f30*/  ELECT P1, URZ, PT ;  /* 0x0000000000ff782f */ /* 0x000fc80003820000 */
[----:B------:R-:W-:-:S13]  /*19f40*/  R2UR UR6, R5 ;  /* 0x00000000050672ca */ /* 0x000fda00000e0000 */
[----:B------:R-:W-:Y:S02]  /*19f50*/  @!UP1 UIADD3 UR6, UPT, UPT, -UR6, URZ, URZ ;  /* 0x000000ff06069290 */ /* 0x000fe4000fffe1ff */
[----:B------:R-:W-:-:S04]  /*19f60*/  @!UP0 ULOP3.LUT UR6, URZ, UR22, URZ, 0x33, !UPT ;  /* 0x00000016ff068292 */ /* 0x000fc8000f8e33ff */
[----:B------:R-:W-:Y:S02]  /*19f70*/  UIADD3 UR5, UPT, UPT, -UR6, URZ, URZ ;  /* 0x000000ff06057290 */ /* 0x000fe4000fffe1ff */
[----:B------:R-:W-:Y:S02]  /*19f80*/  MOV R19, UR6 ;  /* 0x0000000600137c02 */ /* 0x000fe40008000f00 */
[----:B------:R-:W-:-:S06]  /*19f90*/  UIMAD UR4, UR22, UR5, UR4 ;  /* 0x00000005160472a4 */ /* 0x000fcc000f8e0204 */
[----:B------:R-:W-:Y:S01]  /*19fa0*/  IMAD.U32 R18, RZ, RZ, UR4 ;  /* 0x00000004ff127e24 */ /* 0x000fe2000f8e00ff */
[----:B------:R-:W-:Y:S06]  /*19fb0*/  BRA.U UP6, `(.L_x_388) ;  /* 0x0000000106047547 */ /* 0x000fec000b800000 */
[----:B--2---:R-:W-:Y:S05]  /*19fc0*/  BPT.TRAP 0x1 ;  /* 0x000000040000795c */ /* 0x004fea0000300000 */
.L_x_388:
[----:B------:R-:W1:Y:S01]  /*19fd0*/  S2UR UR62, SR_CgaCtaId ;  /* 0x00000000003e79c3 */ /* 0x000e620000008800 */
[----:B------:R-:W-:Y:S01]  /*19fe0*/  UMOV UR5, 0x400 ;  /* 0x0000040000057882 */ /* 0x000fe20000000000 */
[----:B------:R-:W-:Y:S01]  /*19ff0*/  SHF.L.U32 R0, R2, 0x1f, RZ ;  /* 0x0000001f02007819 */ /* 0x000fe200000006ff */
[----:B-1----:R-:W-:-:S09]  /*1a000*/  ULEA UR5, UR62, UR5, 0x18 ;  /* 0x000000053e057291 */ /* 0x002fd2000f8ec0ff */
[----:B------:R-:W1:Y:S02]  /*1a010*/  SYNCS.PHASECHK.TRANS64.TRYWAIT P0, [UR5+0x380b0], R0 ;  /* 0x0380b000ff0075a7 */ /* 0x000e640008001105 */
[----:B-1----:R-:W-:Y:S05]  /*1a020*/  @!P0 BRA `(.L_x_389) ;  /* 0x0000003400a88947 */ /* 0x002fea0003800000 */
.L_x_496:
[----:B------:R-:W-:Y:S04]  /*1a030*/  BSSY.RECONVERGENT B0, `(.L_x_390) ;  /* 0x0000121000007945 */ /* 0x000fe80003800200 */
[----:B------:R-:W-:Y:S05]  /*1a040*/  @!P1 BRA `(.L_x_391) ;  /* 0x00000010007c9947 */ /* 0x000fea0003800000 */
[----:B------:R-:W-:Y:S01]  /*1a050*/  R2UR UR50, R20 ;  /* 0x00000000143272ca */ /* 0x000fe200000e0000 */
[----:B------:R1:W-:Y:S01]  /*1a060*/  STL [R1+0x70], R0 ;  /* 0x0000700001007387 */ /* 0x0003e20000100800 */
[----:B------:R-:W-:Y:S01]  /*1a070*/  R2UR UR51, R18 ;  /* 0x00000000123372ca */ /* 0x000fe200000e0000 */
[----:B------:R-:W-:Y:S01]  /*1a080*/  UIADD3 UR32, UPT, UPT, UR5, 0x2a800, URZ ;  /* 0x0002a80005207890 */ /* 0x000fe2000fffe0ff */
[----:B------:R-:W-:Y:S01]  /*1a090*/  R2UR UR52, R19 ;  /* 0x00000000133472ca */ /* 0x000fe200000e0000 */
[----:B------:R3:W-:Y:S01]  /*1a0a0*/  STL [R1+0x80], R19 ;  /* 0x0000801301007387 */ /* 0x0007e20000100800 */
[----:B------:R-:W-:Y:S01]  /*1a0b0*/  R2UR UR53, R21 ;  /* 0x00000000153572ca */ /* 0x000fe200000e0000 */
[----:B------:R-:W-:Y:S02]  /*1a0c0*/  UIADD3 UR6, UP0, UPT, UR46, 0x400, URZ ;  /* 0x000004002e067890 */ /* 0x000fe4000ff1e0ff */
[----:B------:R4:W-:Y:S01]  /*1a0d0*/  STL [R1+0x84], R21 ;  /* 0x0000841501007387 */ /* 0x0009e20000100800 */
[----:B------:R-:W-:-:S02]  /*1a0e0*/  UIADD3 UR48, UPT, UPT, UR5, 0x28000, URZ ;  /* 0x0002800005307890 */ /* 0x000fc4000fffe0ff */
[----:B------:R-:W-:Y:S01]  /*1a0f0*/  UIADD3.X UR7, UPT, UPT, URZ, UR47, URZ, UP0, !UPT ;  /* 0x0000002fff077290 */ /* 0x000fe200087fe4ff */
[----:B------:R2:W-:Y:S01]  /*1a100*/  STL [R1+0x74], R2 ;  /* 0x0000740201007387 */ /* 0x0005e20000100800 */
[----:B------:R-:W-:Y:S01]  /*1a110*/  UIADD3 UR4, UPT, UPT, UR50, 0x10, URZ ;  /* 0x0000001032047890 */ /* 0x000fe2000fffe0ff */
[----:B------:R-:W-:Y:S01]  /*1a120*/  IMAD.U32 R29, RZ, RZ, UR51 ;  /* 0x00000033ff1d7e24 */ /* 0x000fe2000f8e00ff */
[----:B------:R-:W-:Y:S01]  /*1a130*/  UIADD3 UR34, UPT, UPT, UR50, 0x28, URZ ;  /* 0x0000002832227890 */ /* 0x000fe2000fffe0ff */
[----:B------:R-:W-:Y:S01]  /*1a140*/  IMAD.U32 R28, RZ, RZ, UR52 ;  /* 0x00000034ff1c7e24 */ /* 0x000fe2000f8e00ff */
[----:B------:R-:W-:Y:S01]  /*1a150*/  UMOV UR35, UR51 ;  /* 0x0000003300237c82 */ /* 0x000fe20008000000 */
[----:B------:R-:W-:Y:S01]  /*1a160*/  IMAD.U32 R27, RZ, RZ, UR53 ;  /* 0x00000035ff1b7e24 */ /* 0x000fe2000f8e00ff */
[----:B------:R-:W-:Y:S01]  /*1a170*/  UMOV UR36, UR52 ;  /* 0x0000003400247c82 */ /* 0x000fe20008000000 */
[----:B------:R-:W-:Y:S01]  /*1a180*/  UMOV UR37, UR53 ;  /* 0x0000003500257c82 */ /* 0x000fe20008000000 */
[----:B------:R-:W-:Y:S01]  /*1a190*/  MOV.SPILL R4, UR36 ;  /* 0x0000002400047c02 */ /* 0x000fe20009000f00 */
[----:B------:R-:W-:Y:S01]  /*1a1a0*/  UIADD3 UR10, UPT, UPT, UR50, 0x8, URZ ;  /* 0x00000008320a7890 */ /* 0x000fe2000fffe0ff */
[----:B------:R-:W-:Y:S01]  /*1a1b0*/  MOV.SPILL R5, UR37 ;  /* 0x0000002500057c02 */ /* 0x000fe20009000f00 */
[----:B------:R-:W-:Y:S01]  /*1a1c0*/  UIADD3 UR8, UPT, UPT, UR5, 0x28800, URZ ;  /* 0x0002880005087890 */ /* 0x000fe2000fffe0ff */
[----:B-1----:R-:W-:Y:S01]  /*1a1d0*/  MOV.SPILL R0, UR39 ;  /* 0x0000002700007c02 */ /* 0x002fe20009000f00 */
[----:B------:R-:W-:Y:S01]  /*1a1e0*/  UMOV UR18, UR50 ;  /* 0x0000003200127c82 */ /* 0x000fe20008000000 */
[----:B------:R-:W-:Y:S01]  /*1a1f0*/  MOV.SPILL R3, UR35 ;  /* 0x0000002300037c02 */ /* 0x000fe20009000f00 */
[----:B------:R-:W-:Y:S01]  /*1a200*/  UMOV UR49, URZ ;  /* 0x000000ff00317c82 */ /* 0x000fe20008000000 */
[----:B---3--:R-:W-:Y:S01]  /*1a210*/  MOV.SPILL R19, UR38 ;  /* 0x0000002600137c02 */ /* 0x008fe20009000f00 */
[----:B------:R1:W-:Y:S01]  /*1a220*/  STL [R1+0x24], R0 ;  /* 0x0000240001007387 */ /* 0x0003e20000100800 */
[----:B------:R-:W-:Y:S01]  /*1a230*/  R2UR UR35, R29 ;  /* 0x000000001d2372ca */ /* 0x000fe200000e0000 */
[----:B------:R-:W-:Y:S01]  /*1a240*/  IMAD.U32 R15, RZ, RZ, UR53 ;  /* 0x00000035ff0f7e24 */ /* 0x000fe2000f8e00ff */
[----:B------:R-:W-:Y:S01]  /*1a250*/  R2UR UR36, R28 ;  /* 0x000000001c2472ca */ /* 0x000fe200000e0000 */
[----:B------:R3:W-:Y:S01]  /*1a260*/  STL [R1+0x88], R19 ;  /* 0x0000881301007387 */ /* 0x0007e20000100800 */
[----:B------:R-:W-:Y:S01]  /*1a270*/  R2UR UR37, R27 ;  /* 0x000000001b2572ca */ /* 0x000fe200000e0000 */
[----:B------:R-:W-:Y:S01]  /*1a280*/  IMAD.U32 R14, RZ, RZ, UR51 ;  /* 0x00000033ff0e7e24 */ /* 0x000fe2000f8e00ff */
[----:B----4-:R-:W-:Y:S01]  /*1a290*/  MOV.SPILL R21, UR32 ;  /* 0x0000002000157c02 */ /* 0x010fe20009000f00 */
[----:B------:R-:W-:Y:S01]  /*1a2a0*/  IMAD.U32 R13, RZ, RZ, UR52 ;  /* 0x00000034ff0d7e24 */ /* 0x000fe2000f8e00ff */
[----:B--2---:R-:W-:Y:S01]  /*1a2b0*/  MOV.SPILL R2, UR54 ;  /* 0x0000003600027c02 */ /* 0x004fe20009000f00 */
[----:B------:R-:W-:Y:S01]  /*1a2c0*/  UMOV UR25, URZ ;  /* 0x000000ff00197c82 */ /* 0x000fe20008000000 */
[----:B------:R-:W-:Y:S01]  /*1a2d0*/  UIADD3 UR58, UPT, UPT, UR18, 0x58, URZ ;  /* 0x00000058123a7890 */ /* 0x000fe2000fffe0ff */
[----:B------:R-:W-:Y:S01]  /*1a2e0*/  IMAD.U32 R8, RZ, RZ, UR51 ;  /* 0x00000033ff087e24 */ /* 0x000fe2000f8e00ff */
[----:B------:R-:W-:Y:S01]  /*1a2f0*/  UMOV UR11, UR51 ;  /* 0x00000033000b7c82 */ /* 0x000fe20008000000 */
[----:B------:R-:W-:Y:S01]  /*1a300*/  UMOV UR12, UR52 ;  /* 0x00000034000c7c82 */ /* 0x000fe20008000000 */
[----:B------:R-:W-:Y:S01]  /*1a310*/  UMOV UR13, UR53 ;  /* 0x00000035000d7c82 */ /* 0x000fe20008000000 */
[----:B------:R-:W-:Y:S01]  /*1a320*/  UMOV UR9, UR49 ;  /* 0x0000003100097c82 */ /* 0x000fe20008000000 */
[----:B------:R-:W-:Y:S01]  /*1a330*/  IMAD.U32 R7, RZ, RZ, UR52 ;  /* 0x00000034ff077e24 */ /* 0x000fe2000f8e00ff */
[----:B------:R-:W-:Y:S01]  /*1a340*/  UTMASTG.5D [UR48], [UR6] ;  /* 0x00000030060073b5 */ /* 0x000fe20008020000 */
[----:B------:R-:W-:Y:S01]  /*1a350*/  UMOV UR23, UR51 ;  /* 0x0000003300177c82 */ /* 0x000fe20008000000 */
[----:B------:R-:W-:Y:S01]  /*1a360*/  UMOV UR22, UR52 ;  /* 0x0000003400167c82 */ /* 0x000fe20008000000 */
[----:B------:R-:W-:Y:S01]  /*1a370*/  IMAD.U32 R16, RZ, RZ, UR52 ;  /* 0x00000034ff107e24 */ /* 0x000fe2000f8e00ff */
[----:B------:R-:W-:Y:S01]  /*1a380*/  UIADD3 UR66, UPT, UPT, UR50, 0x50, URZ ;  /* 0x0000005032427890 */ /* 0x000fe2000fffe0ff */
[----:B------:R-:W-:Y:S01]  /*1a390*/  R2UR.FILL UR54, R2 ;  /* 0x00000000023672ca */ /* 0x000fe200004e0000 */
[----:B------:R-:W-:Y:S01]  /*1a3a0*/  IMAD.U32 R6, RZ, RZ, UR53 ;  /* 0x00000035ff067e24 */ /* 0x000fe2000f8e00ff */
[----:B------:R-:W-:Y:S01]  /*1a3b0*/  UIADD3 UR64, UPT, UPT, UR5, 0x2d000, URZ ;  /* 0x0002d00005407890 */ /* 0x000fe2000fffe0ff */
[----:B-1----:R-:W-:Y:S01]  /*1a3c0*/  IMAD.U32 R0, RZ, RZ, UR4 ;  /* 0x00000004ff007e24 */ /* 0x002fe2000f8e00ff */
[----:B------:R-:W-:Y:S01]  /*1a3d0*/  UIADD3 UR4, UPT, UPT, UR50, 0x18, URZ ;  /* 0x0000001832047890 */ /* 0x000fe2000fffe0ff */
[----:B------:R1:W-:Y:S01]  /*1a3e0*/  UTMASTG.5D [UR8], [UR6] ;  /* 0x00000008060073b5 */ /* 0x0003e20008020000 */
[----:B---3--:R-:W-:Y:S01]  /*1a3f0*/  MOV.SPILL R19, UR34 ;  /* 0x0000002200137c02 */ /* 0x008fe20009000f00 */
[----:B------:R-:W-:Y:S01]  /*1a400*/  UIADD3 UR32, UPT, UPT, UR5, 0x29000, URZ ;  /* 0x0002900005207890 */ /* 0x000fe2000fffe0ff */
[----:B------:R-:W-:Y:S01]  /*1a410*/  R2UR UR34, R0 ;  /* 0x00000000002272ca */ /* 0x000fe200000e0000 */
[----:B------:R-:W-:Y:S01]  /*1a420*/  UMOV UR33, UR25 ;  /* 0x0000001900217c82 */ /* 0x000fe20008000000 */
[----:B------:R-:W-:Y:S01]  /*1a430*/  IMAD.U32 R26, RZ, RZ, UR4 ;  /* 0x00000004ff1a7e24 */ /* 0x000fe2000f8e00ff */
[----:B------:R-:W-:Y:S01]  /*1a440*/  UIADD3 UR4, UPT, UPT, UR50, 0x20, URZ ;  /* 0x0000002032047890 */ /* 0x000fe2000fffe0ff */
[----:B------:R-:W-:Y:S01]  /*1a450*/  IMAD.U32 R11, RZ, RZ, UR51 ;  /* 0x00000033ff0b7e24 */ /* 0x000fe2000f8e00ff */
[----:B------:R-:W-:Y:S01]  /*1a460*/  UMOV UR59, UR23 ;  /* 0x00000017003b7c82 */ /* 0x000fe20008000000 */
[----:B------:R-:W-:Y:S01]  /*1a470*/  UMOV UR60, UR22 ;  /* 0x00000016003c7c82 */ /* 0x000fe20008000000 */
[----:B------:R-:W-:Y:S01]  /*1a480*/  UMOV UR68, UR22 ;  /* 0x0000001600447c82 */ /* 0x000fe20008000000 */
[----:B------:R-:W-:Y:S01]  /*1a490*/  IMAD.U32 R10, RZ, RZ, UR52 ;  /* 0x00000034ff0a7e24 */ /* 0x000fe2000f8e00ff */
[----:B------:R-:W-:Y:S01]  /*1a4a0*/  MOV.SPILL R0, UR68 ;  /* 0x0000004400007c02 */ /* 0x000fe20009000f00 */
[----:B------:R-:W-:Y:S01]  /*1a4b0*/  IMAD.U32 R25, RZ, RZ, UR4 ;  /* 0x00000004ff197e24 */ /* 0x000fe2000f8e00ff */
[----:B------:R-:W-:Y:S01]  /*1a4c0*/  UIADD3 UR4, UPT, UPT, UR50, 0x30, URZ ;  /* 0x0000003032047890 */ /* 0x000fe2000fffe0ff */
[----:B------:R2:W-:Y:S01]  /*1a4d0*/  STL [R1+0x38], R5 ;  /* 0x0000380501007387 */ /* 0x0005e20000100800 */
[----:B------:R-:W-:Y:S01]  /*1a4e0*/  IMAD.U32 R17, RZ, RZ, UR51 ;  /* 0x00000033ff117e24 */ /* 0x000fe2000f8e00ff */
[----:B------:R-:W-:Y:S01]  /*1a4f0*/  UMOV UR67, UR51 ;  /* 0x0000003300437c82 */ /* 0x000fe20008000000 */
[----:B------:R-:W-:Y:S01]  /*1a500*/  IMAD.U32 R12, RZ, RZ, UR53 ;  /* 0x00000035ff0c7e24 */ /* 0x000fe2000f8e00ff */
[----:B------:R3:W-:Y:S01]  /*1a510*/  UTMASTG.5D [UR32], [UR6] ;  /* 0x00000020060073b5 */ /* 0x0007e20008020000 */
[----:B------:R-:W-:Y:S01]  /*1a520*/  IMAD.U32 R24, RZ, RZ, UR4 ;  /* 0x00000004ff187e24 */ /* 0x000fe2000f8e00ff */
[----:B------:R-:W-:Y:S01]  /*1a530*/  UIADD3 UR4, UPT, UPT, UR50, 0x38, URZ ;  /* 0x0000003832047890 */ /* 0x000fe2000fffe0ff */
[----:B------:R-:W-:Y:S01]  /*1a540*/  R2UR UR68, R16 ;  /* 0x00000000104472ca */ /* 0x000fe200000e0000 */
[----:B------:R-:W-:Y:S01]  /*1a550*/  IMAD.U32 R9, RZ, RZ, UR53 ;  /* 0x00000035ff097e24 */ /* 0x000fe2000f8e00ff */
[----:B------:R-:W-:Y:S01]  /*1a560*/  MOV.SPILL R29, UR67 ;  /* 0x00000043001d7c02 */ /* 0x000fe20009000f00 */
[----:B------:R-:W-:Y:S01]  /*1a570*/  UIADD3 UR56, UPT, UPT, UR5, 0x2d800, URZ ;  /* 0x0002d80005387890 */ /* 0x000fe2000fffe0ff */
[----:B------:R-:W-:Y:S01]  /*1a580*/  MOV.SPILL R28, UR66 ;  /* 0x00000042001c7c02 */ /* 0x000fe20009000f00 */
[----:B------:R-:W-:Y:S01]  /*1a590*/  IMAD.U32 R23, RZ, RZ, UR4 ;  /* 0x00000004ff177e24 */ /* 0x000fe2000f8e00ff */
[----:B------:R-:W-:Y:S01]  /*1a5a0*/  UIADD3 UR4, UPT, UPT, UR50, 0x40, URZ ;  /* 0x0000004032047890 */ /* 0x000fe2000fffe0ff */
[----:B------:R4:W-:Y:S01]  /*1a5b0*/  STL [R1+0x34], R4 ;  /* 0x0000340401007387 */ /* 0x0009e20000100800 */
[----:B------:R-:W-:Y:S01]  /*1a5c0*/  R2UR UR66, R26 ;  /* 0x000000001a4272ca */ /* 0x000fe200000e0000 */
[----:B------:R-:W-:Y:S01]  /*1a5d0*/  UIADD3 UR74, UPT, UPT, UR50, 0x48, URZ ;  /* 0x00000048324a7890 */ /* 0x000fe2000fffe0ff */
[----:B------:R-:W-:Y:S01]  /*1a5e0*/  MOV.SPILL R27, UR64 ;  /* 0x00000040001b7c02 */ /* 0x000fe20009000f00 */
[----:B------:R4:W-:Y:S01]  /*1a5f0*/  STL [R1+0x30], R3 ;  /* 0x0000300301007387 */ /* 0x0009e20000100800 */
[----:B------:R-:W-:Y:S01]  /*1a600*/  IMAD.U32 R22, RZ, RZ, UR4 ;  /* 0x00000004ff167e24 */ /* 0x000fe2000f8e00ff */
[----:B------:R-:W-:Y:S01]  /*1a610*/  UMOV UR4, UR53 ;  /* 0x0000003500047c82 */ /* 0x000fe20008000000 */
[----:B------:R-:W-:Y:S01]  /*1a620*/  UIADD3 UR72, UPT, UPT, UR5, 0x2c800, URZ ;  /* 0x0002c80005487890 */ /* 0x000fe2000fffe0ff */
[----:B------:R-:W-:Y:S01]  /*1a630*/  STL [R1+0x78], R20 ;  /* 0x0000781401007387 */ /* 0x000fe20000100800 */
[----:B------:R-:W-:Y:S01]  /*1a640*/  UMOV UR69, UR4 ;  /* 0x0000000400457c82 */ /* 0x000fe20008000000 */
[----:B------:R-:W-:Y:S01]  /*1a650*/  UMOV UR75, UR51 ;  /* 0x00000033004b7c82 */ /* 0x000fe20008000000 */
[----:B------:R-:W-:Y:S01]  /*1a660*/  MOV.SPILL R2, UR69 ;  /* 0x0000004500027c02 */ /* 0x000fe20009000f00 */
[----:B-1----:R-:W-:Y:S01]  /*1a670*/  UMOV UR13, UR34 ;  /* 0x00000022000d7c82 */ /* 0x002fe20008000000 */
[----:B------:R-:W-:Y:S01]  /*1a680*/  R2UR UR69, R15 ;  /* 0x000000000f4572ca */ /* 0x000fe200000e0000 */
[----:B------:R-:W-:Y:S01]  /*1a690*/  UMOV UR65, UR25 ;  /* 0x0000001900417c82 */ /* 0x000fe20008000000 */
[----:B------:R-:W-:Y:S01]  /*1a6a0*/  MOV.SPILL R15, UR60 ;  /* 0x0000003c000f7c02 */ /* 0x000fe20009000f00 */
[----:B--2---:R-:W-:Y:S01]  /*1a6b0*/  IMAD.U32 R5, RZ, RZ, UR51 ;  /* 0x00000033ff057e24 */ /* 0x004fe2000f8e00ff */
[----:B------:R-:W-:Y:S01]  /*1a6c0*/  R2UR UR60, R7 ;  /* 0x00000000073c72ca */ /* 0x000fe200000e0000 */
[----:B------:R1:W-:Y:S01]  /*1a6d0*/  STL [R1+0x7c], R18 ;  /* 0x00007c1201007387 */ /* 0x0003e20000100800 */
[----:B------:R-:W-:Y:S01]  /*1a6e0*/  UMOV UR76, UR52 ;  /* 0x00000034004c7c82 */ /* 0x000fe20008000000 */
[----:B------:R-:W-:Y:S01]  /*1a6f0*/  UMOV UR77, UR53 ;  /* 0x00000035004d7c82 */ /* 0x000fe20008000000 */
[----:B---3--:R-:W-:Y:S01]  /*1a700*/  R2UR UR35, R14 ;  /* 0x000000000e2372ca */ /* 0x008fe200000e0000 */
[----:B------:R-:W-:Y:S01]  /*1a710*/  UIADD3 UR32, UPT, UPT, UR5, 0x2a000, URZ ;  /* 0x0002a00005207890 */ /* 0x000fe2000fffe0ff */
[----:B------:R-:W-:-:S02]  /*1a720*/  R2UR UR36, R13 ;  /* 0x000000000d2472ca */ /* 0x000fc400000e0000 */
[----:B------:R-:W-:Y:S02]  /*1a730*/  R2UR UR67, R17 ;  /* 0x00000000114372ca */ /* 0x000fe400000e0000 */
[----:B------:R-:W-:Y:S01]  /*1a740*/  R2UR UR37, R12 ;  /* 0x000000000c2572ca */ /* 0x000fe200000e0000 */
[----:B------:R-:W-:Y:S01]  /*1a750*/  UIADD3 UR64, UPT, UPT, UR5, 0x29800, URZ ;  /* 0x0002980005407890 */ /* 0x000fe2000fffe0ff */
[----:B------:R-:W-:Y:S01]  /*1a760*/  MOV.SPILL R14, UR59 ;  /* 0x0000003b000e7c02 */ /* 0x000fe20009000f00 */
[----:B----4-:R-:W-:Y:S01]  /*1a770*/  IMAD.U32 R4, RZ, RZ, UR52 ;  /* 0x00000034ff047e24 */ /* 0x010fe2000f8e00ff */
[----:B------:R-:W-:Y:S01]  /*1a780*/  MOV.SPILL R13, UR58 ;  /* 0x0000003a000d7c02 */ /* 0x000fe20009000f00 */
[----:B------:R-:W-:Y:S01]  /*1a790*/  IMAD.U32 R3, RZ, RZ, UR53 ;  /* 0x00000035ff037e24 */ /* 0x000fe2000f8e00ff */
[----:B------:R-:W-:Y:S01]  /*1a7a0*/  R2UR UR58, R23 ;  /* 0x00000000173a72ca */ /* 0x000fe200000e0000 */
[----:B------:R-:W-:Y:S01]  /*1a7b0*/  UMOV UR57, UR25 ;  /* 0x0000001900397c82 */ /* 0x000fe20008000000 */
[----:B------:R-:W-:Y:S01]  /*1a7c0*/  R2UR UR59, R8 ;  /* 0x00000000083b72ca */ /* 0x000fe200000e0000 */
[----:B------:R-:W-:Y:S01]  /*1a7d0*/  UMOV UR61, UR4 ;  /* 0x00000004003d7c82 */ /* 0x000fe20008000000 */
[----:B------:R-:W-:Y:S01]  /*1a7e0*/  R2UR UR34, R25 ;  /* 0x00000000192272ca */ /* 0x000fe200000e0000 */
[----:B------:R-:W-:Y:S01]  /*1a7f0*/  UTMASTG.5D [UR64], [UR6] ;  /* 0x00000040060073b5 */ /* 0x000fe20008020000 */
[----:B------:R-:W-:-:S02]  /*1a800*/  MOV.SPILL R16, UR61 ;  /* 0x0000003d00107c02 */ /* 0x000fc40009000f00 */
[----:B------:R-:W-:Y:S02]  /*1a810*/  R2UR UR61, R6 ;  /* 0x00000000063d72ca */ /* 0x000fe400000e0000 */
[----:B------:R-:W-:Y:S02]  /*1a820*/  MOV.SPILL R8, UR60 ;  /* 0x0000003c00087c02 */ /* 0x000fe40009000f00 */
[----:B------:R-:W-:Y:S01]  /*1a830*/  R2UR UR60, R10 ;  /* 0x000000000a3c72ca */ /* 0x000fe200000e0000 */
[----:B------:R-:W2:Y:S01]  /*1a840*/  LDL.LU R26, [R1+0x24] ;  /* 0x00002400011a7983 */ /* 0x000ea20000300800 */
[----:B------:R-:W-:Y:S02]  /*1a850*/  MOV.SPILL R6, UR58 ;  /* 0x0000003a00067c02 */ /* 0x000fe40009000f00 */
[----:B------:R-:W-:Y:S01]  /*1a860*/  MOV.SPILL R7, UR59 ;  /* 0x0000003b00077c02 */ /* 0x000fe20009000f00 */
[----:B------:R-:W3:Y:S01]  /*1a870*/  LDL.LU R10, [R1+0x38] ;  /* 0x00003800010a7983 */ /* 0x000ee20000300800 */
[----:B------:R-:W-:-:S02]  /*1a880*/  R2UR UR58, R24 ;  /* 0x00000000183a72ca */ /* 0x000fc400000e0000 */
[----:B------:R-:W-:Y:S01]  /*1a890*/  R2UR UR59, R11 ;  /* 0x000000000b3b72ca */ /* 0x000fe200000e0000 */
[----:B------:R-:W4:Y:S01]  /*1a8a0*/  LDL.LU R24, [R1+0x30] ;  /* 0x0000300001187983 */ /* 0x000f220000300800 */
[----:B------:R-:W-:Y:S01]  /*1a8b0*/  UMOV UR8, UR66 ;  /* 0x0000004200087c82 */ /* 0x000fe20008000000 */
[----:B-1----:R-:W-:Y:S02]  /*1a8c0*/  MOV.SPILL R18, UR71 ;  /* 0x0000004700127c02 */ /* 0x002fe40009000f00 */
[----:B------:R-:W2:Y:S01]  /*1a8d0*/  LDL.LU R11, [R1+0x34] ;  /* 0x00003400010b7983 */ /* 0x000ea20000300800 */
[----:B------:R-:W-:Y:S01]  /*1a8e0*/  UMOV UR11, UR34 ;  /* 0x00000022000b7c82 */ /* 0x000fe20008000000 */
[----:B------:R-:W-:Y:S01]  /*1a8f0*/  MOV.SPILL R20, UR70 ;  /* 0x0000004600147c02 */ /* 0x000fe20009000f00 */
[----:B------:R1:W-:Y:S02]  /*1a900*/  UTMASTG.5D [UR32], [UR6] ;  /* 0x00000020060073b5 */ /* 0x0003e40008020000 */
[----:B-1----:R-:W-:-:S02]  /*1a910*/  R2UR.FILL UR34, R19 ;  /* 0x00000000132272ca */ /* 0x002fc400004e0000 */
[----:B------:R-:W2:Y:S01]  /*1a920*/  LDL.LU R19, [R1+0x88] ;  /* 0x0000880001137983 */ /* 0x000ea20000300800 */
[----:B------:R-:W-:Y:S02]  /*1a930*/  MOV.SPILL R23, UR61 ;  /* 0x0000003d00177c02 */ /* 0x000fe40009000f00 */
[----:B------:R-:W-:Y:S02]  /*1a940*/  R2UR.FILL UR32, R21 ;  /* 0x00000000152072ca */ /* 0x000fe400004e0000 */
[----:B------:R-:W-:Y:S02]  /*1a950*/  R2UR UR61, R9 ;  /* 0x00000000093d72ca */ /* 0x000fe400000e0000 */
[----:B------:R-:W-:Y:S01]  /*1a960*/  MOV.SPILL R12, UR56 ;  /* 0x00000038000c7c02 */ /* 0x000fe20009000f00 */
[----:B------:R-:W-:Y:S01]  /*1a970*/  UIADD3 UR56, UPT, UPT, UR5, 0x2b000, URZ ;  /* 0x0002b00005387890 */ /* 0x000fe2000fffe0ff */
[----:B------:R-:W-:Y:S01]  /*1a980*/  R2UR UR66, R22 ;  /* 0x00000000164272ca */ /* 0x000fe200000e0000 */
[----:B------:R-:W-:Y:S01]  /*1a990*/  UIADD3 UR64, UPT, UPT, UR5, 0x2c000, URZ ;  /* 0x0002c00005407890 */ /* 0x000fe2000fffe0ff */
[----:B------:R-:W-:Y:S01]  /*1a9a0*/  R2UR UR67, R5 ;  /* 0x00000000054372ca */ /* 0x000fe200000e0000 */
[----:B------:R1:W5:Y:S01]  /*1a9b0*/  LDL.LU R21, [R1+0x84] ;  /* 0x0000840001157983 */ /* 0x0003620000300800 */
[----:B------:R-:W-:-:S02]  /*1a9c0*/  R2UR UR68, R4 ;  /* 0x00000000044472ca */ /* 0x000fc400000e0000 */
[----:B------:R-:W-:Y:S02]  /*1a9d0*/  R2UR UR69, R3 ;  /* 0x00000000034572ca */ /* 0x000fe400000e0000 */
[----:B------:R-:W-:Y:S02]  /*1a9e0*/  R2UR.FILL UR71, R18 ;  /* 0x00000000124772ca */ /* 0x000fe400004e0000 */
[----:B------:R-:W-:Y:S01]  /*1a9f0*/  R2UR.FILL UR70, R20 ;  /* 0x00000000144672ca */ /* 0x000fe200004e0000 */
[----:B------:R1:W5:Y:S04]  /*1aa00*/  LDL.LU R18, [R1+0x7c] ;  /* 0x00007c0001127983 */ /* 0x0003680000300800 */
[----:B------:R1:W5:Y:S01]  /*1aa10*/  LDL.LU R20, [R1+0x78] ;  /* 0x0000780001147983 */ /* 0x0003620000300800 */
[----:B------:R-:W-:Y:S01]  /*1aa20*/  UMOV UR9, UR66 ;  /* 0x0000004200097c82 */ /* 0x000fe20008000000 */
[----:B------:R-:W-:Y:S01]  /*1aa30*/  UIADD3 UR50, UPT, UPT, UR18, 0x60, URZ ;  /* 0x0000006012327890 */ /* 0x000fe2000fffe0ff */
[----:B---3--:R-:W-:-:S02]  /*1aa40*/  R2UR.FILL UR37, R10 ;  /* 0x000000000a2572ca */ /* 0x008fc400004e0000 */
[----:B----4-:R-:W-:Y:S02]  /*1aa50*/  R2UR.FILL UR35, R24 ;  /* 0x00000000182372ca */ /* 0x010fe400004e0000 */
[----:B--2---:R-:W-:-:S13]  /*1aa60*/  R2UR.FILL UR36, R11 ;  /* 0x000000000b2472ca */ /* 0x004fda00004e0000 */
[----:B------:R2:W-:Y:S01]  /*1aa70*/  UTMASTG.5D [UR32], [UR6] ;  /* 0x00000020060073b5 */ /* 0x0005e20008020000 */
[----:B------:R3:W-:Y:S01]  /*1aa80*/  UTMASTG.5D [UR56], [UR6] ;  /* 0x00000038060073b5 */ /* 0x0007e20008020000 */
[----:B--2---:R-:W-:Y:S01]  /*1aa90*/  UMOV UR33, UR58 ;  /* 0x0000003a00217c82 */ /* 0x004fe20008000000 */
[----:B---3--:R-:W-:Y:S02]  /*1aaa0*/  R2UR.FILL UR61, R23 ;  /* 0x00000000173d72ca */ /* 0x008fe400004e0000 */
[----:B------:R-:W-:Y:S02]  /*1aab0*/  R2UR.FILL UR60, R8 ;  /* 0x00000000083c72ca */ /* 0x000fe400004e0000 */
[----:B------:R-:W-:Y:S02]  /*1aac0*/  R2UR.FILL UR59, R7 ;  /* 0x00000000073b72ca */ /* 0x000fe400004e0000 */
[----:B------:R-:W-:Y:S01]  /*1aad0*/  R2UR.FILL UR58, R6 ;  /* 0x00000000063a72ca */ /* 0x000fe200004e0000 */
[----:B------:R-:W-:Y:S01]  /*1aae0*/  UIADD3 UR56, UPT, UPT, UR5, 0x2b800, URZ ;  /* 0x0002b80005387890 */ /* 0x000fe2000fffe0ff */
[----:B------:R-:W-:-:S02]  /*1aaf0*/  R2UR.FILL UR38, R19 ;  /* 0x00000000132672ca */ /* 0x000fc400004e0000 */
[----:B------:R1:W5:Y:S09]  /*1ab00*/  LDL.LU R19, [R1+0x80] ;  /* 0x0000800001137983 */ /* 0x0003720000300800 */
[----:B------:R-:W-:Y:S01]  /*1ab10*/  UTMASTG.5D [UR56], [UR6] ;  /* 0x00000038060073b5 */ /* 0x000fe20008020000 */
[----:B------:R2:W-:Y:S02]  /*1ab20*/  UTMASTG.5D [UR64], [UR6] ;  /* 0x00000040060073b5 */ /* 0x0005e40008020000 */
[----:B--2---:R-:W-:-:S02]  /*1ab30*/  R2UR.FILL UR69, R2 ;  /* 0x00000000024572ca */ /* 0x004fc400004e0000 */
[----:B------:R-:W-:Y:S01]  /*1ab40*/  R2UR.FILL UR68, R0 ;  /* 0x00000000004472ca */ /* 0x000fe200004e0000 */
[----:B------:R1:W5:Y:S04]  /*1ab50*/  LDL.LU R2, [R1+0x74] ;  /* 0x0000740001027983 */ /* 0x0003680000300800 */
[----:B------:R1:W5:Y:S01]  /*1ab60*/  LDL.LU R0, [R1+0x70] ;  /* 0x0000700001007983 */ /* 0x0003620000300800 */
[----:B------:R-:W-:Y:S01]  /*1ab70*/  UMOV UR55, UR58 ;  /* 0x0000003a00377c82 */ /* 0x000fe20008000000 */
[----:B------:R-:W-:Y:S02]  /*1ab80*/  R2UR.FILL UR67, R29 ;  /* 0x000000001d4372ca */ /* 0x000fe400004e0000 */
[----:B------:R-:W-:Y:S02]  /*1ab90*/  R2UR.FILL UR66, R28 ;  /* 0x000000001c4272ca */ /* 0x000fe400004e0000 */
[----:B------:R-:W-:-:S02]  /*1aba0*/  R2UR.FILL UR64, R27 ;  /* 0x000000001b4072ca */ /* 0x000fc400004e0000 */
[----:B------:R-:W-:Y:S02]  /*1abb0*/  R2UR.FILL UR61, R16 ;  /* 0x00000000103d72ca */ /* 0x000fe400004e0000 */
[----:B------:R-:W-:Y:S02]  /*1abc0*/  R2UR.FILL UR60, R15 ;  /* 0x000000000f3c72ca */ /* 0x000fe400004e0000 */
[----:B------:R-:W-:Y:S02]  /*1abd0*/  R2UR.FILL UR59, R14 ;  /* 0x000000000e3b72ca */ /* 0x000fe400004e0000 */
[----:B------:R-:W-:Y:S02]  /*1abe0*/  R2UR.FILL UR58, R13 ;  /* 0x000000000d3a72ca */ /* 0x000fe400004e0000 */
[----:B------:R-:W-:Y:S01]  /*1abf0*/  R2UR.FILL UR56, R12 ;  /* 0x000000000c3872ca */ /* 0x000fe200004e0000 */
[----:B------:R-:W-:Y:S02]  /*1ac00*/  UIADD3 UR48, UPT, UPT, UR5, 0x2e000, URZ ;  /* 0x0002e00005307890 */ /* 0x000fe4000fffe0ff */
[----:B------:R-:W-:-:S02]  /*1ac10*/  UIADD3 UR42, UPT, UPT, UR18, 0x68, URZ ;  /* 0x00000068122a7890 */ /* 0x000fc4000fffe0ff */
[----:B------:R-:W-:Y:S01]  /*1ac20*/  UIADD3 UR40, UPT, UPT, UR5, 0x2e800, URZ ;  /* 0x0002e80005287890 */ /* 0x000fe2000fffe0ff */
[----:B------:R-:W-:Y:S01]  /*1ac30*/  UMOV UR12, UR34 ;  /* 0x00000022000c7c82 */ /* 0x000fe20008000000 */
[----:B------:R-:W-:Y:S01]  /*1ac40*/  UMOV UR73, UR25 ;  /* 0x0000001900497c82 */ /* 0x000fe20008000000 */
[----:B------:R-:W-:Y:S01]  /*1ac50*/  UIADD3 UR34, UPT, UPT, UR18, 0x70, URZ ;  /* 0x0000007012227890 */ /* 0x000fe2000fffe0ff */
[----:B------:R2:W-:Y:S01]  /*1ac60*/  UTMASTG.5D [UR72], [UR6] ;  /* 0x00000048060073b5 */ /* 0x0005e20008020000 */
[----:B------:R-:W-:Y:S02]  /*1ac70*/  UIADD3 UR32, UPT, UPT, UR5, 0x2f000, URZ ;  /* 0x0002f00005207890 */ /* 0x000fe4000fffe0ff */
[----:B------:R-:W-:Y:S02]  /*1ac80*/  UIADD3 UR26, UPT, UPT, UR18, 0x78, URZ ;  /* 0x00000078121a7890 */ /* 0x000fe4000fffe0ff */
[----:B------:R-:W-:Y:S02]  /*1ac90*/  UIADD3 UR24, UPT, UPT, UR5, 0x2f800, URZ ;  /* 0x0002f80005187890 */ /* 0x000fe4000fffe0ff */
[----:B------:R-:W-:Y:S01]  /*1aca0*/  UIADD3 UR16, UPT, UPT, UR5, 0x28400, URZ ;  /* 0x0002840005107890 */ /* 0x000fe2000fffe0ff */
[----:B------:R3:W-:Y:S01]  /*1acb0*/  UTMASTG.5D [UR64], [UR6] ;  /* 0x00000040060073b5 */ /* 0x0007e20008020000 */
[----:B------:R-:W-:Y:S01]  /*1acc0*/  UMOV UR51, UR23 ;  /* 0x0000001700337c82 */ /* 0x000fe20008000000 */
[----:B------:R-:W-:Y:S01]  /*1acd0*/  UMOV UR52, UR22 ;  /* 0x0000001600347c82 */ /* 0x000fe20008000000 */
[----:B------:R-:W-:Y:S01]  /*1ace0*/  UMOV UR53, UR4 ;  /* 0x0000000400357c82 */ /* 0x000fe20008000000 */
[----:B------:R-:W-:Y:S01]  /*1acf0*/  UMOV UR49, UR25 ;  /* 0x0000001900317c82 */ /* 0x000fe20008000000 */
[----:B------:R-:W-:Y:S01]  /*1ad00*/  UMOV UR43, UR23 ;  /* 0x00000017002b7c82 */ /* 0x000fe20008000000 */
[----:B------:R-:W-:Y:S01]  /*1ad10*/  UMOV UR44, UR22 ;  /* 0x00000016002c7c82 */ /* 0x000fe20008000000 */
[----:B------:R-:W-:Y:S01]  /*1ad20*/  UMOV UR45, UR4 ;  /* 0x00000004002d7c82 */ /* 0x000fe20008000000 */
[----:B------:R-:W-:Y:S01]  /*1ad30*/  UMOV UR41, UR25 ;  /* 0x0000001900297c82 */ /* 0x000fe20008000000 */
[----:B------:R-:W-:Y:S01]  /*1ad40*/  UTMASTG.5D [UR56], [UR6] ;  /* 0x00000038060073b5 */ /* 0x000fe20008020000 */
[----:B------:R-:W-:Y:S01]  /*1ad50*/  UMOV UR35, UR23 ;  /* 0x0000001700237c82 */ /* 0x000fe20008000000 */
[----:B------:R-:W-:Y:S01]  /*1ad60*/  UMOV UR36, UR22 ;  /* 0x0000001600247c82 */ /* 0x000fe20008000000 */
[----:B------:R-:W-:Y:S01]  /*1ad70*/  UMOV UR37, UR4 ;  /* 0x0000000400257c82 */ /* 0x000fe20008000000 */
[----:B------:R-:W-:Y:S01]  /*1ad80*/  UMOV UR27, UR23 ;  /* 0x00000017001b7c82 */ /* 0x000fe20008000000 */
[----:B------:R-:W-:Y:S01]  /*1ad90*/  UMOV UR28, UR22 ;  /* 0x00000016001c7c82 */ /* 0x000fe20008000000 */
[----:B------:R-:W-:Y:S01]  /*1ada0*/  UMOV UR29, UR4 ;  /* 0x00000004001d7c82 */ /* 0x000fe20008000000 */
[----:B------:R-:W-:Y:S01]  /*1adb0*/  UTMASTG.5D [UR48], [UR6] ;  /* 0x00000030060073b5 */ /* 0x000fe20008020000 */
[----:B------:R-:W-:Y:S01]  /*1adc0*/  UMOV UR17, 0x40 ;  /* 0x0000004000117882 */ /* 0x000fe20000000000 */
[----:B------:R-:W-:Y:S01]  /*1add0*/  UMOV UR19, UR23 ;  /* 0x0000001700137c82 */ /* 0x000fe20008000000 */
[----:B------:R-:W-:Y:S01]  /*1ade0*/  UMOV UR20, UR22 ;  /* 0x0000001600147c82 */ /* 0x000fe20008000000 */
[----:B------:R-:W-:Y:S01]  /*1adf0*/  UMOV UR21, UR4 ;  /* 0x0000000400157c82 */ /* 0x000fe20008000000 */
[----:B------:R-:W-:Y:S01]  /*1ae00*/  UTMASTG.5D [UR40], [UR6] ;  /* 0x00000028060073b5 */ /* 0x000fe20008020000 */
[----:B--2---:R-:W-:Y:S01]  /*1ae10*/  UMOV UR72, UR8 ;  /* 0x0000000800487c82 */ /* 0x004fe20008000000 */
[----:B------:R-:W-:Y:S01]  /*1ae20*/  UIADD3 UR8, UPT, UPT, UR5, 0x28c00, URZ ;  /* 0x00028c0005087890 */ /* 0x000fe2000fffe0ff */
[----:B------:R-:W-:Y:S01]  /*1ae30*/  UMOV UR76, UR33 ;  /* 0x00000021004c7c82 */ /* 0x000fe20008000000 */
[----:B------:R-:W-:Y:S01]  /*1ae40*/  UMOV UR33, UR25 ;  /* 0x0000001900217c82 */ /* 0x000fe20008000000 */
[----:B------:R-:W-:Y:S01]  /*1ae50*/  UMOV UR75, UR12 ;  /* 0x0000000c004b7c82 */ /* 0x000fe20008000000 */
[----:B------:R-:W-:Y:S01]  /*1ae60*/  UMOV UR73, UR11 ;  /* 0x0000000b00497c82 */ /* 0x000fe20008000000 */
[----:B------:R-:W-:Y:S01]  /*1ae70*/  UMOV UR77, UR9 ;  /* 0x00000009004d7c82 */ /* 0x000fe20008000000 */
[----:B---3--:R-:W-:Y:S01]  /*1ae80*/  UMOV UR69, UR13 ;  /* 0x0000000d00457c82 */ /* 0x008fe20008000000 */
[----:B------:R-:W-:Y:S01]  /*1ae90*/  UTMASTG.5D [UR32], [UR6] ;  /* 0x00000020060073b5 */ /* 0x000fe20008020000 */
[----:B------:R-:W-:Y:S01]  /*1aea0*/  UMOV UR9, 0x40 ;  /* 0x0000004000097882 */ /* 0x000fe20000000000 */
[----:B------:R-:W-:Y:S01]  /*1aeb0*/  UMOV UR11, UR23 ;  /* 0x00000017000b7c82 */ /* 0x000fe20008000000 */
[----:B------:R-:W-:Y:S01]  /*1aec0*/  UMOV UR12, UR22 ;  /* 0x00000016000c7c82 */ /* 0x000fe20008000000 */
[----:B------:R-:W-:Y:S01]  /*1aed0*/  UMOV UR13, UR4 ;  /* 0x00000004000d7c82 */ /* 0x000fe20008000000 */
[----:B------:R-:W-:Y:S01]  /*1aee0*/  MOV.SPILL R25, UR63 ;  /* 0x0000003f00197c02 */ /* 0x000fe20009000f00 */
[----:B------:R-:W3:Y:S01]  /*1aef0*/  LDCU UR23, c[0x0][0x904] ;  /* 0x00012080ff1777ac */ /* 0x000ee20008000800 */
[----:B------:R-:W-:Y:S01]  /*1af00*/  UTMASTG.5D [UR24], [UR6] ;  /* 0x00000018060073b5 */ /* 0x000fe20008020000 */
[----:B------:R-:W-:Y:S01]  /*1af10*/  MOV.SPILL R17, UR62 ;  /* 0x0000003e00117c02 */ /* 0x000fe20009000f00 */
[----:B------:R-:W4:Y:S01]  /*1af20*/  LDCU UR22, c[0x0][0x38c] ;  /* 0x00007180ff1677ac */ /* 0x000f220008000800 */
[----:B------:R2:W-:Y:S01]  /*1af30*/  UTMASTG.5D [UR16], [UR6] ;  /* 0x00000010060073b5 */ /* 0x0005e20008020000 */
[----:B------:R1:W-:Y:S01]  /*1af40*/  UTMASTG.5D [UR8], [UR6] ;  /* 0x00000008060073b5 */ /* 0x0003e20008020000 */
[----:B--2---:R-:W-:Y:S01]  /*1af50*/  UIADD3 UR16, UPT, UPT, UR5, 0x29400, URZ ;  /* 0x0002940005107890 */ /* 0x004fe2000fffe0ff */
[----:B------:R-:W-:Y:S01]  /*1af60*/  UMOV UR18, UR69 ;  /* 0x0000004500127c82 */ /* 0x000fe20008000000 */
[----:B-1----:R-:W-:-:S07]  /*1af70*/  UIADD3 UR8, UPT, UPT, UR5, 0x29c00, URZ ;  /* 0x00029c0005087890 */ /* 0x002fce000fffe0ff */
[----:B------:R1:W-:Y:S01]  /*1af80*/  UTMASTG.5D [UR16], [UR6] ;  /* 0x00000010060073b5 */ /* 0x0003e20008020000 */
[----:B------:R-:W-:Y:S02]  /*1af90*/  UMOV UR10, UR72 ;  /* 0x00000048000a7c82 */ /* 0x000fe40008000000 */
[----:B------:R2:W-:Y:S01]  /*1afa0*/  UTMASTG.5D [UR8], [UR6] ;  /* 0x00000008060073b5 */ /* 0x0005e20008020000 */
[----:B-1----:R-:W-:Y:S01]  /*1afb0*/  UIADD3 UR16, UPT, UPT, UR5, 0x2a400, URZ ;  /* 0x0002a40005107890 */ /* 0x002fe2000fffe0ff */
[----:B------:R-:W-:Y:S01]  /*1afc0*/  UMOV UR18, UR73 ;  /* 0x0000004900127c82 */ /* 0x000fe20008000000 */
[----:B--2---:R-:W-:-:S07]  /*1afd0*/  UIADD3 UR8, UPT, UPT, UR5, 0x2ac00, URZ ;  /* 0x0002ac0005087890 */ /* 0x004fce000fffe0ff */
[----:B------:R1:W-:Y:S01]  /*1afe0*/  UTMASTG.5D [UR16], [UR6] ;  /* 0x00000010060073b5 */ /* 0x0003e20008020000 */
[----:B------:R-:W-:Y:S02]  /*1aff0*/  UMOV UR10, UR75 ;  /* 0x0000004b000a7c82 */ /* 0x000fe40008000000 */
[----:B------:R2:W-:Y:S01]  /*1b000*/  UTMASTG.5D [UR8], [UR6] ;  /* 0x00000008060073b5 */ /* 0x0005e20008020000 */
[----:B-1----:R-:W-:Y:S01]  /*1b010*/  UIADD3 UR16, UPT, UPT, UR5, 0x2b400, URZ ;  /* 0x0002b40005107890 */ /* 0x002fe2000fffe0ff */
[----:B------:R-:W-:Y:S01]  /*1b020*/  UMOV UR18, UR76 ;  /* 0x0000004c00127c82 */ /* 0x000fe20008000000 */
[----:B--2---:R-:W-:-:S07]  /*1b030*/  UIADD3 UR8, UPT, UPT, UR5, 0x2bc00, URZ ;  /* 0x0002bc0005087890 */ /* 0x004fce000fffe0ff */
[----:B------:R1:W-:Y:S01]  /*1b040*/  UTMASTG.5D [UR16], [UR6] ;  /* 0x00000010060073b5 */ /* 0x0003e20008020000 */
[----:B------:R-:W-:Y:S01]  /*1b050*/  UMOV UR10, UR55 ;  /* 0x00000037000a7c82 */ /* 0x000fe20008000000 */
[----:B------:R-:W-:Y:S01]  /*1b060*/  R2UR.FILL UR39, R26 ;  /* 0x000000001a2772ca */ /* 0x000fe200004e0000 */
[----:B------:R-:W2:Y:S01]  /*1b070*/  LDCU UR55, c[0x0][0x91c] ;  /* 0x00012380ff3777ac */ /* 0x000ea20008000800 */
[----:B------:R3:W-:Y:S01]  /*1b080*/  UTMASTG.5D [UR8], [UR6] ;  /* 0x00000008060073b5 */ /* 0x0007e20008020000 */
[----:B-1----:R-:W-:Y:S01]  /*1b090*/  UIADD3 UR16, UPT, UPT, UR5, 0x2c400, URZ ;  /* 0x0002c40005107890 */ /* 0x002fe2000fffe0ff */
[----:B------:R-:W-:Y:S01]  /*1b0a0*/  UMOV UR18, UR77 ;  /* 0x0000004d00127c82 */ /* 0x000fe20008000000 */
[----:B---3--:R-:W-:-:S07]  /*1b0b0*/  UIADD3 UR8, UPT, UPT, UR5, 0x2cc00, URZ ;  /* 0x0002cc0005087890 */ /* 0x008fce000fffe0ff */
[----:B------:R1:W-:Y:S01]  /*1b0c0*/  UTMASTG.5D [UR16], [UR6] ;  /* 0x00000010060073b5 */ /* 0x0003e20008020000 */
[----:B------:R-:W-:Y:S02]  /*1b0d0*/  UMOV UR10, UR74 ;  /* 0x0000004a000a7c82 */ /* 0x000fe40008000000 */
        /* <DEDUP_REMOVED lines=13> */
[----:B------:R-:W-:Y:S02]  /*1b1b0*/  R2UR.FILL UR63, R25 ;  /* 0x00000000193f72ca */ /* 0x000fe400004e0000 */
[----:B------:R-:W-:Y:S01]  /*1b1c0*/  R2UR.FILL UR62, R17 ;  /* 0x00000000113e72ca */ /* 0x000fe200004e0000 */
[----:B-1----:R-:W-:Y:S01]  /*1b1d0*/  UIADD3 UR16, UPT, UPT, UR5, 0x2f400, URZ ;  /* 0x0002f40005107890 */ /* 0x002fe2000fffe0ff */
[----:B------:R-:W-:Y:S01]  /*1b1e0*/  UMOV UR18, UR34 ;  /* 0x0000002200127c82 */ /* 0x000fe20008000000 */
[----:B---3--:R-:W-:-:S07]  /*1b1f0*/  UIADD3 UR8, UPT, UPT, UR5, 0x2fc00, URZ ;  /* 0x0002fc0005087890 */ /* 0x008fce000fffe0ff */
[----:B------:R3:W-:Y:S01]  /*1b200*/  UTMASTG.5D [UR16], [UR6] ;  /* 0x00000010060073b5 */ /* 0x0007e20008020000 */
[----:B------:R-:W-:Y:S02]  /*1b210*/  UMOV UR10, UR26 ;  /* 0x0000001a000a7c82 */ /* 0x000fe40008000000 */
[----:B------:R3:W-:Y:S02]  /*1b220*/  UTMASTG.5D [UR8], [UR6] ;  /* 0x00000008060073b5 */ /* 0x0007e40008020000 */
[----:B--234-:R-:W-:Y:S01]  /*1b230*/  NOP ;  /* 0x0000000000007918 */ /* 0x01cfe20000000000 */
.L_x_391:
[----:B--2---:R-:W-:Y:S05]  /*1b240*/  BSYNC.RECONVERGENT B0 ;  /* 0x0000000000007941 */ /* 0x004fea0003800200 */
.L_x_390:
[----:B------:R0:W-:Y:S01]  /*1b250*/  UTMACMDFLUSH ;  /* 0x00000000000079b7 */ /* 0x0001e20000000000 */
[----:B------:R-:W-:Y:S05]  /*1b260*/  BRA.U UP6, `(.L_x_392) ;  /* 0x0000000106047547 */ /* 0x000fea000b800000 */
[----:B------:R-:W-:Y:S05]  /*1b270*/  BPT.TRAP 0x1 ;  /* 0x000000040000795c */ /* 0x000fea0000300000 */
.L_x_392:
[----:B-----5:R-:W2:Y:S02]  /*1b280*/  SYNCS.PHASECHK.TRANS64.TRYWAIT P0, [UR5+0x380b8], R0 ;  /* 0x0380b800ff0075a7 */ /* 0x020ea40008001105 */
[----:B--2---:R-:W-:Y:S05]  /*1b290*/  @!P0 BRA `(.L_x_393) ;  /* 0x0000002400248947 */ /* 0x004fea0003800000 */
.L_x_498:
[----:B------:R-:W-:Y:S04]  /*1b2a0*/  BSSY.RECONVERGENT B0, `(.L_x_394) ;  /* 0x00000c7000007945 */ /* 0x000fe80003800200 */
[----:B------:R-:W-:Y:S05]  /*1b2b0*/  @!P1 BRA `(.L_x_395) ;  /* 0x0000000c00149947 */ /* 0x000fea0003800000 */
[----:B------:R-:W-:Y:S01]  /*1b2c0*/  R2UR UR16, R20 ;  /* 0x00000000141072ca */ /* 0x000fe200000e0000 */
[----:B------:R-:W-:Y:S01]  /*1b2d0*/  UIADD3 UR64, UPT, UPT, UR5, 0x35000, URZ ;  /* 0x0003500005407890 */ /* 0x000fe2000fffe0ff */
[----:B------:R-:W-:Y:S01]  /*1b2e0*/  R2UR UR23, R18 ;  /* 0x00000000121772ca */ /* 0x000fe200000e0000 */
[----:B------:R-:W-:Y:S01]  /*1b2f0*/  UIADD3 UR6, UP0, UPT, UR46, 0x400, URZ ;  /* 0x000004002e067890 */ /* 0x000fe2000ff1e0ff */
[----:B------:R-:W-:Y:S01]  /*1b300*/  R2UR UR22, R19 ;  /* 0x00000000131672ca */ /* 0x000fe200000e0000 */
[----:B------:R-:W-:Y:S01]  /*1b310*/  UIADD3 UR32, UPT, UPT, UR5, 0x30000, URZ ;  /* 0x0003000005207890 */ /* 0x000fe2000fffe0ff */
[----:B------:R-:W-:Y:S01]  /*1b320*/  R2UR UR4, R21 ;  /* 0x00000000150472ca */ /* 0x000fe200000e0000 */
[----:B------:R-:W-:Y:S01]  /*1b330*/  UIADD3 UR8, UPT, UPT, UR5, 0x30800, URZ ;  /* 0x0003080005087890 */ /* 0x000fe2000fffe0ff */
[----:B------:R-:W-:Y:S01]  /*1b340*/  MOV.SPILL R5, UR39 ;  /* 0x0000002700057c02 */ /* 0x000fe20009000f00 */
[----:B------:R-:W-:Y:S01]  /*1b350*/  UMOV UR25, URZ ;  /* 0x000000ff00197c82 */ /* 0x000fe20008000000 */
[----:B------:R-:W-:Y:S01]  /*1b360*/  MOV.SPILL R4, UR38 ;  /* 0x0000002600047c02 */ /* 0x000fe20009000f00 */
[----:B------:R-:W-:Y:S01]  /*1b370*/  UIADD3 UR56, UPT, UPT, UR5, 0x35800, URZ ;  /* 0x0003580005387890 */ /* 0x000fe2000fffe0ff */
[----:B------:R-:W-:Y:S01]  /*1b380*/  R2UR.FILL UR39, R5 ;  /* 0x00000000052772ca */ /* 0x000fe200004e0000 */
[----:B------:R-:W-:Y:S01]  /*1b390*/  UIADD3 UR7, UPT, UPT, UR16, 0xb8, URZ ;  /* 0x000000b810077890 */ /* 0x000fe2000fffe0ff */
[----:B------:R-:W-:Y:S01]  /*1b3a0*/  R2UR.FILL UR38, R4 ;  /* 0x00000000042672ca */ /* 0x000fe200004e0000 */
[----:B------:R-:W-:Y:S01]  /*1b3b0*/  UIADD3 UR58, UPT, UPT, UR16, 0xd8, URZ ;  /* 0x000000d8103a7890 */ /* 0x000fe2000fffe0ff */
[----:B------:R-:W-:Y:S01]  /*1b3c0*/  MOV.SPILL R4, UR64 ;  /* 0x0000004000047c02 */ /* 0x000fe20009000f00 */
[----:B------:R-:W-:Y:S01]  /*1b3d0*/  UIADD3 UR66, UPT, UPT, UR16, 0xd0, URZ ;  /* 0x000000d010427890 */ /* 0x000fe2000fffe0ff */
[----:B------:R-:W-:Y:S01]  /*1b3e0*/  MOV.SPILL R11, UR56 ;  /* 0x00000038000b7c02 */ /* 0x000fe20009000f00 */
[----:B-1----:R-:W-:Y:S01]  /*1b3f0*/  IMAD.U32 R3, RZ, RZ, UR7 ;  /* 0x00000007ff037e24 */ /* 0x002fe2000f8e00ff */
[----:B------:R-:W-:Y:S01]  /*1b400*/  UIADD3 UR34, UPT, UPT, UR16, 0x80, URZ ;  /* 0x0000008010227890 */ /* 0x000fe2000fffe0ff */
[----:B------:R-:W-:Y:S01]  /*1b410*/  MOV.SPILL R12, UR58 ;  /* 0x0000003a000c7c02 */ /* 0x000fe20009000f00 */
[----:B------:R-:W-:Y:S01]  /*1b420*/  UIADD3.X UR7, UPT, UPT, URZ, UR47, URZ, UP0, !UPT ;  /* 0x0000002fff077290 */ /* 0x000fe200087fe4ff */
[----:B------:R-:W-:Y:S01]  /*1b430*/  MOV.SPILL R5, UR66 ;  /* 0x0000004200057c02 */ /* 0x000fe20009000f00 */
[----:B------:R-:W-:Y:S01]  /*1b440*/  UIADD3 UR10, UPT, UPT, UR16, 0x88, URZ ;  /* 0x00000088100a7890 */ /* 0x000fe2000fffe0ff */
[----:B------:R-:W-:Y:S01]  /*1b450*/  R2UR UR58, R3 ;  /* 0x00000000033a72ca */ /* 0x000fe200000e0000 */
[----:B------:R-:W-:Y:S01]  /*1b460*/  UIADD3 UR9, UPT, UPT, UR16, 0xc0, URZ ;  /* 0x000000c010097890 */ /* 0x000fe2000fffe0ff */
[----:B------:R-:W-:Y:S01]  /*1b470*/  MOV.SPILL R10, UR71 ;  /* 0x00000047000a7c02 */ /* 0x000fe20009000f00 */
[----:B------:R-:W-:Y:S01]  /*1b480*/  UIADD3 UR64, UPT, UPT, UR5, 0x31000, URZ ;  /* 0x0003100005407890 */ /* 0x000fe2000fffe0ff */
[----:B------:R-:W-:Y:S01]  /*1b490*/  MOV.SPILL R9, UR70 ;  /* 0x0000004600097c02 */ /* 0x000fe20009000f00 */
[----:B------:R-:W-:Y:S01]  /*1b4a0*/  UIADD3 UR66, UPT, UPT, UR16, 0x90, URZ ;  /* 0x0000009010427890 */ /* 0x000fe2000fffe0ff */
[----:B------:R-:W-:Y:S01]  /*1b4b0*/  MOV.SPILL R17, UR63 ;  /* 0x0000003f00117c02 */ /* 0x000fe20009000f00 */
[----:B------:R-:W-:Y:S01]  /*1b4c0*/  UMOV UR33, URZ ;  /* 0x000000ff00217c82 */ /* 0x000fe20008000000 */
[----:B------:R-:W-:Y:S01]  /*1b4d0*/  UMOV UR35, UR23 ;  /* 0x0000001700237c82 */ /* 0x000fe20008000000 */
[----:B------:R-:W-:Y:S01]  /*1b4e0*/  UMOV UR36, UR22 ;  /* 0x0000001600247c82 */ /* 0x000fe20008000000 */
[----:B------:R-:W-:Y:S01]  /*1b4f0*/  UMOV UR37, UR4 ;  /* 0x0000000400257c82 */ /* 0x000fe20008000000 */
[----:B------:R-:W-:Y:S01]  /*1b500*/  IMAD.U32 R0, RZ, RZ, UR9 ;  /* 0x00000009ff007e24 */ /* 0x000fe2000f8e00ff */
[----:B------:R-:W-:Y:S01]  /*1b510*/  UMOV UR11, UR23 ;  /* 0x00000017000b7c82 */ /* 0x000fe20008000000 */
[----:B------:R-:W-:Y:S01]  /*1b520*/  UMOV UR12, UR22 ;  /* 0x00000016000c7c82 */ /* 0x000fe20008000000 */
[----:B------:R-:W-:Y:S01]  /*1b530*/  UMOV UR13, UR4 ;  /* 0x00000004000d7c82 */ /* 0x000fe20008000000 */
[----:B------:R-:W-:Y:S01]  /*1b540*/  UMOV UR9, UR25 ;  /* 0x0000001900097c82 */ /* 0x000fe20008000000 */
[----:B------:R1:W-:Y:S01]  /*1b550*/  UTMASTG.5D [UR32], [UR6] ;  /* 0x00000020060073b5 */ /* 0x0003e20008020000 */
[----:B------:R-:W-:Y:S01]  /*1b560*/  UMOV UR67, UR23 ;  /* 0x0000001700437c82 */ /* 0x000fe20008000000 */
[----:B------:R-:W-:Y:S01]  /*1b570*/  UMOV UR68, UR22 ;  /* 0x0000001600447c82 */ /* 0x000fe20008000000 */
[----:B------:R-:W-:Y:S01]  /*1b580*/  UMOV UR69, UR4 ;  /* 0x0000000400457c82 */ /* 0x000fe20008000000 */
[----:B------:R-:W-:Y:S01]  /*1b590*/  UMOV UR65, UR25 ;  /* 0x0000001900417c82 */ /* 0x000fe20008000000 */
[----:B------:R-:W-:Y:S01]  /*1b5a0*/  MOV.SPILL R3, UR58 ;  /* 0x0000003a00037c02 */ /* 0x000fe20009000f00 */
[----:B------:R-:W-:Y:S01]  /*1b5b0*/  UIADD3 UR56, UPT, UPT, UR5, 0x32000, URZ ;  /* 0x0003200005387890 */ /* 0x000fe2000fffe0ff */
[----:B------:R-:W-:Y:S01]  /*1b5c0*/  MOV.SPILL R8, UR69 ;  /* 0x0000004500087c02 */ /* 0x000fe20009000f00 */
[----:B------:R2:W-:Y:S01]  /*1b5d0*/  UTMASTG.5D [UR8], [UR6] ;  /* 0x00000008060073b5 */ /* 0x0005e20008020000 */
[----:B------:R-:W-:Y:S01]  /*1b5e0*/  UIADD3 UR58, UPT, UPT, UR16, 0xa0, URZ ;  /* 0x000000a0103a7890 */ /* 0x000fe2000fffe0ff */
[----:B------:R-:W-:Y:S01]  /*1b5f0*/  MOV.SPILL R7, UR68 ;  /* 0x0000004400077c02 */ /* 0x000fe20009000f00 */
[----:B------:R-:W-:Y:S01]  /*1b600*/  UMOV UR59, UR23 ;  /* 0x00000017003b7c82 */ /* 0x000fe20008000000 */
[----:B------:R-:W-:Y:S01]  /*1b610*/  UMOV UR60, UR22 ;  /* 0x00000016003c7c82 */ /* 0x000fe20008000000 */
[----:B------:R-:W-:Y:S01]  /*1b620*/  UMOV UR61, UR4 ;  /* 0x00000004003d7c82 */ /* 0x000fe20008000000 */
[----:B------:R-:W-:Y:S01]  /*1b630*/  UMOV UR57, UR25 ;  /* 0x0000001900397c82 */ /* 0x000fe20008000000 */
[----:B------:R-:W-:Y:S01]  /*1b640*/  MOV.SPILL R6, UR67 ;  /* 0x0000004300067c02 */ /* 0x000fe20009000f00 */
[----:B------:R3:W-:Y:S01]  /*1b650*/  UTMASTG.5D [UR64], [UR6] ;  /* 0x00000040060073b5 */ /* 0x0007e20008020000 */
[----:B------:R-:W-:Y:S01]  /*1b660*/  MOV.SPILL R15, UR61 ;  /* 0x0000003d000f7c02 */ /* 0x000fe20009000f00 */
[----:B------:R-:W-:Y:S01]  /*1b670*/  UIADD3 UR74, UPT, UPT, UR16, 0xc8, URZ ;  /* 0x000000c8104a7890 */ /* 0x000fe2000fffe0ff */
[----:B------:R-:W-:Y:S01]  /*1b680*/  MOV.SPILL R14, UR60 ;  /* 0x0000003c000e7c02 */ /* 0x000fe20009000f00 */
[----:B------:R-:W-:Y:S01]  /*1b690*/  UIADD3 UR72, UPT, UPT, UR5, 0x34800, URZ ;  /* 0x0003480005487890 */ /* 0x000fe2000fffe0ff */
[----:B------:R-:W-:Y:S01]  /*1b6a0*/  MOV.SPILL R13, UR59 ;  /* 0x0000003b000d7c02 */ /* 0x000fe20009000f00 */
[----:B------:R-:W-:Y:S01]  /*1b6b0*/  UIADD3 UR50, UPT, UPT, UR16, 0xe0, URZ ;  /* 0x000000e010327890 */ /* 0x000fe2000fffe0ff */
[----:B------:R-:W-:Y:S01]  /*1b6c0*/  MOV.SPILL R16, UR62 ;  /* 0x0000003e00107c02 */ /* 0x000fe20009000f00 */
[----:B------:R-:W-:Y:S01]  /*1b6d0*/  UIADD3 UR48, UPT, UPT, UR5, 0x36000, URZ ;  /* 0x0003600005307890 */ /* 0x000fe2000fffe0ff */
[----:B------:R-:W-:Y:S01]  /*1b6e0*/  R2UR.FILL UR63, R17 ;  /* 0x00000000113f72ca */ /* 0x000fe200004e0000 */
[----:B------:R-:W-:Y:S01]  /*1b6f0*/  UMOV UR75, UR23 ;  /* 0x00000017004b7c82 */ /* 0x000fe20008000000 */
[----:B------:R-:W-:Y:S01]  /*1b700*/  UMOV UR76, UR22 ;  /* 0x00000016004c7c82 */ /* 0x000fe20008000000 */
[----:B------:R-:W-:Y:S01]  /*1b710*/  UMOV UR77, UR4 ;  /* 0x00000004004d7c82 */ /* 0x000fe20008000000 */
[----:B------:R-:W-:Y:S01]  /*1b720*/  UMOV UR18, UR34 ;  /* 0x0000002200127c82 */ /* 0x000fe20008000000 */
[----:B------:R-:W-:Y:S01]  /*1b730*/  UIADD3 UR42, UPT, UPT, UR16, 0xe8, URZ ;  /* 0x000000e8102a7890 */ /* 0x000fe2000fffe0ff */
[----:B------:R-:W-:Y:S01]  /*1b740*/  R2UR.FILL UR62, R16 ;  /* 0x00000000103e72ca */ /* 0x000fe200004e0000 */
[----:B------:R-:W-:Y:S01]  /*1b750*/  UIADD3 UR40, UPT, UPT, UR5, 0x36800, URZ ;  /* 0x0003680005287890 */ /* 0x000fe2000fffe0ff */
[----:B------:R-:W-:Y:S01]  /*1b760*/  R2UR.FILL UR71, R10 ;  /* 0x000000000a4772ca */ /* 0x000fe200004e0000 */
[----:B------:R-:W-:Y:S01]  /*1b770*/  UMOV UR73, UR25 ;  /* 0x0000001900497c82 */ /* 0x000fe20008000000 */
[----:B------:R-:W-:Y:S01]  /*1b780*/  UIADD3 UR26, UPT, UPT, UR16, 0xf8, URZ ;  /* 0x000000f8101a7890 */ /* 0x000fe2000fffe0ff */
[----:B------:R-:W-:Y:S01]  /*1b790*/  R2UR.FILL UR70, R9 ;  /* 0x00000000094672ca */ /* 0x000fe200004e0000 */
[----:B-1----:R-:W-:-:S02]  /*1b7a0*/  UIADD3 UR34, UPT, UPT, UR16, 0xf0, URZ ;  /* 0x000000f010227890 */ /* 0x002fc4000fffe0ff */
[----:B------:R-:W-:Y:S02]  /*1b7b0*/  UIADD3 UR32, UPT, UPT, UR5, 0x37000, URZ ;  /* 0x0003700005207890 */ /* 0x000fe4000fffe0ff */
[----:B------:R-:W-:Y:S01]  /*1b7c0*/  UIADD3 UR24, UPT, UPT, UR5, 0x37800, URZ ;  /* 0x0003780005187890 */ /* 0x000fe2000fffe0ff */
[----:B------:R-:W-:Y:S01]  /*1b7d0*/  UMOV UR51, UR23 ;  /* 0x0000001700337c82 */ /* 0x000fe20008000000 */
[----:B------:R-:W-:Y:S01]  /*1b7e0*/  UMOV UR52, UR22 ;  /* 0x0000001600347c82 */ /* 0x000fe20008000000 */
[----:B--2---:R-:W-:Y:S01]  /*1b7f0*/  UMOV UR13, UR66 ;  /* 0x00000042000d7c82 */ /* 0x004fe20008000000 */
[----:B------:R-:W-:Y:S01]  /*1b800*/  UMOV UR12, UR58 ;  /* 0x0000003a000c7c82 */ /* 0x000fe20008000000 */
[----:B------:R-:W-:Y:S01]  /*1b810*/  UMOV UR53, UR4 ;  /* 0x0000000400357c82 */ /* 0x000fe20008000000 */
[----:B------:R-:W-:Y:S01]  /*1b820*/  UMOV UR49, UR25 ;  /* 0x0000001900317c82 */ /* 0x000fe20008000000 */
[----:B------:R-:W-:Y:S01]  /*1b830*/  UMOV UR43, UR23 ;  /* 0x00000017002b7c82 */ /* 0x000fe20008000000 */
[----:B------:R-:W-:Y:S01]  /*1b840*/  UMOV UR44, UR22 ;  /* 0x00000016002c7c82 */ /* 0x000fe20008000000 */
[----:B------:R-:W-:Y:S01]  /*1b850*/  UMOV UR45, UR4 ;  /* 0x00000004002d7c82 */ /* 0x000fe20008000000 */
[----:B------:R-:W-:Y:S01]  /*1b860*/  UMOV UR41, UR25 ;  /* 0x0000001900297c82 */ /* 0x000fe20008000000 */
[----:B---3--:R-:W-:-:S02]  /*1b870*/  UIADD3 UR64, UPT, UPT, UR5, 0x31800, URZ ;  /* 0x0003180005407890 */ /* 0x008fc4000fffe0ff */
[----:B------:R-:W-:Y:S01]  /*1b880*/  UIADD3 UR66, UPT, UPT, UR16, 0x98, URZ ;  /* 0x0000009810427890 */ /* 0x000fe2000fffe0ff */
[----:B------:R-:W-:Y:S01]  /*1b890*/  UMOV UR27, UR23 ;  /* 0x00000017001b7c82 */ /* 0x000fe20008000000 */
[----:B------:R-:W-:Y:S01]  /*1b8a0*/  UMOV UR28, UR22 ;  /* 0x00000016001c7c82 */ /* 0x000fe20008000000 */
[----:B------:R-:W-:Y:S01]  /*1b8b0*/  UMOV UR29, UR4 ;  /* 0x00000004001d7c82 */ /* 0x000fe20008000000 */
[----:B------:R-:W-:Y:S01]  /*1b8c0*/  UMOV UR17, 0x40 ;  /* 0x0000004000117882 */ /* 0x000fe20000000000 */
[----:B------:R-:W-:Y:S02]  /*1b8d0*/  UMOV UR19, UR23 ;  /* 0x0000001700137c82 */ /* 0x000fe40008000000 */
[----:B------:R-:W-:Y:S01]  /*1b8e0*/  UMOV UR9, UR66 ;  /* 0x0000004200097c82 */ /* 0x000fe20008000000 */
[----:B------:R-:W-:Y:S01]  /*1b8f0*/  UMOV UR20, UR22 ;  /* 0x0000001600147c82 */ /* 0x000fe20008000000 */
[----:B------:R1:W-:Y:S01]  /*1b900*/  UTMASTG.5D [UR64], [UR6] ;  /* 0x00000040060073b5 */ /* 0x0003e20008020000 */
[----:B------:R-:W-:Y:S01]  /*1b910*/  UMOV UR21, UR4 ;  /* 0x0000000400157c82 */ /* 0x000fe20008000000 */
[----:B------:R2:W-:Y:S01]  /*1b920*/  UTMASTG.5D [UR56], [UR6] ;  /* 0x00000038060073b5 */ /* 0x0005e20008020000 */
[----:B-1----:R-:W-:Y:S01]  /*1b930*/  R2UR UR66, R0 ;  /* 0x00000000004272ca */ /* 0x002fe200000e0000 */
[----:B------:R-:W-:-:S02]  /*1b940*/  UIADD3 UR64, UPT, UPT, UR5, 0x34000, URZ ;  /* 0x0003400005407890 */ /* 0x000fc4000fffe0ff */
[----:B--2---:R-:W-:Y:S02]  /*1b950*/  UIADD3 UR56, UPT, UPT, UR5, 0x32800, URZ ;  /* 0x0003280005387890 */ /* 0x004fe4000fffe0ff */
[----:B------:R-:W-:-:S08]  /*1b960*/  UIADD3 UR58, UPT, UPT, UR16, 0xa8, URZ ;  /* 0x000000a8103a7890 */ /* 0x000fd0000fffe0ff */
[----:B------:R-:W-:Y:S01]  /*1b970*/  UMOV UR11, UR66 ;  /* 0x00000042000b7c82 */ /* 0x000fe20008000000 */
[----:B------:R-:W-:Y:S01]  /*1b980*/  UMOV UR55, UR58 ;  /* 0x0000003a00377c82 */ /* 0x000fe20008000000 */
[----:B------:R1:W-:Y:S02]  /*1b990*/  UTMASTG.5D [UR56], [UR6] ;  /* 0x00000038060073b5 */ /* 0x0003e40008020000 */
[----:B-1----:R-:W-:Y:S02]  /*1b9a0*/  UIADD3 UR56, UPT, UPT, UR5, 0x33000, URZ ;  /* 0x0003300005387890 */ /* 0x002fe4000fffe0ff */
[----:B------:R-:W-:Y:S02]  /*1b9b0*/  UIADD3 UR58, UPT, UPT, UR16, 0xb0, URZ ;  /* 0x000000b0103a7890 */ /* 0x000fe4000fffe0ff */
[----:B------:R-:W-:-:S05]  /*1b9c0*/  UIADD3 UR16, UPT, UPT, UR5, 0x30400, URZ ;  /* 0x0003040005107890 */ /* 0x000fca000fffe0ff */
[----:B------:R-:W-:Y:S02]  /*1b9d0*/  UMOV UR33, UR58 ;  /* 0x0000003a00217c82 */ /* 0x000fe40008000000 */
[----:B------:R1:W-:Y:S02]  /*1b9e0*/  UTMASTG.5D [UR56], [UR6] ;  /* 0x00000038060073b5 */ /* 0x0003e40008020000 */
[----:B-1----:R-:W-:Y:S01]  /*1b9f0*/  R2UR.FILL UR58, R3 ;  /* 0x00000000033a72ca */ /* 0x002fe200004e0000 */
[----:B------:R-:W-:-:S12]  /*1ba00*/  UIADD3 UR56, UPT, UPT, UR5, 0x33800, URZ ;  /* 0x0003380005387890 */ /* 0x000fd8000fffe0ff */
[----:B------:R1:W-:Y:S01]  /*1ba10*/  UTMASTG.5D [UR56], [UR6] ;  /* 0x00000038060073b5 */ /* 0x0003e20008020000 */
[----:B------:R-:W-:Y:S01]  /*1ba20*/  UMOV UR8, UR58 ;  /* 0x0000003a00087c82 */ /* 0x000fe20008000000 */
[----:B------:R2:W-:Y:S01]  /*1ba30*/  UTMASTG.5D [UR64], [UR6] ;  /* 0x00000040060073b5 */ /* 0x0005e20008020000 */
[----:B------:R3:W-:Y:S01]  /*1ba40*/  UTMASTG.5D [UR72], [UR6] ;  /* 0x00000048060073b5 */ /* 0x0007e20008020000 */
[----:B-1----:R-:W-:Y:S02]  /*1ba50*/  R2UR.FILL UR61, R15 ;  /* 0x000000000f3d72ca */ /* 0x002fe400004e0000 */
[----:B------:R-:W-:Y:S02]  /*1ba60*/  R2UR.FILL UR60, R14 ;  /* 0x000000000e3c72ca */ /* 0x000fe400004e0000 */
[----:B------:R-:W-:Y:S02]  /*1ba70*/  R2UR.FILL UR59, R13 ;  /* 0x000000000d3b72ca */ /* 0x000fe400004e0000 */
[----:B------:R-:W-:-:S02]  /*1ba80*/  R2UR.FILL UR58, R12 ;  /* 0x000000000c3a72ca */ /* 0x000fc400004e0000 */
[----:B--2---:R-:W-:Y:S02]  /*1ba90*/  R2UR.FILL UR69, R8 ;  /* 0x00000000084572ca */ /* 0x004fe400004e0000 */
[----:B------:R-:W-:Y:S02]  /*1baa0*/  R2UR.FILL UR68, R7 ;  /* 0x00000000074472ca */ /* 0x000fe400004e0000 */
[----:B------:R-:W-:Y:S02]  /*1bab0*/  R2UR.FILL UR67, R6 ;  /* 0x00000000064372ca */ /* 0x000fe400004e0000 */
[----:B------:R-:W-:Y:S02]  /*1bac0*/  R2UR.FILL UR66, R5 ;  /* 0x00000000054272ca */ /* 0x000fe400004e0000 */
[----:B------:R-:W-:Y:S01]  /*1bad0*/  R2UR.FILL UR64, R4 ;  /* 0x00000000044072ca */ /* 0x000fe200004e0000 */
[----:B---3--:R-:W-:Y:S01]  /*1bae0*/  UMOV UR76, UR8 ;  /* 0x00000008004c7c82 */ /* 0x008fe20008000000 */
[----:B------:R-:W-:Y:S01]  /*1baf0*/  R2UR.FILL UR56, R11 ;  /* 0x000000000b3872ca */ /* 0x000fe200004e0000 */
[----:B------:R-:W-:Y:S01]  /*1bb00*/  UIADD3 UR8, UPT, UPT, UR5, 0x30c00, URZ ;  /* 0x00030c0005087890 */ /* 0x000fe2000fffe0ff */
[----:B------:R-:W-:Y:S01]  /*1bb10*/  UMOV UR75, UR33 ;  /* 0x00000021004b7c82 */ /* 0x000fe20008000000 */
[----:B------:R-:W-:Y:S01]  /*1bb20*/  UMOV UR33, UR25 ;  /* 0x0000001900217c82 */ /* 0x000fe20008000000 */
[----:B------:R-:W-:Y:S01]  /*1bb30*/  UMOV UR73, UR12 ;  /* 0x0000000c00497c82 */ /* 0x000fe20008000000 */
[----:B------:R-:W-:Y:S01]  /*1bb40*/  UMOV UR77, UR11 ;  /* 0x0000000b004d7c82 */ /* 0x000fe20008000000 */
[----:B------:R-:W-:Y:S01]  /*1bb50*/  UMOV UR72, UR9 ;  /* 0x0000000900487c82 */ /* 0x000fe20008000000 */
[----:B------:R-:W-:Y:S01]  /*1bb60*/  UMOV UR9, 0x40 ;  /* 0x0000004000097882 */ /* 0x000fe20000000000 */
[----:B------:R-:W-:Y:S01]  /*1bb70*/  UMOV UR11, UR23 ;  /* 0x00000017000b7c82 */ /* 0x000fe20008000000 */
[----:B------:R-:W-:-:S02]  /*1bb80*/  UMOV UR12, UR22 ;  /* 0x00000016000c7c82 */ /* 0x000fc40008000000 */
[----:B------:R1:W-:Y:S01]  /*1bb90*/  UTMASTG.5D [UR64], [UR6] ;  /* 0x00000040060073b5 */ /* 0x0003e20008020000 */
[----:B------:R-:W2:Y:S01]  /*1bba0*/  LDCU UR23, c[0x0][0x904] ;  /* 0x00012080ff1777ac */ /* 0x000ea20008000800 */
[----:B------:R-:W3:Y:S01]  /*1bbb0*/  LDCU UR22, c[0x0][0x38c] ;  /* 0x00007180ff1677ac */ /* 0x000ee20008000800 */
[----:B------:R-:W-:Y:S01]  /*1bbc0*/  UTMASTG.5D [UR56], [UR6] ;  /* 0x00000038060073b5 */ /* 0x000fe20008020000 */
[----:B------:R-:W-:Y:S01]  /*1bbd0*/  UTMASTG.5D [UR48], [UR6] ;  /* 0x00000030060073b5 */ /* 0x000fe20008020000 */
[----:B------:R-:W-:Y:S01]  /*1bbe0*/  UTMASTG.5D [UR40], [UR6] ;  /* 0x00000028060073b5 */ /* 0x000fe20008020000 */
[----:B------:R-:W-:Y:S01]  /*1bbf0*/  UTMASTG.5D [UR32], [UR6] ;  /* 0x00000020060073b5 */ /* 0x000fe20008020000 */
[----:B-1----:R-:W-:Y:S01]  /*1bc00*/  UMOV UR69, UR13 ;  /* 0x0000000d00457c82 */ /* 0x002fe20008000000 */
[----:B------:R-:W-:Y:S01]  /*1bc10*/  UMOV UR13, UR4 ;  /* 0x00000004000d7c82 */ /* 0x000fe20008000000 */
[----:B------:R-:W-:Y:S01]  /*1bc20*/  UTMASTG.5D [UR24], [UR6] ;  /* 0x00000018060073b5 */ /* 0x000fe20008020000 */
[----:B------:R1:W-:Y:S01]  /*1bc30*/  UTMASTG.5D [UR16], [UR6] ;  /* 0x00000010060073b5 */ /* 0x0003e20008020000 */
[----:B------:R4:W-:Y:S01]  /*1bc40*/  UTMASTG.5D [UR8], [UR6] ;  /* 0x00000008060073b5 */ /* 0x0009e20008020000 */
[----:B-1----:R-:W-:Y:S01]  /*1bc50*/  UIADD3 UR16, UPT, UPT, UR5, 0x31400, URZ ;  /* 0x0003140005107890 */ /* 0x002fe2000fffe0ff */
[----:B------:R-:W-:Y:S01]  /*1bc60*/  UMOV UR18, UR69 ;  /* 0x0000004500127c82 */ /* 0x000fe20008000000 */
[----:B----4-:R-:W-:-:S07]  /*1bc70*/  UIADD3 UR8, UPT, UPT, UR5, 0x31c00, URZ ;  /* 0x00031c0005087890 */ /* 0x010fce000fffe0ff */
[----:B------:R1:W-:Y:S01]  /*1bc80*/  UTMASTG.5D [UR16], [UR6] ;  /* 0x00000010060073b5 */ /* 0x0003e20008020000 */
[----:B------:R-:W-:Y:S02]  /*1bc90*/  UMOV UR10, UR72 ;  /* 0x00000048000a7c82 */ /* 0x000fe40008000000 */
[----:B------:R4:W-:Y:S01]  /*1bca0*/  UTMASTG.5D [UR8], [UR6] ;  /* 0x00000008060073b5 */ /* 0x0009e20008020000 */
[----:B-1----:R-:W-:Y:S01]  /*1bcb0*/  UIADD3 UR16, UPT, UPT, UR5, 0x32400, URZ ;  /* 0x0003240005107890 */ /* 0x002fe2000fffe0ff */
[----:B------:R-:W-:Y:S01]  /*1bcc0*/  UMOV UR18, UR73 ;  /* 0x0000004900127c82 */ /* 0x000fe20008000000 */
[----:B----4-:R-:W-:-:S07]  /*1bcd0*/  UIADD3 UR8, UPT, UPT, UR5, 0x32c00, URZ ;  /* 0x00032c0005087890 */ /* 0x010fce000fffe0ff */
[----:B------:R1:W-:Y:S01]  /*1bce0*/  UTMASTG.5D [UR16], [UR6] ;  /* 0x00000010060073b5 */ /* 0x0003e20008020000 */
[----:B------:R-:W-:Y:S01]  /*1bcf0*/  UMOV UR10, UR55 ;  /* 0x00000037000a7c82 */ /* 0x000fe20008000000 */
[----:B------:R-:W4:Y:S01]  /*1bd00*/  LDCU UR55, c[0x0][0x91c] ;  /* 0x00012380ff3777ac */ /* 0x000f220008000800 */
[----:B------:R5:W-:Y:S01]  /*1bd10*/  UTMASTG.5D [UR8], [UR6] ;  /* 0x00000008060073b5 */ /* 0x000be20008020000 */
[----:B-1----:R-:W-:Y:S01]  /*1bd20*/  UIADD3 UR16, UPT, UPT, UR5, 0x33400, URZ ;  /* 0x0003340005107890 */ /* 0x002fe2000fffe0ff */
[----:B------:R-:W-:Y:S01]  /*1bd30*/  UMOV UR18, UR75 ;  /* 0x0000004b00127c82 */ /* 0x000fe20008000000 */
[----:B-----5:R-:W-:-:S07]  /*1bd40*/  UIADD3 UR8, UPT, UPT, UR5, 0x33c00, URZ ;  /* 0x00033c0005087890 */ /* 0x020fce000fffe0ff */
[----:B------:R1:W-:Y:S01]  /*1bd50*/  UTMASTG.5D [UR16], [UR6] ;  /* 0x00000010060073b5 */ /* 0x0003e20008020000 */
[----:B------:R-:W-:Y:S02]  /*1bd60*/  UMOV UR10, UR76 ;  /* 0x0000004c000a7c82 */ /* 0x000fe40008000000 */
        /* <DEDUP_REMOVED lines=24> */
[----:B------:R1:W-:Y:S02]  /*1bef0*/  UTMASTG.5D [UR8], [UR6] ;  /* 0x00000008060073b5 */ /* 0x0003e40008020000 */
[----:B-1234-:R-:W-:Y:S01]  /*1bf00*/  NOP ;  /* 0x0000000000007918 */ /* 0x01efe20000000000 */
.L_x_395:
[----:B------:R-:W-:Y:S05]  /*1bf10*/  BSYNC.RECONVERGENT B0 ;  /* 0x0000000000007941 */ /* 0x000fea0003800200 */
.L_x_394:
[----:B------:R0:W-:Y:S01]  /*1bf20*/  UTMACMDFLUSH ;  /* 0x00000000000079b7 */ /* 0x0001e20000000000 */
[----:B------:R-:W-:-:S04]  /*1bf30*/  DEPBAR.LE SB0, 0x1 ;  /* 0x000080400000791a */ /* 0x000fc80000000000 */
[----:B------:R-:W-:Y:S05]  /*1bf40*/  BRA.U UP6, `(.L_x_396) ;  /* 0x0000000106047547 */ /* 0x000fea000b800000 */
[----:B------:R-:W-:Y:S05]  /*1bf50*/  BPT.TRAP 0x1 ;  /* 0x000000040000795c */ /* 0x000fea0000300000 */
.L_x_396:
[----:B------:R-:W-:-:S04]  /*1bf60*/  UIADD3 UR4, UPT, UPT, UR5, 0x380c0, URZ ;  /* 0x000380c005047890 */ /* 0x000fc8000fffe0ff */
[----:B------:R-:W-:-:S09]  /*1bf70*/  UPRMT UR4, UR62, 0x654, UR4 ;  /* 0x000006543e047896 */ /* 0x000fd20008000004 */
[----:B------:R-:W-:Y:S01]  /*1bf80*/  SYNCS.ARRIVE.TRANS64.RED.A1T0 RZ, [UR4], RZ ;  /* 0x000000ffffff79a7 */ /* 0x000fe20008100404 */
[----:B------:R-:W-:-:S04]  /*1bf90*/  DEPBAR.LE SB0, 0x0 ;  /* 0x000080000000791a */ /* 0x000fc80000000000 */
[----:B------:R-:W-:Y:S05]  /*1bfa0*/  BRA.U UP6, `(.L_x_397) ;  /* 0x0000000106047547 */ /* 0x000fea000b800000 */
[----:B------:R-:W-:Y:S05]  /*1bfb0*/  BPT.TRAP 0x1 ;  /* 0x000000040000795c */ /* 0x000fea0000300000 */
.L_x_397:
[----:B------:R-:W-:Y:S01]  /*1bfc0*/  UIADD3 UR4, UPT, UPT, UR5, 0x380c8, URZ ;  /* 0x000380c805047890 */ /* 0x000fe2000fffe0ff */
[----:B-1----:R-:W-:Y:S01]  /*1bfd0*/  HFMA2 R0, -RZ, RZ, 0, 5.9604644775390625e-08 ;  /* 0x00000001ff007431 */ /* 0x002fe200000001ff */
[----:B------:R-:W-:Y:S02]  /*1bfe0*/  LOP3.LUT R2, R2, 0x1, RZ, 0x3c, !PT ;  /* 0x0000000102027812 */ /* 0x000fe400078e3cff */
[----:B------:R-:W-:-:S09]  /*1bff0*/  UPRMT UR4, UR62, 0x654, UR4 ;  /* 0x000006543e047896 */ /* 0x000fd20008000004 */
[----:B------:R-:W-:Y:S03]  /*1c000*/  SYNCS.ARRIVE.TRANS64.RED.A1T0 RZ, [UR4], RZ ;  /* 0x000000ffffff79a7 */ /* 0x000fe60008100404 */
.L_x_387:
[----:B------:R-:W1:Y:S02]  /*1c010*/  LDCU UR4, c[0x0][0x370] ;  /* 0x00006e00ff0477ac */ /* 0x000e640008000800 */
[----:B-1----:R-:W-:-:S04]  /*1c020*/  UIADD3 UR54, UPT, UPT, UR4, UR54, URZ ;  /* 0x0000003604367290 */ /* 0x002fc8000fffe0ff */
[----:B--2---:R-:W-:-:S09]  /*1c030*/  UISETP.GE.AND UP0, UPT, UR54, UR63, UPT ;  /* 0x0000003f3600728c */ /* 0x004fd2000bf06270 */
[----:B------:R-:W-:Y:S05]  /*1c040*/  BRA.U !UP0, `(.L_x_398) ;  /* 0xffffffd908f47547 */ /* 0x000fea000b83ffff */
[----:B------:R-:W-:-:S13]  /*1c050*/  LOP3.LUT P0, RZ, R0, 0xff, RZ, 0xc0, !PT ;  /* 0x000000ff00ff7812 */ /* 0x000fda000780c0ff */
[----:B------:R-:W-:Y:S05]  /*1c060*/  @!P0 EXIT ;  /* 0x000000000000894d */ /* 0x000fea0003800000 */
[----:B------:R-:W1:Y:S01]  /*1c070*/  S2UR UR5, SR_CgaCtaId ;  /* 0x00000000000579c3 */ /* 0x000e620000008800 */
[----:B------:R-:W-:Y:S01]  /*1c080*/  UMOV UR4, 0x400 ;  /* 0x0000040000047882 */ /* 0x000fe20000000000 */
[----:B------:R-:W-:Y:S02]  /*1c090*/  IMAD.MOV.U32 R2, RZ, RZ, 0xffff ;  /* 0x0000ffffff027424 */ /* 0x000fe400078e00ff */
[----:B------:R-:W-:Y:S01]  /*1c0a0*/  IMAD.MOV.U32 R0, RZ, RZ, 0x1 ;  /* 0x00000001ff007424 */ /* 0x000fe200078e00ff */
[----:B-1----:R-:W-:-:S09]  /*1c0b0*/  ULEA UR4, UR5, UR4, 0x18 ;  /* 0x0000000405047291 */ /* 0x002fd2000f8ec0ff */
[----:B------:R-:W1:Y:S01]  /*1c0c0*/  LDS R3, [UR4+0x380e0] ;  /* 0x0380e004ff037984 */ /* 0x000e620008000800 */
[----:B------:R-:W-:Y:S02]  /*1c0d0*/  UMOV UR4, 0x40 ;  /* 0x0000004000047882 */ /* 0x000fe40000000000 */
[----:B------:R-:W-:Y:S01]  /*1c0e0*/  ULEA UR5, UR5, UR4, 0x18 ;  /* 0x0000000405057291 */ /* 0x000fe2000f8ec0ff */
[----:B------:R-:W-:-:S08]  /*1c0f0*/  NOP ;  /* 0x0000000000007918 */ /* 0x000fd00000000000 */
[----:B------:R-:W2:Y:S01]  /*1c100*/  LDS R5, [UR5+0x14] ;  /* 0x00001405ff057984 */ /* 0x000ea20008000800 */
[----:B-1----:R-:W-:-:S04]  /*1c110*/  LOP3.LUT R3, R3, 0xffff, RZ, 0xc0, !PT ;  /* 0x0000ffff03037812 */ /* 0x002fc800078ec0ff */
[----:B------:R-:W-:-:S04]  /*1c120*/  SHF.R.U32.HI R3, RZ, 0x5, R3 ;  /* 0x00000005ff037819 */ /* 0x000fc80000011603 */
[-C--:B------:R-:W-:Y:S02]  /*1c130*/  SHF.L.U32 R2, R2, R3.reuse, RZ ;  /* 0x0000000302027219 */ /* 0x080fe400000006ff */
[----:B------:R-:W-:Y:S02]  /*1c140*/  SHF.L.U32 R0, R0, R3, RZ ;  /* 0x0000000300007219 */ /* 0x000fe400000006ff */
[----:B--2---:R-:W-:-:S04]  /*1c150*/  LOP3.LUT R5, R5, R2, RZ, 0xc0, !PT ;  /* 0x0000000205057212 */ /* 0x004fc800078ec0ff */
[----:B------:R-:W-:-:S13]  /*1c160*/  ISETP.NE.AND P0, PT, R5, R2, PT ;  /* 0x000000020500720c */ /* 0x000fda0003f05270 */
[----:B------:R-:W-:Y:S05]  /*1c170*/  @P0 BRA `(.L_x_399) ;  /* 0x00000000005c0947 */ /* 0x000fea0003800000 */
[----:B------:R-:W1:Y:S02]  /*1c180*/  LDS R3, [UR5+0x18] ;  /* 0x00001805ff037984 */ /* 0x000e640008000800 */
[----:B-1----:R-:W-:-:S04]  /*1c190*/  LOP3.LUT R3, R3, R0, RZ, 0xc0, !PT ;  /* 0x0000000003037212 */ /* 0x002fc800078ec0ff */
[----:B------:R-:W-:-:S13]  /*1c1a0*/  ISETP.NE.AND P0, PT, R3, R0, PT ;  /* 0x000000000300720c */ /* 0x000fda0003f05270 */
[----:B------:R-:W-:Y:S05]  /*1c1b0*/  @P0 BRA `(.L_x_400) ;  /* 0x0000000000400947 */ /* 0x000fea0003800000 */
[----:B------:R-:W-:Y:S01]  /*1c1c0*/  R2UR UR4, R2 ;  /* 0x00000000020472ca */ /* 0x000fe200000e0000 */
[----:B------:R-:W1:Y:S01]  /*1c1d0*/  S2R R3, SR_LANEID ;  /* 0x0000000000037919 */ /* 0x000e620000000000 */
[----:B------:R-:W-:-:S04]  /*1c1e0*/  LOP3.LUT R4, RZ, R0, RZ, 0x33, !PT ;  /* 0x00000000ff047212 */ /* 0x000fc800078e33ff */
[----:B------:R-:W2:Y:S07]  /*1c1f0*/  REDUX UR7, R4 ;  /* 0x00000000040773c4 */ /* 0x000eae0000000000 */
[----:B------:R-:W-:-:S03]  /*1c200*/  ULOP3.LUT UR6, URZ, UR4, URZ, 0x33, !UPT ;  /* 0x00000004ff067292 */ /* 0x000fc6000f8e33ff */
[----:B------:R-:W-:Y:S02]  /*1c210*/  VOTEU.ANY UR4, UPT, PT ;  /* 0x0000000000047886 */ /* 0x000fe400038e0100 */
[----:B------:R-:W-:Y:S01]  /*1c220*/  UFLO.U32 UR4, UR4 ;  /* 0x00000004000472bd */ /* 0x000fe200080e0000 */
[----:B------:R-:W-:-:S04]  /*1c230*/  IMAD.U32 R2, RZ, RZ, UR6 ;  /* 0x00000006ff027e24 */ /* 0x000fc8000f8e00ff */
[----:B------:R-:W3:Y:S02]  /*1c240*/  REDUX UR8, R2 ;  /* 0x00000000020873c4 */ /* 0x000ee40000000000 */
[----:B------:R4:W-:Y:S01]  /*1c250*/  UTCATOMSWS.AND URZ, UR6 ;  /* 0x0000000600ff79e3 */ /* 0x0009e20008000000 */
[----:B--2---:R-:W-:Y:S01]  /*1c260*/  IMAD.U32 R0, RZ, RZ, UR7 ;  /* 0x00000007ff007e24 */ /* 0x004fe2000f8e00ff */
[----:B-1----:R-:W-:Y:S01]  /*1c270*/  ISETP.EQ.U32.AND P0, PT, R3, UR4, PT ;  /* 0x0000000403007c0c */ /* 0x002fe2000bf02070 */
[----:B---3--:R-:W-:-:S12]  /*1c280*/  IMAD.U32 R3, RZ, RZ, UR8 ;  /* 0x00000008ff037e24 */ /* 0x008fd8000f8e00ff */
[----:B------:R4:W-:Y:S04]  /*1c290*/  @P0 ATOMS.AND RZ, [UR5+0x14], R3 ;  /* 0x00001403ffff098c */ /* 0x0009e8000a800005 */
[----:B------:R4:W-:Y:S01]  /*1c2a0*/  @P0 ATOMS.AND RZ, [UR5+0x18], R0 ;  /* 0x00001800ffff098c */ /* 0x0009e2000a800005 */
[----:B------:R-:W-:Y:S05]  /*1c2b0*/  BRA `(.L_x_401) ;  /* 0x0000000000147947 */ /* 0x000fea0003800000 */
.L_x_400:
[----:B------:R-:W-:Y:S02]  /*1c2c0*/  MOV R2, 0x1c2e0 ;  /* 0x0001c2e000027802 */ /* 0x000fe40000000f00 */
[----:B------:R-:W-:Y:S05]  /*1c2d0*/  CALL.REL.NOINC `($__internal_0_$__cuda_sm10x_tcgen05_guardrail_trap_col_being_dealloced_not_returned_by_alloc) ;  /* 0x00000014002c7944 */ /* 0x000fea0003c00000 */
[----:B------:R-:W-:Y:S05]  /*1c2e0*/  BRA `(.L_x_401) ;  /* 0x0000000000087947 */ /* 0x000fea0003800000 */
.L_x_399:
[----:B------:R-:W-:Y:S02]  /*1c2f0*/  MOV R2, 0x1c310 ;  /* 0x0001c31000027802 */ /* 0x000fe40000000f00 */
[----:B------:R-:W-:Y:S05]  /*1c300*/  CALL.REL.NOINC `($__internal_2_$__cuda_sm10x_tcgen05_guardrail_trap_unallocated_columns_being_dealloced) ;  /* 0x0000001400387944 */ /* 0x000fea0003c00000 */
.L_x_401:
[----:B------:R-:W-:Y:S01]  /*1c310*/  NOP ;  /* 0x0000000000007918 */ /* 0x000fe20000000000 */
[----:B----4-:R-:W-:Y:S05]  /*1c320*/  EXIT ;  /* 0x000000000000794d */ /* 0x010fea0003800000 */
.L_x_37:
[----:B-1----:R-:W-:-:S07]  /*1c330*/  MOV R0, UR22 ;  /* 0x0000001600007c02 */ /* 0x002fce0008000f00 */
.L_x_402:
[----:B-1----:R1:W2:Y:S02]  /*1c340*/  SYNCS.PHASECHK.TRANS64.TRYWAIT P0, [R0+URZ+0x38000], R5 ;  /* 0x03800005000075a7 */ /* 0x0022a400080011ff */
[----:B--2---:R-:W-:Y:S05]  /*1c350*/  @!P0 NANOSLEEP.SYNCS 0x989680 ;  /* 0x009896800000895d */ /* 0x004fea0003900000 */
[----:B------:R-:W2:Y:S02]  /*1c360*/  @!P0 SYNCS.PHASECHK.TRANS64 P0, [R0+URZ+0x38000], R5 ;  /* 0x03800005000085a7 */ /* 0x000ea400080010ff */
[----:B--2---:R-:W-:Y:S05]  /*1c370*/  @!P0 BRA `(.L_x_402) ;  /* 0xfffffffc00f08947 */ /* 0x004fea000383ffff */
[----:B------:R-:W-:Y:S05]  /*1c380*/  BRA `(.L_x_403) ;  /* 0xfffffe5800687947 */ /* 0x000fea000383ffff */
.L_x_39:
[----:B------:R-:W-:-:S07]  /*1c390*/  MOV R0, UR23 ;  /* 0x0000001700007c02 */ /* 0x000fce0008000f00 */
.L_x_404:
[----:B-1----:R1:W2:Y:S02]  /*1c3a0*/  SYNCS.PHASECHK.TRANS64.TRYWAIT P0, [R0+URZ+0x38020], R3 ;  /* 0x03802003000075a7 */ /* 0x0022a400080011ff */
[----:B--2---:R-:W-:Y:S05]  /*1c3b0*/  @!P0 NANOSLEEP.SYNCS 0x989680 ;  /* 0x009896800000895d */ /* 0x004fea0003900000 */
[----:B------:R-:W2:Y:S02]  /*1c3c0*/  @!P0 SYNCS.PHASECHK.TRANS64 P0, [R0+URZ+0x38020], R3 ;  /* 0x03802003000085a7 */ /* 0x000ea400080010ff */
[----:B--2---:R-:W-:Y:S05]  /*1c3d0*/  @!P0 BRA `(.L_x_404) ;  /* 0xfffffffc00f08947 */ /* 0x004fea000383ffff */
[----:B------:R-:W-:Y:S05]  /*1c3e0*/  BRA `(.L_x_405) ;  /* 0xfffffe5800747947 */ /* 0x000fea000383ffff */
.L_x_41:
[----:B------:R-:W-:-:S07]  /*1c3f0*/  MOV R0, UR22 ;  /* 0x0000001600007c02 */ /* 0x000fce0008000f00 */
.L_x_406:
[----:B-1----:R1:W2:Y:S02]  /*1c400*/  SYNCS.PHASECHK.TRANS64.TRYWAIT P0, [R0+URZ+0x38058], R13 ;  /* 0x0380580d000075a7 */ /* 0x0022a400080011ff */
[----:B--2---:R-:W-:Y:S05]  /*1c410*/  @!P0 NANOSLEEP.SYNCS 0x989680 ;  /* 0x009896800000895d */ /* 0x004fea0003900000 */
[----:B------:R-:W2:Y:S02]  /*1c420*/  @!P0 SYNCS.PHASECHK.TRANS64 P0, [R0+URZ+0x38058], R13 ;  /* 0x0380580d000085a7 */ /* 0x000ea400080010ff */
[----:B--2---:R-:W-:Y:S05]  /*1c430*/  @!P0 BRA `(.L_x_406) ;  /* 0xfffffffc00f08947 */ /* 0x004fea000383ffff */
[----:B------:R-:W-:Y:S05]  /*1c440*/  BRA `(.L_x_407) ;  /* 0xfffffe58009c7947 */ /* 0x000fea000383ffff */
.L_x_45:
[----:B------:R-:W-:-:S07]  /*1c450*/  MOV R0, UR22 ;  /* 0x0000001600007c02 */ /* 0x000fce0008000f00 */
.L_x_408:
[----:B-1----:R1:W2:Y:S02]  /*1c460*/  SYNCS.PHASECHK.TRANS64.TRYWAIT P0, [R0+URZ+0x38008], R5 ;  /* 0x03800805000075a7 */ /* 0x0022a400080011ff */
[----:B--2---:R-:W-:Y:S05]  /*1c470*/  @!P0 NANOSLEEP.SYNCS 0x989680 ;  /* 0x009896800000895d */ /* 0x004fea0003900000 */
[----:B------:R-:W2:Y:S02]  /*1c480*/  @!P0 SYNCS.PHASECHK.TRANS64 P0, [R0+URZ+0x38008], R5 ;  /* 0x03800805000085a7 */ /* 0x000ea400080010ff */
[----:B--2---:R-:W-:Y:S05]  /*1c490*/  @!P0 BRA `(.L_x_408) ;  /* 0xfffffffc00f08947 */ /* 0x004fea000383ffff */
[----:B------:R-:W-:Y:S05]  /*1c4a0*/  BRA `(.L_x_409) ;  /* 0xfffffe5c00b87947 */ /* 0x000fea000383ffff */
.L_x_47:
[----:B------:R-:W-:-:S07]  /*1c4b0*/  MOV R0, UR22 ;  /* 0x0000001600007c02 */ /* 0x000fce0008000f00 */
.L_x_410:
[----:B-1----:R1:W2:Y:S02]  /*1c4c0*/  SYNCS.PHASECHK.TRANS64.TRYWAIT P0, [R0+URZ+0x38068], R5 ;  /* 0x03806805000075a7 */ /* 0x0022a400080011ff */
[----:B--2---:R-:W-:Y:S05]  /*1c4d0*/  @!P0 NANOSLEEP.SYNCS 0x989680 ;  /* 0x009896800000895d */ /* 0x004fea0003900000 */
[----:B------:R-:W2:Y:S02]  /*1c4e0*/  @!P0 SYNCS.PHASECHK.TRANS64 P0, [R0+URZ+0x38068], R5 ;  /* 0x03806805000085a7 */ /* 0x000ea400080010ff */
[----:B--2---:R-:W-:Y:S05]  /*1c4f0*/  @!P0 BRA `(.L_x_410) ;  /* 0xfffffffc00f08947 */ /* 0x004fea000383ffff */
[----:B------:R-:W-:Y:S05]  /*1c500*/  BRA `(.L_x_411) ;  /* 0xfffffe5c00c07947 */ /* 0x000fea000383ffff */
.L_x_51:
[----:B------:R-:W-:-:S07]  /*1c510*/  MOV R0, UR4 ;  /* 0x0000000400007c02 */ /* 0x000fce0008000f00 */
.L_x_412:
[----:B-1----:R1:W2:Y:S02]  /*1c520*/  SYNCS.PHASECHK.TRANS64.TRYWAIT P0, [R0+URZ+0x38020], R3 ;  /* 0x03802003000075a7 */ /* 0x0022a400080011ff */
[----:B--2---:R-:W-:Y:S05]  /*1c530*/  @!P0 NANOSLEEP.SYNCS 0x989680 ;  /* 0x009896800000895d */ /* 0x004fea0003900000 */
[----:B------:R-:W2:Y:S02]  /*1c540*/  @!P0 SYNCS.PHASECHK.TRANS64 P0, [R0+URZ+0x38020], R3 ;  /* 0x03802003000085a7 */ /* 0x000ea400080010ff */
[----:B--2---:R-:W-:Y:S05]  /*1c550*/  @!P0 BRA `(.L_x_412) ;  /* 0xfffffffc00f08947 */ /* 0x004fea000383ffff */
[----:B------:R-:W-:Y:S05]  /*1c560*/  BRA `(.L_x_413) ;  /* 0xfffffe6000e47947 */ /* 0x000fea000383ffff */
.L_x_53:
[----:B------:R-:W-:-:S07]  /*1c570*/  MOV R0, UR22 ;  /* 0x0000001600007c02 */ /* 0x000fce0008000f00 */
.L_x_414:
[----:B-1----:R1:W2:Y:S02]  /*1c580*/  SYNCS.PHASECHK.TRANS64.TRYWAIT P0, [R0+URZ+0x380a0], R3 ;  /* 0x0380a003000075a7 */ /* 0x0022a400080011ff */
[----:B--2---:R-:W-:Y:S05]  /*1c590*/  @!P0 NANOSLEEP.SYNCS 0x989680 ;  /* 0x009896800000895d */ /* 0x004fea0003900000 */
[----:B------:R-:W2:Y:S02]  /*1c5a0*/  @!P0 SYNCS.PHASECHK.TRANS64 P0, [R0+URZ+0x380a0], R3 ;  /* 0x0380a003000085a7 */ /* 0x000ea400080010ff */
[----:B--2---:R-:W-:Y:S05]  /*1c5b0*/  @!P0 BRA `(.L_x_414) ;  /* 0xfffffffc00f08947 */ /* 0x004fea000383ffff */
[----:B------:R-:W-:Y:S05]  /*1c5c0*/  BRA `(.L_x_415) ;  /* 0xfffffe6000f87947 */ /* 0x000fea000383ffff */
.L_x_55:
[----:B------:R-:W-:Y:S01]  /*1c5d0*/  IMAD.U32 R4, RZ, RZ, UR20 ;  /* 0x00000014ff047e24 */ /* 0x000fe2000f8e00ff */
[----:B------:R-:W-:-:S04]  /*1c5e0*/  MOV R5, UR22 ;  /* 0x0000001600057c02 */ /* 0x000fc80008000f00 */
[----:B------:R-:W-:-:S07]  /*1c5f0*/  SHF.L.U32 R4, R4, 0x1f, RZ ;  /* 0x0000001f04047819 */ /* 0x000fce00000006ff */
.L_x_416:
[----:B-1----:R1:W2:Y:S02]  /*1c600*/  SYNCS.PHASECHK.TRANS64.TRYWAIT P0, [R5+URZ+0x38058], R4 ;  /* 0x03805804050075a7 */ /* 0x0022a400080011ff */
[----:B--2---:R-:W-:Y:S05]  /*1c610*/  @!P0 NANOSLEEP.SYNCS 0x989680 ;  /* 0x009896800000895d */ /* 0x004fea0003900000 */
[----:B------:R-:W2:Y:S02]  /*1c620*/  @!P0 SYNCS.PHASECHK.TRANS64 P0, [R5+URZ+0x38058], R4 ;  /* 0x03805804050085a7 */ /* 0x000ea400080010ff */
[----:B--2---:R-:W-:Y:S05]  /*1c630*/  @!P0 BRA `(.L_x_416) ;  /* 0xfffffffc00f08947 */ /* 0x004fea000383ffff */
[----:B------:R-:W-:Y:S05]  /*1c640*/  BRA `(.L_x_417) ;  /* 0xfffffe6400007947 */ /* 0x000fea000383ffff */
.L_x_59:
[----:B------:R-:W-:Y:S07]  /*1c650*/  MOV R0, UR4 ;  /* 0x0000000400007c02 */ /* 0x000fee0008000f00 */
.L_x_418:
[----:B--2---:R2:W3:Y:S02]  /*1c660*/  SYNCS.PHASECHK.TRANS64.TRYWAIT P0, [R0+URZ+0x38020], R3 ;  /* 0x03802003000075a7 */ /* 0x0044e400080011ff */
[----:B---3--:R-:W-:Y:S05]  /*1c670*/  @!P0 NANOSLEEP.SYNCS 0x989680 ;  /* 0x009896800000895d */ /* 0x008fea0003900000 */
[----:B------:R-:W3:Y:S02]  /*1c680*/  @!P0 SYNCS.PHASECHK.TRANS64 P0, [R0+URZ+0x38020], R3 ;  /* 0x03802003000085a7 */ /* 0x000ee400080010ff */
[----:B---3--:R-:W-:Y:S05]  /*1c690*/  @!P0 BRA `(.L_x_418) ;  /* 0xfffffffc00f08947 */ /* 0x008fea000383ffff */
[----:B------:R-:W-:Y:S05]  /*1c6a0*/  BRA `(.L_x_419) ;  /* 0xfffffe6800887947 */ /* 0x000fea000383ffff */
.L_x_62:
[----:B------:R-:W-:Y:S07]  /*1c6b0*/  MOV R0, UR22 ;  /* 0x0000001600007c02 */ /* 0x000fee0008000f00 */
.L_x_420:
[----:B--2---:R2:W3:Y:S02]  /*1c6c0*/  SYNCS.PHASECHK.TRANS64.TRYWAIT P0, [R0+URZ+0x380a8], R3 ;  /* 0x0380a803000075a7 */ /* 0x0044e400080011ff */
[----:B---3--:R-:W-:Y:S05]  /*1c6d0*/  @!P0 NANOSLEEP.SYNCS 0x989680 ;  /* 0x009896800000895d */ /* 0x008fea0003900000 */
[----:B------:R-:W3:Y:S02]  /*1c6e0*/  @!P0 SYNCS.PHASECHK.TRANS64 P0, [R0+URZ+0x380a8], R3 ;  /* 0x0380a803000085a7 */ /* 0x000ee400080010ff */
[----:B---3--:R-:W-:Y:S05]  /*1c6f0*/  @!P0 BRA `(.L_x_420) ;  /* 0xfffffffc00f08947 */ /* 0x008fea000383ffff */
[----:B------:R-:W-:Y:S05]  /*1c700*/  BRA `(.L_x_421) ;  /* 0xfffffe7000207947 */ /* 0x000fea000383ffff */
.L_x_64:
[----:B------:R-:W-:Y:S07]  /*1c710*/  MOV R3, UR22 ;  /* 0x0000001600037c02 */ /* 0x000fee0008000f00 */
.L_x_422:
[----:B-1----:R1:W2:Y:S02]  /*1c720*/  SYNCS.PHASECHK.TRANS64.TRYWAIT P0, [R3+URZ+0x38068], R4 ;  /* 0x03806804030075a7 */ /* 0x0022a400080011ff */
[----:B--2---:R-:W-:Y:S05]  /*1c730*/  @!P0 NANOSLEEP.SYNCS 0x989680 ;  /* 0x009896800000895d */ /* 0x004fea0003900000 */
[----:B------:R-:W2:Y:S02]  /*1c740*/  @!P0 SYNCS.PHASECHK.TRANS64 P0, [R3+URZ+0x38068], R4 ;  /* 0x03806804030085a7 */ /* 0x000ea400080010ff */
[----:B--2---:R-:W-:Y:S05]  /*1c750*/  @!P0 BRA `(.L_x_422) ;  /* 0xfffffffc00f08947 */ /* 0x004fea000383ffff */
[----:B------:R-:W-:Y:S05]  /*1c760*/  BRA `(.L_x_423) ;  /* 0xfffffe7000287947 */ /* 0x000fea000383ffff */
.L_x_70:
[----:B------:R-:W-:Y:S07]  /*1c770*/  MOV R0, UR4 ;  /* 0x0000000400007c02 */ /* 0x000fee0008000f00 */
.L_x_424:
[----:B--2---:R2:W3:Y:S02]  /*1c780*/  SYNCS.PHASECHK.TRANS64.TRYWAIT P0, [R0+URZ+0x38020], R3 ;  /* 0x03802003000075a7 */ /* 0x0044e400080011ff */
[----:B---3--:R-:W-:Y:S05]  /*1c790*/  @!P0 NANOSLEEP.SYNCS 0x989680 ;  /* 0x009896800000895d */ /* 0x008fea0003900000 */
[----:B------:R-:W3:Y:S02]  /*1c7a0*/  @!P0 SYNCS.PHASECHK.TRANS64 P0, [R0+URZ+0x38020], R3 ;  /* 0x03802003000085a7 */ /* 0x000ee400080010ff */
[----:B---3--:R-:W-:Y:S05]  /*1c7b0*/  @!P0 BRA `(.L_x_424) ;  /* 0xfffffffc00f08947 */ /* 0x008fea000383ffff */
[----:B------:R-:W-:Y:S05]  /*1c7c0*/  BRA `(.L_x_425) ;  /* 0xfffffe7800f07947 */ /* 0x000fea000383ffff */
.L_x_72:
[----:B------:R-:W-:Y:S07]  /*1c7d0*/  MOV R0, UR22 ;  /* 0x0000001600007c02 */ /* 0x000fee0008000f00 */
.L_x_426:
[----:B-1----:R1:W2:Y:S02]  /*1c7e0*/  SYNCS.PHASECHK.TRANS64.TRYWAIT P0, [R0+URZ+0x380a0], R3 ;  /* 0x0380a003000075a7 */ /* 0x0022a400080011ff */
[----:B--2---:R-:W-:Y:S05]  /*1c7f0*/  @!P0 NANOSLEEP.SYNCS 0x989680 ;  /* 0x009896800000895d */ /* 0x004fea0003900000 */
[----:B------:R-:W2:Y:S02]  /*1c800*/  @!P0 SYNCS.PHASECHK.TRANS64 P0, [R0+URZ+0x380a0], R3 ;  /* 0x0380a003000085a7 */ /* 0x000ea400080010ff */
[----:B--2---:R-:W-:Y:S05]  /*1c810*/  @!P0 BRA `(.L_x_426) ;  /* 0xfffffffc00f08947 */ /* 0x004fea000383ffff */
[----:B------:R-:W-:Y:S05]  /*1c820*/  BRA `(.L_x_427) ;  /* 0xfffffe7c00047947 */ /* 0x000fea000383ffff */
.L_x_74:
[----:B------:R-:W-:Y:S01]  /*1c830*/  MOV R6, UR22 ;  /* 0x0000001600067c02 */ /* 0x000fe20008000f00 */
[----:B------:R-:W-:Y:S05]  /*1c840*/  IMAD.U32 R5, RZ, RZ, UR20 ;  /* 0x00000014ff057e24 */ /* 0x000fea000f8e00ff */
[----:B------:R-:W-:Y:S07]  /*1c850*/  SHF.L.U32 R5, R5, 0x1f, RZ ;  /* 0x0000001f05057819 */ /* 0x000fee00000006ff */
.L_x_428:
[----:B-1----:R1:W2:Y:S02]  /*1c860*/  SYNCS.PHASECHK.TRANS64.TRYWAIT P0, [R6+URZ+0x38058], R5 ;  /* 0x03805805060075a7 */ /* 0x0022a400080011ff */
[----:B--2---:R-:W-:Y:S05]  /*1c870*/  @!P0 NANOSLEEP.SYNCS 0x989680 ;  /* 0x009896800000895d */ /* 0x004fea0003900000 */
[----:B------:R-:W2:Y:S02]  /*1c880*/  @!P0 SYNCS.PHASECHK.TRANS64 P0, [R6+URZ+0x38058], R5 ;  /* 0x03805805060085a7 */ /* 0x000ea400080010ff */
[----:B--2---:R-:W-:Y:S05]  /*1c890*/  @!P0 BRA `(.L_x_428) ;  /* 0xfffffffc00f08947 */ /* 0x004fea000383ffff */
[----:B------:R-:W-:Y:S05]  /*1c8a0*/  BRA `(.L_x_429) ;  /* 0xfffffe7c00107947 */ /* 0x000fea000383ffff */
.L_x_82:
[----:B------:R-:W-:-:S07]  /*1c8b0*/  MOV R0, UR22 ;  /* 0x0000001600007c02 */ /* 0x000fce0008000f00 */
.L_x_430:
[----:B---3--:R3:W4:Y:S02]  /*1c8c0*/  SYNCS.PHASECHK.TRANS64.TRYWAIT P0, [R0+URZ+0x380a8], R3 ;  /* 0x0380a803000075a7 */ /* 0x00872400080011ff */
[----:B----4-:R-:W-:Y:S05]  /*1c8d0*/  @!P0 NANOSLEEP.SYNCS 0x989680 ;  /* 0x009896800000895d */ /* 0x010fea0003900000 */
[----:B------:R-:W4:Y:S02]  /*1c8e0*/  @!P0 SYNCS.PHASECHK.TRANS64 P0, [R0+URZ+0x380a8], R3 ;  /* 0x0380a803000085a7 */ /* 0x000f2400080010ff */
[----:B----4-:R-:W-:Y:S05]  /*1c8f0*/  @!P0 BRA `(.L_x_430) ;  /* 0xfffffffc00f08947 */ /* 0x010fea000383ffff */
[----:B------:R-:W-:Y:S05]  /*1c900*/  BRA `(.L_x_431) ;  /* 0xfffffe8000607947 */ /* 0x000fea000383ffff */
.L_x_84:
[----:B------:R-:W-:-:S07]  /*1c910*/  MOV R0, UR22 ;  /* 0x0000001600007c02 */ /* 0x000fce0008000f00 */
.L_x_432:
[----:B-1----:R1:W3:Y:S02]  /*1c920*/  SYNCS.PHASECHK.TRANS64.TRYWAIT P0, [R0+URZ+0x38068], R5 ;  /* 0x03806805000075a7 */ /* 0x0022e400080011ff */
[----:B---3--:R-:W-:Y:S05]  /*1c930*/  @!P0 NANOSLEEP.SYNCS 0x989680 ;  /* 0x009896800000895d */ /* 0x008fea0003900000 */
[----:B------:R-:W3:Y:S02]  /*1c940*/  @!P0 SYNCS.PHASECHK.TRANS64 P0, [R0+URZ+0x38068], R5 ;  /* 0x03806805000085a7 */ /* 0x000ee400080010ff */
[----:B---3--:R-:W-:Y:S05]  /*1c950*/  @!P0 BRA `(.L_x_432) ;  /* 0xfffffffc00f08947 */ /* 0x008fea000383ffff */
[----:B------:R-:W-:Y:S05]  /*1c960*/  BRA `(.L_x_433) ;  /* 0xfffffe8000687947 */ /* 0x000fea000383ffff */
.L_x_96:
[----:B-1----:R1:W2:Y:S02]  /*1c970*/  SYNCS.PHASECHK.TRANS64.TRYWAIT P0, [R16+URZ+0x380c0], R3 ;  /* 0x0380c003100075a7 */ /* 0x0022a400080011ff */
[----:B--2---:R-:W-:Y:S05]  /*1c980*/  @!P0 NANOSLEEP.SYNCS 0x989680 ;  /* 0x009896800000895d */ /* 0x004fea0003900000 */
[----:B------:R-:W2:Y:S02]  /*1c990*/  @!P0 SYNCS.PHASECHK.TRANS64 P0, [R16+URZ+0x380c0], R3 ;  /* 0x0380c003100085a7 */ /* 0x000ea400080010ff */
[----:B--2---:R-:W-:Y:S05]  /*1c9a0*/  @!P0 BRA `(.L_x_96) ;  /* 0xfffffffc00f08947 */ /* 0x004fea000383ffff */
[----:B------:R-:W-:Y:S05]  /*1c9b0*/  BRA `(.L_x_434) ;  /* 0xfffffe8800d87947 */ /* 0x000fea000383ffff */
.L_x_163:
[----:B-1----:R1:W3:Y:S02]  /*1c9c0*/  SYNCS.PHASECHK.TRANS64.TRYWAIT P0, [R0+URZ+0x380c8], R3 ;  /* 0x0380c803000075a7 */ /* 0x0022e400080011ff */
[----:B---3--:R-:W-:Y:S05]  /*1c9d0*/  @!P0 NANOSLEEP.SYNCS 0x989680 ;  /* 0x009896800000895d */ /* 0x008fea0003900000 */
[----:B------:R-:W3:Y:S02]  /*1c9e0*/  @!P0 SYNCS.PHASECHK.TRANS64 P0, [R0+URZ+0x380c8], R3 ;  /* 0x0380c803000085a7 */ /* 0x000ee400080010ff */
[----:B---3--:R-:W-:Y:S05]  /*1c9f0*/  @!P0 BRA `(.L_x_163) ;  /* 0xfffffffc00f08947 */ /* 0x008fea000383ffff */
[----:B------:R-:W-:Y:S05]  /*1ca00*/  BRA `(.L_x_435) ;  /* 0xfffffedc00dc7947 */ /* 0x000fea000383ffff */
.L_x_169:
[----:B-1----:R1:W2:Y:S02]  /*1ca10*/  SYNCS.PHASECHK.TRANS64.TRYWAIT P0, [R59+URZ+0x38070], R0 ;  /* 0x038070003b0075a7 */ /* 0x0022a400080011ff */
[----:B--2---:R-:W-:Y:S05]  /*1ca20*/  @!P0 NANOSLEEP.SYNCS 0x989680 ;  /* 0x009896800000895d */ /* 0x004fea0003900000 */
[----:B------:R-:W2:Y:S02]  /*1ca30*/  @!P0 SYNCS.PHASECHK.TRANS64 P0, [R59+URZ+0x38070], R0 ;  /* 0x038070003b0085a7 */ /* 0x000ea400080010ff */
[----:B--2---:R-:W-:Y:S05]  /*1ca40*/  @!P0 BRA `(.L_x_169) ;  /* 0xfffffffc00f08947 */ /* 0x004fea000383ffff */
[----:B------:R-:W-:Y:S05]  /*1ca50*/  BRA `(.L_x_436) ;  /* 0xfffffee000f87947 */ /* 0x000fea000383ffff */
.L_x_172:
[----:B--2---:R2:W3:Y:S02]  /*1ca60*/  SYNCS.PHASECHK.TRANS64.TRYWAIT P1, [R59+URZ+0x38080], R6 ;  /* 0x038080063b0075a7 */ /* 0x0044e400080211ff */
[----:B---3--:R-:W-:Y:S05]  /*1ca70*/  @!P1 NANOSLEEP.SYNCS 0x989680 ;  /* 0x009896800000995d */ /* 0x008fea0003900000 */
[----:B------:R-:W3:Y:S02]  /*1ca80*/  @!P1 SYNCS.PHASECHK.TRANS64 P1, [R59+URZ+0x38080], R6 ;  /* 0x038080063b0095a7 */ /* 0x000ee400080210ff */
[----:B---3--:R-:W-:Y:S05]  /*1ca90*/  @!P1 BRA `(.L_x_172) ;  /* 0xfffffffc00f09947 */ /* 0x008fea000383ffff */
[----:B------:R-:W-:Y:S05]  /*1caa0*/  BRA `(.L_x_437) ;  /* 0xfffffee400207947 */ /* 0x000fea000383ffff */
.L_x_175:
[----:B-1----:R1:W3:Y:S02]  /*1cab0*/  SYNCS.PHASECHK.TRANS64.TRYWAIT P0, [R59+URZ+0x38070], R0 ;  /* 0x038070003b0075a7 */ /* 0x0022e400080011ff */
[----:B---3--:R-:W-:Y:S05]  /*1cac0*/  @!P0 NANOSLEEP.SYNCS 0x989680 ;  /* 0x009896800000895d */ /* 0x008fea0003900000 */
[----:B------:R-:W3:Y:S02]  /*1cad0*/  @!P0 SYNCS.PHASECHK.TRANS64 P0, [R59+URZ+0x38070], R0 ;  /* 0x038070003b0085a7 */ /* 0x000ee400080010ff */
[----:B---3--:R-:W-:Y:S05]  /*1cae0*/  @!P0 BRA `(.L_x_175) ;  /* 0xfffffffc00f08947 */ /* 0x008fea000383ffff */
[----:B------:R-:W-:Y:S05]  /*1caf0*/  BRA `(.L_x_438) ;  /* 0xfffffee4006c7947 */ /* 0x000fea000383ffff */
.L_x_177:
[----:B-1----:R1:W3:Y:S02]  /*1cb00*/  SYNCS.PHASECHK.TRANS64.TRYWAIT P0, [R59+URZ+0x38090], R0 ;  /* 0x038090003b0075a7 */ /* 0x0022e400080011ff */
[----:B---3--:R-:W-:Y:S05]  /*1cb10*/  @!P0 NANOSLEEP.SYNCS 0x989680 ;  /* 0x009896800000895d */ /* 0x008fea0003900000 */
[----:B------:R-:W3:Y:S02]  /*1cb20*/  @!P0 SYNCS.PHASECHK.TRANS64 P0, [R59+URZ+0x38090], R0 ;  /* 0x038090003b0085a7 */ /* 0x000ee400080010ff */
[----:B---3--:R-:W-:Y:S05]  /*1cb30*/  @!P0 BRA `(.L_x_177) ;  /* 0xfffffffc00f08947 */ /* 0x008fea000383ffff */
[----:B------:R-:W-:Y:S05]  /*1cb40*/  BRA `(.L_x_439) ;  /* 0xfffffee400b47947 */ /* 0x000fea000383ffff */
.L_x_196:
[----:B------:R1:W1:Y:S02]  /*1cb50*/  SYNCS.PHASECHK.TRANS64.TRYWAIT P0, [R59+URZ+0x38080], R0 ;  /* 0x038080003b0075a7 */ /* 0x00026400080011ff */
[----:B-1----:R-:W-:Y:S05]  /*1cb60*/  @!P0 NANOSLEEP.SYNCS 0x989680 ;  /* 0x009896800000895d */ /* 0x002fea0003900000 */
[----:B------:R-:W1:Y:S02]  /*1cb70*/  @!P0 SYNCS.PHASECHK.TRANS64 P0, [R59+URZ+0x38080], R0 ;  /* 0x038080003b0085a7 */ /* 0x000e6400080010ff */
[----:B-1----:R-:W-:Y:S05]  /*1cb80*/  @!P0 BRA `(.L_x_196) ;  /* 0xfffffffc00f08947 */ /* 0x002fea000383ffff */
[----:B------:R-:W-:Y:S05]  /*1cb90*/  BRA `(.L_x_440) ;  /* 0xfffffef800187947 */ /* 0x000fea000383ffff */
.L_x_198:
[----:B-1----:R1:W3:Y:S02]  /*1cba0*/  SYNCS.PHASECHK.TRANS64.TRYWAIT P0, [R59+URZ+0x38098], R0 ;  /* 0x038098003b0075a7 */ /* 0x0022e400080011ff */
[----:B---3--:R-:W-:Y:S05]  /*1cbb0*/  @!P0 NANOSLEEP.SYNCS 0x989680 ;  /* 0x009896800000895d */ /* 0x008fea0003900000 */
[----:B------:R-:W3:Y:S02]  /*1cbc0*/  @!P0 SYNCS.PHASECHK.TRANS64 P0, [R59+URZ+0x38098], R0 ;  /* 0x038098003b0085a7 */ /* 0x000ee400080010ff */
[----:B---3--:R-:W-:Y:S05]  /*1cbd0*/  @!P0 BRA `(.L_x_198) ;  /* 0xfffffffc00f08947 */ /* 0x008fea000383ffff */
[----:B------:R-:W-:Y:S05]  /*1cbe0*/  BRA `(.L_x_441) ;  /* 0xfffffef8005c7947 */ /* 0x000fea000383ffff */
.L_x_219:
[----:B---3--:R3:W1:Y:S02]  /*1cbf0*/  SYNCS.PHASECHK.TRANS64.TRYWAIT P0, [R59+URZ+0x38070], R4 ;  /* 0x038070043b0075a7 */ /* 0x00866400080011ff */
[----:B-1----:R-:W-:Y:S05]  /*1cc00*/  @!P0 NANOSLEEP.SYNCS 0x989680 ;  /* 0x009896800000895d */ /* 0x002fea0003900000 */
[----:B------:R-:W1:Y:S02]  /*1cc10*/  @!P0 SYNCS.PHASECHK.TRANS64 P0, [R59+URZ+0x38070], R4 ;  /* 0x038070043b0085a7 */ /* 0x000e6400080010ff */
[----:B-1----:R-:W-:Y:S05]  /*1cc20*/  @!P0 BRA `(.L_x_219) ;  /* 0xfffffffc00f08947 */ /* 0x002fea000383ffff */
[----:B------:R-:W-:Y:S05]  /*1cc30*/  BRA `(.L_x_442) ;  /* 0xffffff0800e47947 */ /* 0x000fea000383ffff */
.L_x_222:
[----:B------:R1:W1:Y:S02]  /*1cc40*/  SYNCS.PHASECHK.TRANS64.TRYWAIT P0, [R59+URZ+0x38090], R0 ;  /* 0x038090003b0075a7 */ /* 0x00026400080011ff */
[----:B-1----:R-:W-:Y:S05]  /*1cc50*/  @!P0 NANOSLEEP.SYNCS 0x989680 ;  /* 0x009896800000895d */ /* 0x002fea0003900000 */
[----:B------:R-:W1:Y:S02]  /*1cc60*/  @!P0 SYNCS.PHASECHK.TRANS64 P0, [R59+URZ+0x38090], R0 ;  /* 0x038090003b0085a7 */ /* 0x000e6400080010ff */
[----:B-1----:R-:W-:Y:S05]  /*1cc70*/  @!P0 BRA `(.L_x_222) ;  /* 0xfffffffc00f08947 */ /* 0x002fea000383ffff */
[----:B------:R-:W-:Y:S05]  /*1cc80*/  BRA `(.L_x_443) ;  /* 0xffffff0c00087947 */ /* 0x000fea000383ffff */
.L_x_225:
[----:B------:R1:W1:Y:S02]  /*1cc90*/  SYNCS.PHASECHK.TRANS64.TRYWAIT P0, [R59+URZ+0x380c0], R0 ;  /* 0x0380c0003b0075a7 */ /* 0x00026400080011ff */
[----:B-1----:R-:W-:Y:S05]  /*1cca0*/  @!P0 NANOSLEEP.SYNCS 0x989680 ;  /* 0x009896800000895d */ /* 0x002fea0003900000 */
[----:B------:R-:W1:Y:S02]  /*1ccb0*/  @!P0 SYNCS.PHASECHK.TRANS64 P0, [R59+URZ+0x380c0], R0 ;  /* 0x0380c0003b0085a7 */ /* 0x000e6400080010ff */
[----:B-1----:R-:W-:Y:S05]  /*1ccc0*/  @!P0 BRA `(.L_x_225) ;  /* 0xfffffffc00f08947 */ /* 0x002fea000383ffff */
[----:B------:R-:W-:Y:S05]  /*1ccd0*/  BRA `(.L_x_444) ;  /* 0xffffff0c00147947 */ /* 0x000fea000383ffff */
.L_x_239:
[----:B-1----:R1:W2:Y:S02]  /*1cce0*/  SYNCS.PHASECHK.TRANS64.TRYWAIT P0, [R59+URZ+0x38080], R4 ;  /* 0x038080043b0075a7 */ /* 0x0022a400080011ff */
[----:B--2---:R-:W-:Y:S05]  /*1ccf0*/  @!P0 NANOSLEEP.SYNCS 0x989680 ;  /* 0x009896800000895d */ /* 0x004fea0003900000 */
[----:B------:R-:W2:Y:S02]  /*1cd00*/  @!P0 SYNCS.PHASECHK.TRANS64 P0, [R59+URZ+0x38080], R4 ;  /* 0x038080043b0085a7 */ /* 0x000ea400080010ff */
[----:B--2---:R-:W-:Y:S05]  /*1cd10*/  @!P0 BRA `(.L_x_239) ;  /* 0xfffffffc00f08947 */ /* 0x004fea000383ffff */
[----:B------:R-:W-:Y:S05]  /*1cd20*/  BRA `(.L_x_445) ;  /* 0xffffff2c00407947 */ /* 0x000fea000383ffff */
.L_x_242:
[----:B------:R1:W1:Y:S02]  /*1cd30*/  SYNCS.PHASECHK.TRANS64.TRYWAIT P0, [R59+URZ+0x38098], R0 ;  /* 0x038098003b0075a7 */ /* 0x00026400080011ff */
[----:B-1----:R-:W-:Y:S05]  /*1cd40*/  @!P0 NANOSLEEP.SYNCS 0x989680 ;  /* 0x009896800000895d */ /* 0x002fea0003900000 */
[----:B------:R-:W1:Y:S02]  /*1cd50*/  @!P0 SYNCS.PHASECHK.TRANS64 P0, [R59+URZ+0x38098], R0 ;  /* 0x038098003b0085a7 */ /* 0x000e6400080010ff */
[----:B-1----:R-:W-:Y:S05]  /*1cd60*/  @!P0 BRA `(.L_x_242) ;  /* 0xfffffffc00f08947 */ /* 0x002fea000383ffff */
[----:B------:R-:W-:Y:S05]  /*1cd70*/  BRA `(.L_x_446) ;  /* 0xffffff2c00647947 */ /* 0x000fea000383ffff */
.L_x_245:
[----:B------:R1:W1:Y:S02]  /*1cd80*/  SYNCS.PHASECHK.TRANS64.TRYWAIT P0, [R59+URZ+0x380c8], R0 ;  /* 0x0380c8003b0075a7 */ /* 0x00026400080011ff */
[----:B-1----:R-:W-:Y:S05]  /*1cd90*/  @!P0 NANOSLEEP.SYNCS 0x989680 ;  /* 0x009896800000895d */ /* 0x002fea0003900000 */
[----:B------:R-:W1:Y:S02]  /*1cda0*/  @!P0 SYNCS.PHASECHK.TRANS64 P0, [R59+URZ+0x380c8], R0 ;  /* 0x0380c8003b0085a7 */ /* 0x000e6400080010ff */
[----:B-1----:R-:W-:Y:S05]  /*1cdb0*/  @!P0 BRA `(.L_x_245) ;  /* 0xfffffffc00f08947 */ /* 0x002fea000383ffff */
[----:B------:R-:W-:Y:S05]  /*1cdc0*/  BRA `(.L_x_447) ;  /* 0xffffff2c00707947 */ /* 0x000fea000383ffff */
.L_x_261:
[----:B------:R-:W-:-:S07]  /*1cdd0*/  MOV R0, UR4 ;  /* 0x0000000400007c02 */ /* 0x000fce0008000f00 */
.L_x_448:
[----:B-1----:R1:W2:Y:S02]  /*1cde0*/  SYNCS.PHASECHK.TRANS64.TRYWAIT P0, [R0+URZ], R3 ;  /* 0x00000003000075a7 */ /* 0x0022a400080011ff */
[----:B--2---:R-:W-:Y:S05]  /*1cdf0*/  @!P0 NANOSLEEP.SYNCS 0x989680 ;  /* 0x009896800000895d */ /* 0x004fea0003900000 */
[----:B------:R-:W2:Y:S02]  /*1ce00*/  @!P0 SYNCS.PHASECHK.TRANS64 P0, [R0+URZ], R3 ;  /* 0x00000003000085a7 */ /* 0x000ea400080010ff */
[----:B--2---:R-:W-:Y:S05]  /*1ce10*/  @!P0 BRA `(.L_x_448) ;  /* 0xfffffffc00f08947 */ /* 0x004fea000383ffff */
[----:B------:R-:W-:Y:S05]  /*1ce20*/  BRA `(.L_x_449) ;  /* 0xffffff50004c7947 */ /* 0x000fea000383ffff */
.L_x_264:
[----:B------:R-:W-:-:S07]  /*1ce30*/  MOV R0, UR4 ;  /* 0x0000000400007c02 */ /* 0x000fce0008000f00 */
.L_x_450:
[----:B-1----:R1:W3:Y:S02]  /*1ce40*/  SYNCS.PHASECHK.TRANS64.TRYWAIT P1, [R0+URZ], R3 ;  /* 0x00000003000075a7 */ /* 0x0022e400080211ff */
[----:B---3--:R-:W-:Y:S05]  /*1ce50*/  @!P1 NANOSLEEP.SYNCS 0x989680 ;  /* 0x009896800000995d */ /* 0x008fea0003900000 */
[----:B------:R-:W3:Y:S02]  /*1ce60*/  @!P1 SYNCS.PHASECHK.TRANS64 P1, [R0+URZ], R3 ;  /* 0x00000003000095a7 */ /* 0x000ee400080210ff */
[----:B---3--:R-:W-:Y:S05]  /*1ce70*/  @!P1 BRA `(.L_x_450) ;  /* 0xfffffffc00f09947 */ /* 0x008fea000383ffff */
[----:B------:R-:W-:Y:S05]  /*1ce80*/  BRA `(.L_x_451) ;  /* 0xffffff5000cc7947 */ /* 0x000fea000383ffff */
.L_x_271:
[----:B-1----:R-:W-:-:S04]  /*1ce90*/  MOV R4, UR48 ;  /* 0x0000003000047c02 */ /* 0x002fc80008000f00 */
[----:B------:R1:W2:Y:S03]  /*1cea0*/  SYNCS.PHASECHK.TRANS64.TRYWAIT P5, [R4+URZ], R3 ;  /* 0x00000003040075a7 */ /* 0x0002a600080a11ff */
[----:B--2---:R-:W-:Y:S05]  /*1ceb0*/  @!P5 NANOSLEEP.SYNCS 0x989680 ;  /* 0x009896800000d95d */ /* 0x004fea0003900000 */
[----:B------:R-:W2:Y:S02]  /*1cec0*/  @!P5 SYNCS.PHASECHK.TRANS64 P5, [R4+URZ], R3 ;  /* 0x000000030400d5a7 */ /* 0x000ea400080a10ff */
[----:B--2---:R-:W-:Y:S05]  /*1ced0*/  @!P5 BRA `(.L_x_271) ;  /* 0xfffffffc00ecd947 */ /* 0x004fea000383ffff */
[----:B------:R-:W-:Y:S05]  /*1cee0*/  BRA `(.L_x_452) ;  /* 0xffffff6000047947 */ /* 0x000fea000383ffff */
.L_x_276:
[----:B------:R-:W-:-:S07]  /*1cef0*/  MOV R5, UR4 ;  /* 0x0000000400057c02 */ /* 0x000fce0008000f00 */
.L_x_453:
[----:B---3--:R3:W4:Y:S02]  /*1cf00*/  SYNCS.PHASECHK.TRANS64.TRYWAIT P2, [R5+URZ], R0 ;  /* 0x00000000050075a7 */ /* 0x00872400080411ff */
[----:B----4-:R-:W-:Y:S05]  /*1cf10*/  @!P2 NANOSLEEP.SYNCS 0x989680 ;  /* 0x009896800000a95d */ /* 0x010fea0003900000 */
[----:B------:R-:W4:Y:S02]  /*1cf20*/  @!P2 SYNCS.PHASECHK.TRANS64 P2, [R5+URZ], R0 ;  /* 0x000000000500a5a7 */ /* 0x000f2400080410ff */
[----:B----4-:R-:W-:Y:S05]  /*1cf30*/  @!P2 BRA `(.L_x_453) ;  /* 0xfffffffc00f0a947 */ /* 0x010fea000383ffff */
[----:B------:R-:W-:Y:S05]  /*1cf40*/  BRA `(.L_x_454) ;  /* 0xffffff8c009c7947 */ /* 0x000fea000383ffff */
.L_x_281:
[----:B------:R-:W-:-:S07]  /*1cf50*/  MOV R3, UR4 ;  /* 0x0000000400037c02 */ /* 0x000fce0008000f00 */
.L_x_455:
[----:B-1----:R1:W2:Y:S02]  /*1cf60*/  SYNCS.PHASECHK.TRANS64.TRYWAIT P1, [R3+URZ], R0 ;  /* 0x00000000030075a7 */ /* 0x0022a400080211ff */
[----:B--2---:R-:W-:Y:S05]  /*1cf70*/  @!P1 NANOSLEEP.SYNCS 0x989680 ;  /* 0x009896800000995d */ /* 0x004fea0003900000 */
[----:B------:R-:W2:Y:S02]  /*1cf80*/  @!P1 SYNCS.PHASECHK.TRANS64 P1, [R3+URZ], R0 ;  /* 0x00000000030095a7 */ /* 0x000ea400080210ff */
[----:B--2---:R-:W-:Y:S05]  /*1cf90*/  @!P1 BRA `(.L_x_455) ;  /* 0xfffffffc00f09947 */ /* 0x004fea000383ffff */
[----:B------:R-:W-:Y:S05]  /*1cfa0*/  BRA `(.L_x_456) ;  /* 0xffffff9000fc7947 */ /* 0x000fea000383ffff */
.L_x_286:
[----:B------:R-:W-:-:S07]  /*1cfb0*/  MOV R0, UR5 ;  /* 0x0000000500007c02 */ /* 0x000fce0008000f00 */
.L_x_457:
[----:B-1----:R1:W3:Y:S02]  /*1cfc0*/  SYNCS.PHASECHK.TRANS64.TRYWAIT P0, [R0+URZ], R3 ;  /* 0x00000003000075a7 */ /* 0x0022e400080011ff */
[----:B---3--:R-:W-:Y:S05]  /*1cfd0*/  @!P0 NANOSLEEP.SYNCS 0x989680 ;  /* 0x009896800000895d */ /* 0x008fea0003900000 */
[----:B------:R-:W3:Y:S02]  /*1cfe0*/  @!P0 SYNCS.PHASECHK.TRANS64 P0, [R0+URZ], R3 ;  /* 0x00000003000085a7 */ /* 0x000ee400080010ff */
[----:B---3--:R-:W-:Y:S05]  /*1cff0*/  @!P0 BRA `(.L_x_457) ;  /* 0xfffffffc00f08947 */ /* 0x008fea000383ffff */
[----:B------:R-:W-:Y:S05]  /*1d000*/  BRA `(.L_x_458) ;  /* 0xffffff9400a47947 */ /* 0x000fea000383ffff */
.L_x_292:
[----:B------:R-:W-:-:S07]  /*1d010*/  MOV R0, UR8 ;  /* 0x0000000800007c02 */ /* 0x000fce0008000f00 */
.L_x_459:
[----:B-1----:R1:W2:Y:S02]  /*1d020*/  SYNCS.PHASECHK.TRANS64.TRYWAIT P1, [R0+URZ+0x38010], R5 ;  /* 0x03801005000075a7 */ /* 0x0022a400080211ff */
[----:B--2---:R-:W-:Y:S05]  /*1d030*/  @!P1 NANOSLEEP.SYNCS 0x989680 ;  /* 0x009896800000995d */ /* 0x004fea0003900000 */
[----:B------:R-:W2:Y:S02]  /*1d040*/  @!P1 SYNCS.PHASECHK.TRANS64 P1, [R0+URZ+0x38010], R5 ;  /* 0x03801005000095a7 */ /* 0x000ea400080210ff */
[----:B--2---:R-:W-:Y:S05]  /*1d050*/  @!P1 BRA `(.L_x_459) ;  /* 0xfffffffc00f09947 */ /* 0x004fea000383ffff */
[----:B------:R-:W-:Y:S05]  /*1d060*/  BRA `(.L_x_460) ;  /* 0xffffff9c004c7947 */ /* 0x000fea000383ffff */
.L_x_298:
[----:B------:R-:W-:-:S07]  /*1d070*/  MOV R0, UR25 ;  /* 0x0000001900007c02 */ /* 0x000fce0008000f00 */
.L_x_461:
[----:B-1----:R1:W2:Y:S02]  /*1d080*/  SYNCS.PHASECHK.TRANS64.TRYWAIT P1, [R0+URZ+0x38038], R3 ;  /* 0x03803803000075a7 */ /* 0x0022a400080211ff */
[----:B--2---:R-:W-:Y:S05]  /*1d090*/  @!P1 NANOSLEEP.SYNCS 0x989680 ;  /* 0x009896800000995d */ /* 0x004fea0003900000 */
[----:B------:R-:W2:Y:S02]  /*1d0a0*/  @!P1 SYNCS.PHASECHK.TRANS64 P1, [R0+URZ+0x38038], R3 ;  /* 0x03803803000095a7 */ /* 0x000ea400080210ff */
[----:B--2---:R-:W-:Y:S05]  /*1d0b0*/  @!P1 BRA `(.L_x_461) ;  /* 0xfffffffc00f09947 */ /* 0x004fea000383ffff */
[----:B------:R-:W-:Y:S05]  /*1d0c0*/  BRA `(.L_x_462) ;  /* 0xffffff9c00c07947 */ /* 0x000fea000383ffff */
.L_x_304:
[----:B-1----:R-:W-:-:S07]  /*1d0d0*/  MOV R0, UR8 ;  /* 0x0000000800007c02 */ /* 0x002fce0008000f00 */
.L_x_463:
[----:B-1----:R1:W2:Y:S02]  /*1d0e0*/  SYNCS.PHASECHK.TRANS64.TRYWAIT P1, [R0+URZ+0x38018], R5 ;  /* 0x03801805000075a7 */ /* 0x0022a400080211ff */
[----:B--2---:R-:W-:Y:S05]  /*1d0f0*/  @!P1 NANOSLEEP.SYNCS 0x989680 ;  /* 0x009896800000995d */ /* 0x004fea0003900000 */
[----:B------:R-:W2:Y:S02]  /*1d100*/  @!P1 SYNCS.PHASECHK.TRANS64 P1, [R0+URZ+0x38018], R5 ;  /* 0x03801805000095a7 */ /* 0x000ea400080210ff */
[----:B--2---:R-:W-:Y:S05]  /*1d110*/  @!P1 BRA `(.L_x_463) ;  /* 0xfffffffc00f09947 */ /* 0x004fea000383ffff */
[----:B------:R-:W-:Y:S05]  /*1d120*/  BRA `(.L_x_464) ;  /* 0xffffffa000407947 */ /* 0x000fea000383ffff */
.L_x_310:
[----:B------:R-:W-:-:S07]  /*1d130*/  MOV R0, UR25 ;  /* 0x0000001900007c02 */ /* 0x000fce0008000f00 */
.L_x_465:
[----:B-1----:R1:W2:Y:S02]  /*1d140*/  SYNCS.PHASECHK.TRANS64.TRYWAIT P1, [R0+URZ+0x38038], R3 ;  /* 0x03803803000075a7 */ /* 0x0022a400080211ff */
[----:B--2---:R-:W-:Y:S05]  /*1d150*/  @!P1 NANOSLEEP.SYNCS 0x989680 ;  /* 0x009896800000995d */ /* 0x004fea0003900000 */
[----:B------:R-:W2:Y:S02]  /*1d160*/  @!P1 SYNCS.PHASECHK.TRANS64 P1, [R0+URZ+0x38038], R3 ;  /* 0x03803803000095a7 */ /* 0x000ea400080210ff */
[----:B--2---:R-:W-:Y:S05]  /*1d170*/  @!P1 BRA `(.L_x_465) ;  /* 0xfffffffc00f09947 */ /* 0x004fea000383ffff */
[----:B------:R-:W-:Y:S05]  /*1d180*/  BRA `(.L_x_466) ;  /* 0xffffffa000bc7947 */ /* 0x000fea000383ffff */
.L_x_316:
[----:B------:R-:W-:-:S07]  /*1d190*/  MOV R0, UR25 ;  /* 0x0000001900007c02 */ /* 0x000fce0008000f00 */
.L_x_467:
[----:B-1----:R1:W2:Y:S02]  /*1d1a0*/  SYNCS.PHASECHK.TRANS64.TRYWAIT P1, [R0+URZ+0x38038], R3 ;  /* 0x03803803000075a7 */ /* 0x0022a400080211ff */
[----:B--2---:R-:W-:Y:S05]  /*1d1b0*/  @!P1 NANOSLEEP.SYNCS 0x989680 ;  /* 0x009896800000995d */ /* 0x004fea0003900000 */
[----:B------:R-:W2:Y:S02]  /*1d1c0*/  @!P1 SYNCS.PHASECHK.TRANS64 P1, [R0+URZ+0x38038], R3 ;  /* 0x03803803000095a7 */ /* 0x000ea400080210ff */
[----:B--2---:R-:W-:Y:S05]  /*1d1d0*/  @!P1 BRA `(.L_x_467) ;  /* 0xfffffffc00f09947 */ /* 0x004fea000383ffff */
[----:B------:R-:W-:Y:S05]  /*1d1e0*/  BRA `(.L_x_468) ;  /* 0xffffffa400907947 */ /* 0x000fea000383ffff */
.L_x_321:
[----:B------:R-:W-:-:S07]  /*1d1f0*/  MOV R0, UR25 ;  /* 0x0000001900007c02 */ /* 0x000fce0008000f00 */
.L_x_469:
[----:B-1----:R1:W2:Y:S02]  /*1d200*/  SYNCS.PHASECHK.TRANS64.TRYWAIT P1, [R0+URZ+0x38038], R3 ;  /* 0x03803803000075a7 */ /* 0x0022a400080211ff */
[----:B--2---:R-:W-:Y:S05]  /*1d210*/  @!P1 NANOSLEEP.SYNCS 0x989680 ;  /* 0x009896800000995d */ /* 0x004fea0003900000 */
[----:B------:R-:W2:Y:S02]  /*1d220*/  @!P1 SYNCS.PHASECHK.TRANS64 P1, [R0+URZ+0x38038], R3 ;  /* 0x03803803000095a7 */ /* 0x000ea400080210ff */
[----:B--2---:R-:W-:Y:S05]  /*1d230*/  @!P1 BRA `(.L_x_469) ;  /* 0xfffffffc00f09947 */ /* 0x004fea000383ffff */
[----:B------:R-:W-:Y:S05]  /*1d240*/  BRA `(.L_x_470) ;  /* 0xffffffa800207947 */ /* 0x000fea000383ffff */
.L_x_326:
[----:B------:R-:W-:-:S07]  /*1d250*/  MOV R0, UR25 ;  /* 0x0000001900007c02 */ /* 0x000fce0008000f00 */
.L_x_471:
[----:B-1----:R1:W2:Y:S02]  /*1d260*/  SYNCS.PHASECHK.TRANS64.TRYWAIT P1, [R0+URZ+0x38038], R3 ;  /* 0x03803803000075a7 */ /* 0x0022a400080211ff */
[----:B--2---:R-:W-:Y:S05]  /*1d270*/  @!P1 NANOSLEEP.SYNCS 0x989680 ;  /* 0x009896800000995d */ /* 0x004fea0003900000 */
[----:B------:R-:W2:Y:S02]  /*1d280*/  @!P1 SYNCS.PHASECHK.TRANS64 P1, [R0+URZ+0x38038], R3 ;  /* 0x03803803000095a7 */ /* 0x000ea400080210ff */
[----:B--2---:R-:W-:Y:S05]  /*1d290*/  @!P1 BRA `(.L_x_471) ;  /* 0xfffffffc00f09947 */ /* 0x004fea000383ffff */
[----:B------:R-:W-:Y:S05]  /*1d2a0*/  BRA `(.L_x_472) ;  /* 0xffffffa800a47947 */ /* 0x000fea000383ffff */
.L_x_331:
[----:B------:R-:W-:-:S07]  /*1d2b0*/  MOV R0, UR25 ;  /* 0x0000001900007c02 */ /* 0x000fce0008000f00 */
.L_x_473:
[----:B-1----:R1:W2:Y:S02]  /*1d2c0*/  SYNCS.PHASECHK.TRANS64.TRYWAIT P1, [R0+URZ+0x38038], R3 ;  /* 0x03803803000075a7 */ /* 0x0022a400080211ff */
[----:B--2---:R-:W-:Y:S05]  /*1d2d0*/  @!P1 NANOSLEEP.SYNCS 0x989680 ;  /* 0x009896800000995d */ /* 0x004fea0003900000 */
[----:B------:R-:W2:Y:S02]  /*1d2e0*/  @!P1 SYNCS.PHASECHK.TRANS64 P1, [R0+URZ+0x38038], R3 ;  /* 0x03803803000095a7 */ /* 0x000ea400080210ff */
[----:B--2---:R-:W-:Y:S05]  /*1d2f0*/  @!P1 BRA `(.L_x_473) ;  /* 0xfffffffc00f09947 */ /* 0x004fea000383ffff */
[----:B------:R-:W-:Y:S05]  /*1d300*/  BRA `(.L_x_474) ;  /* 0xffffffac00287947 */ /* 0x000fea000383ffff */
.L_x_336:
[----:B------:R-:W-:-:S07]  /*1d310*/  MOV R0, UR25 ;  /* 0x0000001900007c02 */ /* 0x000fce0008000f00 */
.L_x_475:
[----:B-1----:R1:W2:Y:S02]  /*1d320*/  SYNCS.PHASECHK.TRANS64.TRYWAIT P1, [R0+URZ+0x38038], R3 ;  /* 0x03803803000075a7 */ /* 0x0022a400080211ff */
[----:B--2---:R-:W-:Y:S05]  /*1d330*/  @!P1 NANOSLEEP.SYNCS 0x989680 ;  /* 0x009896800000995d */ /* 0x004fea0003900000 */
[----:B------:R-:W2:Y:S02]  /*1d340*/  @!P1 SYNCS.PHASECHK.TRANS64 P1, [R0+URZ+0x38038], R3 ;  /* 0x03803803000095a7 */ /* 0x000ea400080210ff */
[----:B--2---:R-:W-:Y:S05]  /*1d350*/  @!P1 BRA `(.L_x_475) ;  /* 0xfffffffc00f09947 */ /* 0x004fea000383ffff */
[----:B------:R-:W-:Y:S05]  /*1d360*/  BRA `(.L_x_476) ;  /* 0xffffffac00ac7947 */ /* 0x000fea000383ffff */
.L_x_341:
[----:B------:R-:W-:-:S07]  /*1d370*/  MOV R0, UR25 ;  /* 0x0000001900007c02 */ /* 0x000fce0008000f00 */
.L_x_477:
[----:B-1----:R1:W2:Y:S02]  /*1d380*/  SYNCS.PHASECHK.TRANS64.TRYWAIT P1, [R0+URZ+0x38038], R3 ;  /* 0x03803803000075a7 */ /* 0x0022a400080211ff */
[----:B--2---:R-:W-:Y:S05]  /*1d390*/  @!P1 NANOSLEEP.SYNCS 0x989680 ;  /* 0x009896800000995d */ /* 0x004fea0003900000 */
[----:B------:R-:W2:Y:S02]  /*1d3a0*/  @!P1 SYNCS.PHASECHK.TRANS64 P1, [R0+URZ+0x38038], R3 ;  /* 0x03803803000095a7 */ /* 0x000ea400080210ff */
[----:B--2---:R-:W-:Y:S05]  /*1d3b0*/  @!P1 BRA `(.L_x_477) ;  /* 0xfffffffc00f09947 */ /* 0x004fea000383ffff */
[----:B------:R-:W-:Y:S05]  /*1d3c0*/  BRA `(.L_x_478) ;  /* 0xffffffb000307947 */ /* 0x000fea000383ffff */
.L_x_346:
[----:B------:R-:W-:-:S07]  /*1d3d0*/  MOV R0, UR25 ;  /* 0x0000001900007c02 */ /* 0x000fce0008000f00 */
.L_x_479:
[----:B-1----:R1:W2:Y:S02]  /*1d3e0*/  SYNCS.PHASECHK.TRANS64.TRYWAIT P1, [R0+URZ+0x38038], R3 ;  /* 0x03803803000075a7 */ /* 0x0022a400080211ff */
[----:B--2---:R-:W-:Y:S05]  /*1d3f0*/  @!P1 NANOSLEEP.SYNCS 0x989680 ;  /* 0x009896800000995d */ /* 0x004fea0003900000 */
[----:B------:R-:W2:Y:S02]  /*1d400*/  @!P1 SYNCS.PHASECHK.TRANS64 P1, [R0+URZ+0x38038], R3 ;  /* 0x03803803000095a7 */ /* 0x000ea400080210ff */
[----:B--2---:R-:W-:Y:S05]  /*1d410*/  @!P1 BRA `(.L_x_479) ;  /* 0xfffffffc00f09947 */ /* 0x004fea000383ffff */
[----:B------:R-:W-:Y:S05]  /*1d420*/  BRA `(.L_x_480) ;  /* 0xffffffb000b87947 */ /* 0x000fea000383ffff */
.L_x_351:
[----:B------:R-:W-:-:S07]  /*1d430*/  MOV R0, UR25 ;  /* 0x0000001900007c02 */ /* 0x000fce0008000f00 */
.L_x_481:
[----:B-1----:R1:W2:Y:S02]  /*1d440*/  SYNCS.PHASECHK.TRANS64.TRYWAIT P1, [R0+URZ+0x38038], R3 ;  /* 0x03803803000075a7 */ /* 0x0022a400080211ff */
[----:B--2---:R-:W-:Y:S05]  /*1d450*/  @!P1 NANOSLEEP.SYNCS 0x989680 ;  /* 0x009896800000995d */ /* 0x004fea0003900000 */
[----:B------:R-:W2:Y:S02]  /*1d460*/  @!P1 SYNCS.PHASECHK.TRANS64 P1, [R0+URZ+0x38038], R3 ;  /* 0x03803803000095a7 */ /* 0x000ea400080210ff */
[----:B--2---:R-:W-:Y:S05]  /*1d470*/  @!P1 BRA `(.L_x_481) ;  /* 0xfffffffc00f09947 */ /* 0x004fea000383ffff */
[----:B------:R-:W-:Y:S05]  /*1d480*/  BRA `(.L_x_482) ;  /* 0xffffffb4003c7947 */ /* 0x000fea000383ffff */
.L_x_357:
[----:B------:R-:W-:-:S07]  /*1d490*/  MOV R0, UR25 ;  /* 0x0000001900007c02 */ /* 0x000fce0008000f00 */
.L_x_483:
[----:B-1----:R1:W2:Y:S02]  /*1d4a0*/  SYNCS.PHASECHK.TRANS64.TRYWAIT P1, [R0+URZ+0x38038], R3 ;  /* 0x03803803000075a7 */ /* 0x0022a400080211ff */
[----:B--2---:R-:W-:Y:S05]  /*1d4b0*/  @!P1 NANOSLEEP.SYNCS 0x989680 ;  /* 0x009896800000995d */ /* 0x004fea0003900000 */
[----:B------:R-:W2:Y:S02]  /*1d4c0*/  @!P1 SYNCS.PHASECHK.TRANS64 P1, [R0+URZ+0x38038], R3 ;  /* 0x03803803000095a7 */ /* 0x000ea400080210ff */
[----:B--2---:R-:W-:Y:S05]  /*1d4d0*/  @!P1 BRA `(.L_x_483) ;  /* 0xfffffffc00f09947 */ /* 0x004fea000383ffff */
[----:B------:R-:W-:Y:S05]  /*1d4e0*/  BRA `(.L_x_484) ;  /* 0xffffffb400d47947 */ /* 0x000fea000383ffff */
.L_x_362:
[----:B------:R-:W-:-:S07]  /*1d4f0*/  MOV R0, UR25 ;  /* 0x0000001900007c02 */ /* 0x000fce0008000f00 */
.L_x_485:
[----:B-1----:R1:W2:Y:S02]  /*1d500*/  SYNCS.PHASECHK.TRANS64.TRYWAIT P1, [R0+URZ+0x38038], R3 ;  /* 0x03803803000075a7 */ /* 0x0022a400080211ff */
[----:B--2---:R-:W-:Y:S05]  /*1d510*/  @!P1 NANOSLEEP.SYNCS 0x989680 ;  /* 0x009896800000995d */ /* 0x004fea0003900000 */
[----:B------:R-:W2:Y:S02]  /*1d520*/  @!P1 SYNCS.PHASECHK.TRANS64 P1, [R0+URZ+0x38038], R3 ;  /* 0x03803803000095a7 */ /* 0x000ea400080210ff */
[----:B--2---:R-:W-:Y:S05]  /*1d530*/  @!P1 BRA `(.L_x_485) ;  /* 0xfffffffc00f09947 */ /* 0x004fea000383ffff */
[----:B------:R-:W-:Y:S05]  /*1d540*/  BRA `(.L_x_486) ;  /* 0xffffffb800587947 */ /* 0x000fea000383ffff */
.L_x_367:
[----:B------:R-:W-:-:S07]  /*1d550*/  MOV R0, UR25 ;  /* 0x0000001900007c02 */ /* 0x000fce0008000f00 */
.L_x_487:
[----:B-1----:R1:W2:Y:S02]  /*1d560*/  SYNCS.PHASECHK.TRANS64.TRYWAIT P1, [R0+URZ+0x38038], R3 ;  /* 0x03803803000075a7 */ /* 0x0022a400080211ff */
[----:B--2---:R-:W-:Y:S05]  /*1d570*/  @!P1 NANOSLEEP.SYNCS 0x989680 ;  /* 0x009896800000995d */ /* 0x004fea0003900000 */
[----:B------:R-:W2:Y:S02]  /*1d580*/  @!P1 SYNCS.PHASECHK.TRANS64 P1, [R0+URZ+0x38038], R3 ;  /* 0x03803803000095a7 */ /* 0x000ea400080210ff */
[----:B--2---:R-:W-:Y:S05]  /*1d590*/  @!P1 BRA `(.L_x_487) ;  /* 0xfffffffc00f09947 */ /* 0x004fea000383ffff */
[----:B------:R-:W-:Y:S05]  /*1d5a0*/  BRA `(.L_x_488) ;  /* 0xffffffb800e47947 */ /* 0x000fea000383ffff */
.L_x_372:
[----:B------:R-:W-:-:S07]  /*1d5b0*/  MOV R0, UR25 ;  /* 0x0000001900007c02 */ /* 0x000fce0008000f00 */
.L_x_489:
[----:B-1----:R1:W2:Y:S02]  /*1d5c0*/  SYNCS.PHASECHK.TRANS64.TRYWAIT P1, [R0+URZ+0x38038], R3 ;  /* 0x03803803000075a7 */ /* 0x0022a400080211ff */
[----:B--2---:R-:W-:Y:S05]  /*1d5d0*/  @!P1 NANOSLEEP.SYNCS 0x989680 ;  /* 0x009896800000995d */ /* 0x004fea0003900000 */
[----:B------:R-:W2:Y:S02]  /*1d5e0*/  @!P1 SYNCS.PHASECHK.TRANS64 P1, [R0+URZ+0x38038], R3 ;  /* 0x03803803000095a7 */ /* 0x000ea400080210ff */
[----:B--2---:R-:W-:Y:S05]  /*1d5f0*/  @!P1 BRA `(.L_x_489) ;  /* 0xfffffffc00f09947 */ /* 0x004fea000383ffff */
[----:B------:R-:W-:Y:S05]  /*1d600*/  BRA `(.L_x_490) ;  /* 0xffffffbc00687947 */ /* 0x000fea000383ffff */
.L_x_377:
[----:B------:R-:W-:-:S07]  /*1d610*/  MOV R0, UR25 ;  /* 0x0000001900007c02 */ /* 0x000fce0008000f00 */
.L_x_491:
[----:B-1----:R1:W2:Y:S02]  /*1d620*/  SYNCS.PHASECHK.TRANS64.TRYWAIT P1, [R0+URZ+0x38038], R3 ;  /* 0x03803803000075a7 */ /* 0x0022a400080211ff */
[----:B--2---:R-:W-:Y:S05]  /*1d630*/  @!P1 NANOSLEEP.SYNCS 0x989680 ;  /* 0x009896800000995d */ /* 0x004fea0003900000 */
[----:B------:R-:W2:Y:S02]  /*1d640*/  @!P1 SYNCS.PHASECHK.TRANS64 P1, [R0+URZ+0x38038], R3 ;  /* 0x03803803000095a7 */ /* 0x000ea400080210ff */
[----:B--2---:R-:W-:Y:S05]  /*1d650*/  @!P1 BRA `(.L_x_491) ;  /* 0xfffffffc00f09947 */ /* 0x004fea000383ffff */
[----:B------:R-:W-:Y:S05]  /*1d660*/  BRA `(.L_x_492) ;  /* 0xffffffbc00f87947 */ /* 0x000fea000383ffff */
.L_x_382:
[----:B------:R-:W-:-:S07]  /*1d670*/  MOV R0, UR17 ;  /* 0x0000001100007c02 */ /* 0x000fce0008000f00 */
.L_x_493:
[----:B-1----:R1:W2:Y:S02]  /*1d680*/  SYNCS.PHASECHK.TRANS64.TRYWAIT P1, [R0+URZ+0x38038], R3 ;  /* 0x03803803000075a7 */ /* 0x0022a400080211ff */
[----:B--2---:R-:W-:Y:S05]  /*1d690*/  @!P1 NANOSLEEP.SYNCS 0x989680 ;  /* 0x009896800000995d */ /* 0x004fea0003900000 */
[----:B------:R-:W2:Y:S02]  /*1d6a0*/  @!P1 SYNCS.PHASECHK.TRANS64 P1, [R0+URZ+0x38038], R3 ;  /* 0x03803803000095a7 */ /* 0x000ea400080210ff */
[----:B--2---:R-:W-:Y:S05]  /*1d6b0*/  @!P1 BRA `(.L_x_493) ;  /* 0xfffffffc00f09947 */ /* 0x004fea000383ffff */
[----:B------:R-:W-:Y:S05]  /*1d6c0*/  BRA `(.L_x_494) ;  /* 0xffffffc0007c7947 */ /* 0x000fea000383ffff */
.L_x_389:
[----:B------:R-:W-:-:S07]  /*1d6d0*/  MOV R3, UR5 ;  /* 0x0000000500037c02 */ /* 0x000fce0008000f00 */
.L_x_495:
[----:B-1----:R1:W3:Y:S02]  /*1d6e0*/  SYNCS.PHASECHK.TRANS64.TRYWAIT P0, [R3+URZ+0x380b0], R0 ;  /* 0x0380b000030075a7 */ /* 0x0022e400080011ff */
[----:B---3--:R-:W-:Y:S05]  /*1d6f0*/  @!P0 NANOSLEEP.SYNCS 0x989680 ;  /* 0x009896800000895d */ /* 0x008fea0003900000 */
[----:B------:R-:W3:Y:S02]  /*1d700*/  @!P0 SYNCS.PHASECHK.TRANS64 P0, [R3+URZ+0x380b0], R0 ;  /* 0x0380b000030085a7 */ /* 0x000ee400080010ff */
[----:B---3--:R-:W-:Y:S05]  /*1d710*/  @!P0 BRA `(.L_x_495) ;  /* 0xfffffffc00f08947 */ /* 0x008fea000383ffff */
[----:B------:R-:W-:Y:S05]  /*1d720*/  BRA `(.L_x_496) ;  /* 0xffffffc800407947 */ /* 0x000fea000383ffff */
.L_x_393:
[----:B-1----:R-:W-:-:S07]  /*1d730*/  MOV R3, UR5 ;  /* 0x0000000500037c02 */ /* 0x002fce0008000f00 */
.L_x_497:
[----:B-1----:R1:W2:Y:S02]  /*1d740*/  SYNCS.PHASECHK.TRANS64.TRYWAIT P0, [R3+URZ+0x380b8], R0 ;  /* 0x0380b800030075a7 */ /* 0x0022a400080011ff */
[----:B--2---:R-:W-:Y:S05]  /*1d750*/  @!P0 NANOSLEEP.SYNCS 0x989680 ;  /* 0x009896800000895d */ /* 0x004fea0003900000 */
[----:B------:R-:W2:Y:S02]  /*1d760*/  @!P0 SYNCS.PHASECHK.TRANS64 P0, [R3+URZ+0x380b8], R0 ;  /* 0x0380b800030085a7 */ /* 0x000ea400080010ff */
[----:B--2---:R-:W-:Y:S05]  /*1d770*/  @!P0 BRA `(.L_x_497) ;  /* 0xfffffffc00f08947 */ /* 0x004fea000383ffff */
[----:B------:R-:W-:Y:S05]  /*1d780*/  BRA `(.L_x_498) ;  /* 0xffffffd800c47947 */ /* 0x000fea000383ffff */
        .weak           $__internal_0_$__cuda_sm10x_tcgen05_guardrail_trap_col_being_dealloced_not_returned_by_alloc
        .type           $__internal_0_$__cuda_sm10x_tcgen05_guardrail_trap_col_being_dealloced_not_returned_by_alloc,@function
        .size           $__internal_0_$__cuda_sm10x_tcgen05_guardrail_trap_col_being_dealloced_not_returned_by_alloc,($__internal_1_$__cuda_sm10x_tcgen05_guardrail_trap_phase_invalid_during_alloc - $__internal_0_$__cuda_sm10x_tcgen05_guardrail_trap_col_being_dealloced_not_returned_by_alloc)
$__internal_0_$__cuda_sm10x_tcgen05_guardrail_trap_col_being_dealloced_not_returned_by_alloc:
[----:B------:R-:W-:Y:S05]  /*1d790*/  BPT.TRAP 0x1 ;  /* 0x000000040000795c */ /* 0x000fea0000300000 */
[----:B------:R-:W-:-:S04]  /*1d7a0*/  MOV R3, 0x0 ;  /* 0x0000000000037802 */ /* 0x000fc80000000f00 */
[----:B------:R-:W-:Y:S05]  /*1d7b0*/  RET.REL.NODEC R2 `(_ZN7cutlass13device_kernelINS_4fmha6kernel36Sm100FmhaFwdKernelTmaWarpspecializedIN4cute5tupleIJiiiNS5_IJNS5_IJiiEEEiEEEEEENS1_10collective38Sm100FmhaFwdMainloopTmaWarpspecializedINS_6half_tEffNS5_IJNS4_1CILi256EEENSC_ILi128EEESE_EEENS5_IJiNSC_ILi1EEES7_EEENS5_IJiSG_NS5_IJNS5_IJNSC_ILi0EEEiEEEiEEEEEESL_NS9_6NoMaskENS5_IJNSC_ILi2EEESG_SG_EEENSC_ILb0EEEEENS9_38Sm100FmhaFwdEpilogueTmaWarpspecializedISB_fNS5_IJSE_SE_SE_EEESH_NS5_IJSG_S7_EEESP_EENS2_23PersistentTileSchedulerENS2_41Sm100FmhaCtxKernelWarpspecializedScheduleEEEEEvNT_6ParamsE) ;  /* 0xfffffe2802107950 */ /* 0x000fea0003c3ffff */
        .weak           $__internal_1_$__cuda_sm10x_tcgen05_guardrail_trap_phase_invalid_during_alloc
        .type           $__internal_1_$__cuda_sm10x_tcgen05_guardrail_trap_phase_invalid_during_alloc,@function
        .size           $__internal_1_$__cuda_sm10x_tcgen05_guardrail_trap_phase_invalid_during_alloc,($__internal_2_$__cuda_sm10x_tcgen05_guardrail_trap_unallocated_columns_being_dealloced - $__internal_1_$__cuda_sm10x_tcgen05_guardrail_trap_phase_invalid_during_alloc)
$__internal_1_$__cuda_sm10x_tcgen05_guardrail_trap_phase_invalid_during_alloc:
[----:B------:R-:W-:Y:S05]  /*1d7c0*/  BPT.TRAP 0x1 ;  /* 0x000000040000795c */ /* 0x000fea0000300000 */
[----:B------:R-:W-:-:S04]  /*1d7d0*/  HFMA2 R3, -RZ, RZ, 0, 0 ;  /* 0x00000000ff037431 */ /* 0x000fc800000001ff */
[----:B------:R-:W-:Y:S05]  /*1d7e0*/  RET.REL.NODEC R2 `(_ZN7cutlass13device_kernelINS_4fmha6kernel36Sm100FmhaFwdKernelTmaWarpspecializedIN4cute5tupleIJiiiNS5_IJNS5_IJiiEEEiEEEEEENS1_10collective38Sm100FmhaFwdMainloopTmaWarpspecializedINS_6half_tEffNS5_IJNS4_1CILi256EEENSC_ILi128EEESE_EEENS5_IJiNSC_ILi1EEES7_EEENS5_IJiSG_NS5_IJNS5_IJNSC_ILi0EEEiEEEiEEEEEESL_NS9_6NoMaskENS5_IJNSC_ILi2EEESG_SG_EEENSC_ILb0EEEEENS9_38Sm100FmhaFwdEpilogueTmaWarpspecializedISB_fNS5_IJSE_SE_SE_EEESH_NS5_IJSG_S7_EEESP_EENS2_23PersistentTileSchedulerENS2_41Sm100FmhaCtxKernelWarpspecializedScheduleEEEEEvNT_6ParamsE) ;  /* 0xfffffe2802047950 */ /* 0x000fea0003c3ffff */
        .weak           $__internal_2_$__cuda_sm10x_tcgen05_guardrail_trap_unallocated_columns_being_dealloced
        .type           $__internal_2_$__cuda_sm10x_tcgen05_guardrail_trap_unallocated_columns_being_dealloced,@function
        .size           $__internal_2_$__cuda_sm10x_tcgen05_guardrail_trap_unallocated_columns_being_dealloced,($__internal_3_$__cuda_sm3x_div_rn_noftz_f32_slowpath - $__internal_2_$__cuda_sm10x_tcgen05_guardrail_trap_unallocated_columns_being_dealloced)
$__internal_2_$__cuda_sm10x_tcgen05_guardrail_trap_unallocated_columns_being_dealloced:
[----:B------:R-:W-:Y:S05]  /*1d7f0*/  BPT.TRAP 0x1 ;  /* 0x000000040000795c */ /* 0x000fea0000300000 */
[----:B------:R-:W-:-:S04]  /*1d800*/  MOV R3, 0x0 ;  /* 0x0000000000037802 */ /* 0x000fc80000000f00 */
[----:B------:R-:W-:Y:S05]  /*1d810*/  RET.REL.NODEC R2 `(_ZN7cutlass13device_kernelINS_4fmha6kernel36Sm100FmhaFwdKernelTmaWarpspecializedIN4cute5tupleIJiiiNS5_IJNS5_IJiiEEEiEEEEEENS1_10collective38Sm100FmhaFwdMainloopTmaWarpspecializedINS_6half_tEffNS5_IJNS4_1CILi256EEENSC_ILi128EEESE_EEENS5_IJiNSC_ILi1EEES7_EEENS5_IJiSG_NS5_IJNS5_IJNSC_ILi0EEEiEEEiEEEEEESL_NS9_6NoMaskENS5_IJNSC_ILi2EEESG_SG_EEENSC_ILb0EEEEENS9_38Sm100FmhaFwdEpilogueTmaWarpspecializedISB_fNS5_IJSE_SE_SE_EEESH_NS5_IJSG_S7_EEESP_EENS2_23PersistentTileSchedulerENS2_41Sm100FmhaCtxKernelWarpspecializedScheduleEEEEEvNT_6ParamsE) ;  /* 0xfffffe2402f87950 */ /* 0x000fea0003c3ffff */
        .weak           $__internal_3_$__cuda_sm3x_div_rn_noftz_f32_slowpath
        .type           $__internal_3_$__cuda_sm3x_div_rn_noftz_f32_slowpath,@function
        .size           $__internal_3_$__cuda_sm3x_div_rn_noftz_f32_slowpath,(.L_x_515 - $__internal_3_$__cuda_sm3x_div_rn_noftz_f32_slowpath)
$__internal_3_$__cuda_sm3x_div_rn_noftz_f32_slowpath:
[----:B------:R-:W-:Y:S01]  /*1d820*/  SHF.R.U32.HI R3, RZ, 0x17, R24 ;  /* 0x00000017ff037819 */ /* 0x000fe20000011618 */
[----:B------:R-:W-:Y:S01]  /*1d830*/  BSSY B1, `(.L_x_499) ;  /* 0x0000065000017945 */ /* 0x000fe20003800000 */
[--C-:B------:R-:W-:Y:S01]  /*1d840*/  SHF.R.U32.HI R8, RZ, 0x17, R32.reuse ;  /* 0x00000017ff087819 */ /* 0x100fe20000011620 */
[----:B------:R-:W-:Y:S01]  /*1d850*/  IMAD.MOV.U32 R7, RZ, RZ, R32 ;  /* 0x000000ffff077224 */ /* 0x000fe200078e0020 */
[----:B------:R-:W-:Y:S01]  /*1d860*/  LOP3.LUT R3, R3, 0xff, RZ, 0xc0, !PT ;  /* 0x000000ff03037812 */ /* 0x000fe200078ec0ff */
[----:B------:R-:W-:Y:S01]  /*1d870*/  IMAD.MOV.U32 R6, RZ, RZ, R24 ;  /* 0x000000ffff067224 */ /* 0x000fe200078e0018 */
[----:B------:R-:W-:-:S03]  /*1d880*/  LOP3.LUT R8, R8, 0xff, RZ, 0xc0, !PT ;  /* 0x000000ff08087812 */ /* 0x000fc600078ec0ff */
[----:B------:R-:W-:Y:S02]  /*1d890*/  VIADD R0, R3, 0xffffffff ;  /* 0xffffffff03007836 */ /* 0x000fe40000000000 */
[----:B------:R-:W-:-:S03]  /*1d8a0*/  VIADD R5, R8, 0xffffffff ;  /* 0xffffffff08057836 */ /* 0x000fc60000000000 */
[----:B------:R-:W-:-:S04]  /*1d8b0*/  ISETP.GT.U32.AND P0, PT, R0, 0xfd, PT ;  /* 0x000000fd0000780c */ /* 0x000fc80003f04070 */
[----:B------:R-:W-:-:S13]  /*1d8c0*/  ISETP.GT.U32.OR P0, PT, R5, 0xfd, P0 ;  /* 0x000000fd0500780c */ /* 0x000fda0000704470 */
[----:B------:R-:W-:Y:S01]  /*1d8d0*/  @!P0 IMAD.MOV.U32 R10, RZ, RZ, RZ ;  /* 0x000000ffff0a8224 */ /* 0x000fe200078e00ff */
[----:B------:R-:W-:Y:S06]  /*1d8e0*/  @!P0 BRA `(.L_x_500) ;  /* 0x00000000005c8947 */ /* 0x000fec0003800000 */
[----:B------:R-:W-:Y:S02]  /*1d8f0*/  FSETP.GTU.FTZ.AND P1, PT, |R32|, +INF , PT ;  /* 0x7f8000002000780b */ /* 0x000fe40003f3c200 */
[----:B------:R-:W-:-:S04]  /*1d900*/  FSETP.GTU.FTZ.AND P0, PT, |R24|, +INF , PT ;  /* 0x7f8000001800780b */ /* 0x000fc80003f1c200 */
[----:B------:R-:W-:-:S13]  /*1d910*/  PLOP3.LUT P0, PT, P1, P0, PT, 0xf8, 0x8f ;  /* 0x00000000008f781c */ /* 0x000fda0000f01f70 */
[----:B------:R-:W-:Y:S05]  /*1d920*/  @P0 BRA `(.L_x_501) ;  /* 0x0000000400500947 */ /* 0x000fea0003800000 */
[----:B------:R-:W-:-:S13]  /*1d930*/  LOP3.LUT P0, RZ, R6, 0x7fffffff, R7, 0xc8, !PT ;  /* 0x7fffffff06ff7812 */ /* 0x000fda000780c807 */
[----:B------:R-:W-:Y:S05]  /*1d940*/  @!P0 BRA `(.L_x_502) ;  /* 0x0000000400408947 */ /* 0x000fea0003800000 */
[----:B------:R-:W-:Y:S02]  /*1d950*/  FSETP.NEU.FTZ.AND P0, PT, |R32|, +INF , PT ;  /* 0x7f8000002000780b */ /* 0x000fe40003f1d200 */
[----:B------:R-:W-:Y:S02]  /*1d960*/  FSETP.NEU.FTZ.AND P1, PT, |R24|, +INF , PT ;  /* 0x7f8000001800780b */ /* 0x000fe40003f3d200 */
[----:B------:R-:W-:-:S11]  /*1d970*/  FSETP.NEU.FTZ.AND P2, PT, |R32|, +INF , PT ;  /* 0x7f8000002000780b */ /* 0x000fd60003f5d200 */
[----:B------:R-:W-:Y:S05]  /*1d980*/  @!P1 BRA !P0, `(.L_x_502) ;  /* 0x0000000400309947 */ /* 0x000fea0004000000 */
[----:B------:R-:W-:-:S04]  /*1d990*/  LOP3.LUT P0, RZ, R7, 0x7fffffff, RZ, 0xc0, !PT ;  /* 0x7fffffff07ff7812 */ /* 0x000fc8000780c0ff */
[----:B------:R-:W-:-:S13]  /*1d9a0*/  PLOP3.LUT P0, PT, P1, P0, PT, 0x2f, 0xf2 ;  /* 0x0000000000f2781c */ /* 0x000fda0000f00577 */
[----:B------:R-:W-:Y:S05]  /*1d9b0*/  @P0 BRA `(.L_x_503) ;  /* 0x00000004001c0947 */ /* 0x000fea0003800000 */
[----:B------:R-:W-:-:S04]  /*1d9c0*/  LOP3.LUT P0, RZ, R6, 0x7fffffff, RZ, 0xc0, !PT ;  /* 0x7fffffff06ff7812 */ /* 0x000fc8000780c0ff */
[----:B------:R-:W-:-:S13]  /*1d9d0*/  PLOP3.LUT P0, PT, P2, P0, PT, 0x2f, 0xf2 ;  /* 0x0000000000f2781c */ /* 0x000fda0001700577 */
[----:B------:R-:W-:Y:S05]  /*1d9e0*/  @P0 BRA `(.L_x_504) ;  /* 0x0000000400040947 */ /* 0x000fea0003800000 */
[----:B------:R-:W-:Y:S02]  /*1d9f0*/  ISETP.GE.AND P1, PT, R5, RZ, PT ;  /* 0x000000ff0500720c */ /* 0x000fe40003f26270 */
[----:B------:R-:W-:-:S11]  /*1da00*/  ISETP.GE.AND P0, PT, R0, RZ, PT ;  /* 0x000000ff0000720c */ /* 0x000fd60003f06270 */
[----:B------:R-:W-:Y:S01]  /*1da10*/  @P1 MOV R10, RZ ;  /* 0x000000ff000a1202 */ /* 0x000fe20000000f00 */
[----:B------:R-:W-:Y:S01]  /*1da20*/  @!P1 FFMA R7, R32, 1.84467440737095516160e+19, RZ ;  /* 0x5f80000020079823 */ /* 0x000fe200000000ff */
[----:B------:R-:W-:Y:S01]  /*1da30*/  @!P1 MOV R10, 0xffffffc0 ;  /* 0xffffffc0000a9802 */ /* 0x000fe20000000f00 */
[----:B------:R-:W-:-:S03]  /*1da40*/  @!P0 FFMA R6, R24, 1.84467440737095516160e+19, RZ ;  /* 0x5f80000018068823 */ /* 0x000fc600000000ff */
[----:B------:R-:W-:-:S07]  /*1da50*/  @!P0 IADD3 R10, PT, PT, R10, 0x40, RZ ;  /* 0x000000400a0a8810 */ /* 0x000fce0007ffe0ff */
.L_x_500:
[----:B------:R-:W-:Y:S01]  /*1da60*/  LEA R11, R3, 0xc0800000, 0x17 ;  /* 0xc0800000030b7811 */ /* 0x000fe200078eb8ff */
[----:B------:R-:W-:Y:S01]  /*1da70*/  BSSY B0, `(.L_x_505) ;  /* 0x0000036000007945 */ /* 0x000fe20003800000 */
[----:B------:R-:W-:Y:S02]  /*1da80*/  IADD3 R8, PT, PT, R8, -0x7f, RZ ;  /* 0xffffff8108087810 */ /* 0x000fe40007ffe0ff */
[----:B------:R-:W-:-:S03]  /*1da90*/  IADD3 R11, PT, PT, -R11, R6, RZ ;  /* 0x000000060b0b7210 */ /* 0x000fc60007ffe1ff */
[----:B------:R-:W-:Y:S01]  /*1daa0*/  IMAD R9, R8, -0x800000, R7 ;  /* 0xff80000008097824 */ /* 0x000fe200078e0207 */
[----:B------:R-:W1:Y:S01]  /*1dab0*/  MUFU.RCP R5, R11 ;  /* 0x0000000b00057308 */ /* 0x000e620000001000 */
[----:B------:R-:W-:-:S04]  /*1dac0*/  FADD.FTZ R6, -R11, -RZ ;  /* 0x800000ff0b067221 */ /* 0x000fc80000010100 */
[----:B-1----:R-:W-:-:S04]  /*1dad0*/  FFMA R0, R5, R6, 1 ;  /* 0x3f80000005007423 */ /* 0x002fc80000000006 */
[----:B------:R-:W-:-:S04]  /*1dae0*/  FFMA R0, R5, R0, R5 ;  /* 0x0000000005007223 */ /* 0x000fc80000000005 */
[----:B------:R-:W-:-:S04]  /*1daf0*/  FFMA R7, R9, R0, RZ ;  /* 0x0000000009077223 */ /* 0x000fc800000000ff */
[----:B------:R-:W-:-:S04]  /*1db00*/  FFMA R5, R6, R7, R9 ;  /* 0x0000000706057223 */ /* 0x000fc80000000009 */
[----:B------:R-:W-:-:S04]  /*1db10*/  FFMA R5, R0, R5, R7 ;  /* 0x0000000500057223 */ /* 0x000fc80000000007 */
[----:B------:R-:W-:Y:S01]  /*1db20*/  FFMA R6, R6, R5, R9 ;  /* 0x0000000506067223 */ /* 0x000fe20000000009 */
[----:B------:R-:W-:-:S03]  /*1db30*/  IADD3 R9, PT, PT, R8, 0x7f, -R3 ;  /* 0x0000007f08097810 */ /* 0x000fc60007ffe803 */
[----:B------:R-:W-:Y:S01]  /*1db40*/  FFMA R7, R0, R6, R5 ;  /* 0x0000000600077223 */ /* 0x000fe20000000005 */
[----:B------:R-:W-:-:S04]  /*1db50*/  IADD3 R10, PT, PT, R9, R10, RZ ;  /* 0x0000000a090a7210 */ /* 0x000fc80007ffe0ff */
[----:B------:R-:W-:-:S04]  /*1db60*/  SHF.R.U32.HI R3, RZ, 0x17, R7 ;  /* 0x00000017ff037819 */ /* 0x000fc80000011607 */
[----:B------:R-:W-:-:S04]  /*1db70*/  LOP3.LUT R3, R3, 0xff, RZ, 0xc0, !PT ;  /* 0x000000ff03037812 */ /* 0x000fc800078ec0ff */
[----:B------:R-:W-:-:S04]  /*1db80*/  IADD3 R3, PT, PT, R3, R10, RZ ;  /* 0x0000000a03037210 */ /* 0x000fc80007ffe0ff */
[----:B------:R-:W-:-:S04]  /*1db90*/  IADD3 R8, PT, PT, R3, -0x1, RZ ;  /* 0xffffffff03087810 */ /* 0x000fc80007ffe0ff */
[----:B------:R-:W-:-:S13]  /*1dba0*/  ISETP.GE.U32.AND P0, PT, R8, 0xfe, PT ;  /* 0x000000fe0800780c */ /* 0x000fda0003f06070 */
[----:B------:R-:W-:Y:S05]  /*1dbb0*/  @!P0 BRA `(.L_x_506) ;  /* 0x0000000000808947 */ /* 0x000fea0003800000 */
[----:B------:R-:W-:-:S13]  /*1dbc0*/  ISETP.GT.AND P0, PT, R3, 0xfe, PT ;  /* 0x000000fe0300780c */ /* 0x000fda0003f04270 */
[----:B------:R-:W-:Y:S05]  /*1dbd0*/  @P0 BRA `(.L_x_507) ;  /* 0x00000000006c0947 */ /* 0x000fea0003800000 */
[----:B------:R-:W-:-:S13]  /*1dbe0*/  ISETP.GE.AND P0, PT, R3, 0x1, PT ;  /* 0x000000010300780c */ /* 0x000fda0003f06270 */
[----:B------:R-:W-:Y:S05]  /*1dbf0*/  @P0 BRA `(.L_x_508) ;  /* 0x0000000000740947 */ /* 0x000fea0003800000 */
[----:B------:R-:W-:Y:S02]  /*1dc00*/  ISETP.GE.AND P0, PT, R3, -0x18, PT ;  /* 0xffffffe80300780c */ /* 0x000fe40003f06270 */
[----:B------:R-:W-:-:S11]  /*1dc10*/  LOP3.LUT R7, R7, 0x80000000, RZ, 0xc0, !PT ;  /* 0x8000000007077812 */ /* 0x000fd600078ec0ff */
[----:B------:R-:W-:Y:S05]  /*1dc20*/  @!P0 BRA `(.L_x_508) ;  /* 0x0000000000688947 */ /* 0x000fea0003800000 */
[CCC-:B------:R-:W-:Y:S01]  /*1dc30*/  FFMA.RZ R8, R0.reuse, R6.reuse, R5.reuse ;  /* 0x0000000600087223 */ /* 0x1c0fe2000000c005 */
[CCC-:B------:R-:W-:Y:S01]  /*1dc40*/  FFMA.RP R9, R0.reuse, R6.reuse, R5.reuse ;  /* 0x0000000600097223 */ /* 0x1c0fe20000008005 */
[----:B------:R-:W-:Y:S01]  /*1dc50*/  FFMA.RM R6, R0, R6, R5 ;  /* 0x0000000600067223 */ /* 0x000fe20000004005 */
[C---:B------:R-:W-:Y:S01]  /*1dc60*/  VIADD R0, R3.reuse, 0x20 ;  /* 0x0000002003007836 */ /* 0x040fe20000000000 */
[C---:B------:R-:W-:Y:S02]  /*1dc70*/  ISETP.NE.AND P0, PT, R3.reuse, RZ, PT ;  /* 0x000000ff0300720c */ /* 0x040fe40003f05270 */
[----:B------:R-:W-:Y:S02]  /*1dc80*/  LOP3.LUT R8, R8, 0x7fffff, RZ, 0xc0, !PT ;  /* 0x007fffff08087812 */ /* 0x000fe400078ec0ff */
[----:B------:R-:W-:Y:S01]  /*1dc90*/  ISETP.NE.AND P1, PT, R3, RZ, PT ;  /* 0x000000ff0300720c */ /* 0x000fe20003f25270 */
[----:B------:R-:W-:Y:S01]  /*1dca0*/  IMAD.MOV R3, RZ, RZ, -R3 ;  /* 0x000000ffff037224 */ /* 0x000fe200078e0a03 */
[----:B------:R-:W-:-:S02]  /*1dcb0*/  LOP3.LUT R5, R8, 0x800000, RZ, 0xfc, !PT ;  /* 0x0080000008057812 */ /* 0x000fc400078efcff */
[----:B------:R-:W-:Y:S02]  /*1dcc0*/  FSETP.NEU.FTZ.AND P2, PT, R9, R6, PT ;  /* 0x000000060900720b */ /* 0x000fe40003f5d000 */
[----:B------:R-:W-:Y:S02]  /*1dcd0*/  SHF.L.U32 R0, R5, R0, RZ ;  /* 0x0000000005007219 */ /* 0x000fe400000006ff */
[----:B------:R-:W-:Y:S02]  /*1dce0*/  SEL R6, R3, RZ, P0 ;  /* 0x000000ff03067207 */ /* 0x000fe40000000000 */
[----:B------:R-:W-:Y:S02]  /*1dcf0*/  ISETP.NE.AND P1, PT, R0, RZ, P1 ;  /* 0x000000ff0000720c */ /* 0x000fe40000f25270 */
[----:B------:R-:W-:Y:S02]  /*1dd00*/  SHF.R.U32.HI R5, RZ, R6, R5 ;  /* 0x00000006ff057219 */ /* 0x000fe40000011605 */
[----:B------:R-:W-:-:S02]  /*1dd10*/  PLOP3.LUT P1, PT, P2, P1, PT, 0xf8, 0x8f ;  /* 0x00000000008f781c */ /* 0x000fc40001723f70 */
[----:B------:R-:W-:Y:S02]  /*1dd20*/  SHF.R.U32.HI R3, RZ, 0x1, R5 ;  /* 0x00000001ff037819 */ /* 0x000fe40000011605 */
[----:B------:R-:W-:-:S04]  /*1dd30*/  SEL R0, RZ, 0x1, !P1 ;  /* 0x00000001ff007807 */ /* 0x000fc80004800000 */
[----:B------:R-:W-:-:S04]  /*1dd40*/  LOP3.LUT R0, R0, 0x1, R3, 0xf8, !PT ;  /* 0x0000000100007812 */ /* 0x000fc800078ef803 */
[----:B------:R-:W-:-:S05]  /*1dd50*/  LOP3.LUT R0, R0, R5, RZ, 0xc0, !PT ;  /* 0x0000000500007212 */ /* 0x000fca00078ec0ff */
[----:B------:R-:W-:-:S05]  /*1dd60*/  IMAD.IADD R0, R3, 0x1, R0 ;  /* 0x0000000103007824 */ /* 0x000fca00078e0200 */
[----:B------:R-:W-:Y:S01]  /*1dd70*/  LOP3.LUT R7, R0, R7, RZ, 0xfc, !PT ;  /* 0x0000000700077212 */ /* 0x000fe200078efcff */
[----:B------:R-:W-:Y:S05]  /*1dd80*/  BRA `(.L_x_508) ;  /* 0x0000000000107947 */ /* 0x000fea0003800000 */
.L_x_507:
[----:B------:R-:W-:-:S04]  /*1dd90*/  LOP3.LUT R7, R7, 0x80000000, RZ, 0xc0, !PT ;  /* 0x8000000007077812 */ /* 0x000fc800078ec0ff */
[----:B------:R-:W-:Y:S01]  /*1dda0*/  LOP3.LUT R7, R7, 0x7f800000, RZ, 0xfc, !PT ;  /* 0x7f80000007077812 */ /* 0x000fe200078efcff */
[----:B------:R-:W-:Y:S05]  /*1ddb0*/  BRA `(.L_x_508) ;  /* 0x0000000000047947 */ /* 0x000fea0003800000 */
.L_x_506:
[----:B------:R-:W-:Y:S02]  /*1ddc0*/  LEA R7, R10, R7, 0x17 ;  /* 0x000000070a077211 */ /* 0x000fe400078eb8ff */
.L_x_508:
[----:B------:R-:W-:Y:S05]  /*1ddd0*/  BSYNC B0 ;  /* 0x0000000000007941 */ /* 0x000fea0003800000 */
.L_x_505:
[----:B------:R-:W-:Y:S01]  /*1dde0*/  MOV R33, R7 ;  /* 0x0000000700217202 */ /* 0x000fe20000000f00 */
[----:B------:R-:W-:Y:S05]  /*1ddf0*/  BRA `(.L_x_509) ;  /* 0x0000000000207947 */ /* 0x000fea0003800000 */
.L_x_504:
[----:B------:R-:W-:-:S04]  /*1de00*/  LOP3.LUT R6, R6, 0x80000000, R7, 0x48, !PT ;  /* 0x8000000006067812 */ /* 0x000fc800078e4807 */
[----:B------:R-:W-:Y:S01]  /*1de10*/  LOP3.LUT R33, R6, 0x7f800000, RZ, 0xfc, !PT ;  /* 0x7f80000006217812 */ /* 0x000fe200078efcff */
[----:B------:R-:W-:Y:S05]  /*1de20*/  BRA `(.L_x_509) ;  /* 0x0000000000147947 */ /* 0x000fea0003800000 */
.L_x_503:
[----:B------:R-:W-:Y:S01]  /*1de30*/  LOP3.LUT R33, R6, 0x80000000, R7, 0x48, !PT ;  /* 0x8000000006217812 */ /* 0x000fe200078e4807 */
[----:B------:R-:W-:Y:S05]  /*1de40*/  BRA `(.L_x_509) ;  /* 0x00000000000c7947 */ /* 0x000fea0003800000 */
.L_x_502:
[----:B------:R-:W1:Y:S01]  /*1de50*/  MUFU.RSQ R33, -QNAN ;  /* 0xffc0000000217908 */ /* 0x000e620000001400 */
[----:B------:R-:W-:Y:S05]  /*1de60*/  BRA `(.L_x_509) ;  /* 0x0000000000047947 */ /* 0x000fea0003800000 */
.L_x_501:
[----:B------:R-:W-:-:S07]  /*1de70*/  FADD.FTZ R33, R32, R24 ;  /* 0x0000001820217221 */ /* 0x000fce0000010000 */
.L_x_509:
[----:B------:R-:W-:Y:S05]  /*1de80*/  BSYNC B1 ;  /* 0x0000000000017941 */ /* 0x000fea0003800000 */
.L_x_499:
[----:B------:R-:W-:-:S04]  /*1de90*/  HFMA2 R5, -RZ, RZ, 0, 0 ;  /* 0x00000000ff057431 */ /* 0x000fc800000001ff */
[----:B-1----:R-:W-:Y:S05]  /*1dea0*/  RET.REL.NODEC R4 `(_ZN7cutlass13device_kernelINS_4fmha6kernel36Sm100FmhaFwdKernelTmaWarpspecializedIN4cute5tupleIJiiiNS5_IJNS5_IJiiEEEiEEEEEENS1_10collective38Sm100FmhaFwdMainloopTmaWarpspecializedINS_6half_tEffNS5_IJNS4_1CILi256EEENSC_ILi128EEESE_EEENS5_IJiNSC_ILi1EEES7_EEENS5_IJiSG_NS5_IJNS5_IJNSC_ILi0EEEiEEEiEEEEEESL_NS9_6NoMaskENS5_IJNSC_ILi2EEESG_SG_EEENSC_ILb0EEEEENS9_38Sm100FmhaFwdEpilogueTmaWarpspecializedISB_fNS5_IJSE_SE_SE_EEESH_NS5_IJSG_S7_EEESP_EENS2_23PersistentTileSchedulerENS2_41Sm100FmhaCtxKernelWarpspecializedScheduleEEEEEvNT_6ParamsE) ;  /* 0xfffffe2004547950 */ /* 0x002fea0003c3ffff */
.L_x_510:
[----:B------:R-:W-:-:S00]  /*1deb0*/  BRA `(.L_x_510) ;  /* 0xfffffffc00fc7947 */ /* 0x000fc0000383ffff */
[----:B------:R-:W-:-:S00]  /*1dec0*/  NOP ;  /* 0x0000000000007918 */ /* 0x000fc00000000000 */
        /* <DEDUP_REMOVED lines=11> */
.L_x_515:


//--------------------- .nv.global.init           --------------------------
	.section	.nv.global.init,"aw",@progbits
.nv.global.init:
	.type		$str$23,@object
	.size		$str$23,($str$37 - $str$23)
$str$23:
        /*0000*/ 	.byte	0x0a, 0x00
	.type		$str$37,@object
	.size		$str$37,($str$32 - $str$37)
$str$37:
        /*0002*/ 	.byte	0x3a, 0x00
	.type		$str$32,@object
	.size		$str$32,($str$29 - $str$32)
$str$32:
        /*0004*/ 	.byte	0x5f, 0x00
	.type		$str$29,@object
	.size		$str$29,($str$28 - $str$29)
$str$29:
        /*0006*/ 	.byte	0x25, 0x64, 0x00
	.type		$str$28,@object
	.size		$str$28,($str$30 - $str$28)
$str$28:
        /*0009*/ 	.byte	0x25, 0x63, 0x00
	.type		$str$30,@object
	.size		$str$30,($str$31 - $str$30)
$str$30:
        /*000c*/ 	.byte	0x25, 0x73, 0x00
	.type		$str$31,@object
	.size		$str$31,($str$35 - $str$31)
$str$31:
        /*000f*/ 	.byte	0x20, 0x6f, 0x20, 0x00
	.type		$str$35,@object
	.size		$str$35,($str$22 - $str$35)
$str$35:
        /*0013*/ 	.byte	0x70, 0x74, 0x72, 0x5b, 0x00
	.type		$str$22,@object
	.size		$str$22,($str$34 - $str$22)
$str$22:
        /*0018*/ 	.byte	0x73, 0x4f, 0x3a, 0x20, 0x00
	.type		$str$34,@object
	.size		$str$34,($str$36 - $str$34)
$str$34:
        /*001d*/ 	.byte	0x73, 0x6d, 0x65, 0x6d, 0x5f, 0x00
	.type		$str$36,@object
	.size		$str$36,($str$33 - $str$36)
$str$36:
        /*0023*/ 	.byte	0x62, 0x5d, 0x28, 0x25, 0x70, 0x29, 0x00
	.type		$str$33,@object
	.size		$str$33,($str$27 - $str$33)
$str$33:
        /*002a*/ 	.byte	0x53, 0x77, 0x3c, 0x25, 0x64, 0x2c, 0x25, 0x64, 0x2c, 0x25, 0x64, 0x3e, 0x00
	.type		$str$27,@object
	.size		$str$27,($str$26 - $str$27)
$str$27:
        /*0037*/ 	.byte	0x2f, 0x74, 0x6d, 0x70, 0x2f, 0x63, 0x75, 0x74, 0x6c, 0x61, 0x73, 0x73, 0x5f, 0x73, 0x77, 0x65
        /*0047*/ 	.byte	0x65, 0x70, 0x5f, 0x73, 0x72, 0x63, 0x2f, 0x69, 0x6e, 0x63, 0x6c, 0x75, 0x64, 0x65, 0x2f, 0x63
        /*0057*/ 	.byte	0x75, 0x74, 0x65, 0x2f, 0x61, 0x74, 0x6f, 0x6d, 0x2f, 0x63, 0x6f, 0x70, 0x79, 0x5f, 0x74, 0x72
        /*0067*/ 	.byte	0x61, 0x69, 0x74, 0x73, 0x5f, 0x73, 0x6d, 0x31, 0x30, 0x30, 0x2e, 0x68, 0x70, 0x70, 0x00
	.type		$str$26,@object
	.size		$str$26,(__unnamed_4 - $str$26)
$str$26:
        /*0076*/ 	.byte	0x28, 0x28, 0x75, 0x69, 0x6e, 0x74, 0x33, 0x32, 0x5f, 0x74, 0x28, 0x74, 0x68, 0x72, 0x65, 0x61
        /*0086*/ 	.byte	0x64, 0x49, 0x64, 0x78, 0x2e, 0x78, 0x29, 0x20, 0x2f, 0x20, 0x33, 0x32, 0x29, 0x20, 0x25, 0x20
        /*0096*/ 	.byte	0x34, 0x29, 0x20, 0x3d, 0x3d, 0x20, 0x28, 0x28, 0x28, 0x74, 0x6d, 0x65, 0x6d, 0x5f, 0x61, 0x64
        /*00a6*/ 	.byte	0x64, 0x72, 0x20, 0x3e, 0x3e, 0x20, 0x31, 0x36, 0x29, 0x20, 0x2f, 0x20, 0x33, 0x32, 0x29, 0x20
        /*00b6*/ 	.byte	0x25, 0x20, 0x34, 0x29, 0x00
	.type		__unnamed_4,@object
	.size		__unnamed_4,(__unnamed_1 - __unnamed_4)
__unnamed_4:
        /* <DEDUP_REMOVED lines=37> */
        /*030b*/ 	.byte	0x30, 0x3e, 0x3e, 0x3e, 0x3e, 0x5d, 0x00
	.type		__unnamed_1,@object
	.size		__unnamed_1,(__unnamed_5 - __unnamed_1)
__unnamed_1:
        /* <DEDUP_REMOVED lines=37> */
        /*0562*/ 	.byte	0x3a, 0x43, 0x3c, 0x30, 0x3e, 0x3e, 0x3e, 0x3e, 0x5d, 0x00
	.type		__unnamed_5,@object
	.size		__unnamed_5,(__unnamed_6 - __unnamed_5)
__unnamed_5:
        /* <DEDUP_REMOVED lines=38> */
	.type		__unnamed_6,@object
	.size		__unnamed_6,(__unnamed_7 - __unnamed_6)
__unnamed_6:
        /* <DEDUP_REMOVED lines=37> */
        /*0a16*/ 	.byte	0x74, 0x65, 0x3a, 0x3a, 0x43, 0x3c, 0x30, 0x3e, 0x3e, 0x3e, 0x3e, 0x5d, 0x00
	.type		__unnamed_7,@object
	.size		__unnamed_7,(__unnamed_2 - __unnamed_7)
__unnamed_7:
        /* <DEDUP_REMOVED lines=37> */
        /*0c73*/ 	.byte	0x63, 0x75, 0x74, 0x65, 0x3a, 0x3a, 0x43, 0x3c, 0x30, 0x3e, 0x3e, 0x3e, 0x3e, 0x5d, 0x00
	.type		__unnamed_2,@object
	.size		__unnamed_2,(__unnamed_3 - __unnamed_2)
__unnamed_2:
        /* <DEDUP_REMOVED lines=38> */
	.type		__unnamed_3,@object
	.size		__unnamed_3,(.L_3 - __unnamed_3)
__unnamed_3:
        /* <DEDUP_REMOVED lines=38> */
        /*1142*/ 	.byte	0x3e, 0x3e, 0x5d, 0x00
.L_3:


//--------------------- .nv.shared._ZN7cutlass13device_kernelINS_4fmha6kernel36Sm100FmhaFwdKernelTmaWarpspecializedIN4cute5tupleIJiiiNS5_IJNS5_IJiiEEEiEEEEEENS1_10collective38Sm100FmhaFwdMainloopTmaWarpspecializedINS_6half_tEffNS5_IJNS4_1CILi256EEENSC_ILi128EEESE_EEENS5_IJiNSC_ILi1EEES7_EEENS5_IJiSG_NS5_IJNS5_IJNSC_ILi0EEEiEEEiEEEEEESL_NS9_6NoMaskENS5_IJNSC_ILi2EEESG_SG_EEENSC_ILb0EEEEENS9_38Sm100FmhaFwdEpilogueTmaWarpspecializedISB_fNS5_IJSE_SE_SE_EEESH_NS5_IJSG_S7_EEESP_EENS2_23PersistentTileSchedulerENS2_41Sm100FmhaCtxKernelWarpspecializedScheduleEEEEEvNT_6ParamsE --------------------------
	.section	.nv.shared._ZN7cutlass13device_kernelINS_4fmha6kernel36Sm100FmhaFwdKernelTmaWarpspecializedIN4cute5tupleIJiiiNS5_IJNS5_IJiiEEEiEEEEEENS1_10collective38Sm100FmhaFwdMainloopTmaWarpspecializedINS_6half_tEffNS5_IJNS4_1CILi256EEENSC_ILi128EEESE_EEENS5_IJiNSC_ILi1EEES7_EEENS5_IJiSG_NS5_IJNS5_IJNSC_ILi0EEEiEEEiEEEEEESL_NS9_6NoMaskENS5_IJNSC_ILi2EEESG_SG_EEENSC_ILb0EEEEENS9_38Sm100FmhaFwdEpilogueTmaWarpspecializedISB_fNS5_IJSE_SE_SE_EEESH_NS5_IJSG_S7_EEESP_EENS2_23PersistentTileSchedulerENS2_41Sm100FmhaCtxKernelWarpspecializedScheduleEEEEEvNT_6ParamsE,"aw",@nobits
	.sectionflags	@""
	.align	16
	.zero		1024


//--------------------- .nv.shared.reserved.0     --------------------------
	.section	.nv.shared.reserved.0,"aw",@nobits
	.weak		__nv_reservedSMEM_offset_0_alias
	.size		__nv_reservedSMEM_offset_0_alias, 0, 64
	.other		__nv_reservedSMEM_offset_0_alias,@"STO_CUDA_RESERVED_SHARED STV_DEFAULT"
__nv_reservedSMEM_offset_0_alias:
	.zero		0
.nv.shared.reserved.0:
	.zero		64
	.weak		__nv_reservedSMEM_tcgen05_partition
	.type		__nv_reservedSMEM_tcgen05_partition,@object
	.size		__nv_reservedSMEM_tcgen05_partition,(.L_0 - __nv_reservedSMEM_tcgen05_partition)
__nv_reservedSMEM_tcgen05_partition:
	.zero		32
.L_0:


//--------------------- .nv.global                --------------------------
	.section	.nv.global,"aw",@nobits
.nv.global:
	.type		_ZN39_INTERNAL_90e0ce56_4_k_cu_907d87d8_33764cute1_E,@object
	.size		_ZN39_INTERNAL_90e0ce56_4_k_cu_907d87d8_33764cute1_E,(_ZN39_INTERNAL_90e0ce56_4_k_cu_907d87d8_33764cuda3std3__45__cpo6cbeginE - _ZN39_INTERNAL_90e0ce56_4_k_cu_907d87d8_33764cute1_E)
_ZN39_INTERNAL_90e0ce56_4_k_cu_907d87d8_33764cute1_E:
	.zero		1
	.type		_ZN39_INTERNAL_90e0ce56_4_k_cu_907d87d8_33764cuda3std3__45__cpo6cbeginE,@object
	.size		_ZN39_INTERNAL_90e0ce56_4_k_cu_907d87d8_33764cuda3std3__45__cpo6cbeginE,(_ZN39_INTERNAL_90e0ce56_4_k_cu_907d87d8_33764cuda3std3__48in_placeE - _ZN39_INTERNAL_90e0ce56_4_k_cu_907d87d8_33764cuda3std3__45__cpo6cbeginE)
_ZN39_INTERNAL_90e0ce56_4_k_cu_907d87d8_33764cuda3std3__45__cpo6cbeginE:
	.zero		1
	.type		_ZN39_INTERNAL_90e0ce56_4_k_cu_907d87d8_33764cuda3std3__48in_placeE,@object
	.size		_ZN39_INTERNAL_90e0ce56_4_k_cu_907d87d8_33764cuda3std3__48in_placeE,(_ZN39_INTERNAL_90e0ce56_4_k_cu_907d87d8_33764cuda3std6ranges3__45__cpo9iter_moveE - _ZN39_INTERNAL_90e0ce56_4_k_cu_907d87d8_33764cuda3std3__48in_placeE)
_ZN39_INTERNAL_90e0ce56_4_k_cu_907d87d8_33764cuda3std3__48in_placeE:
	.zero		1
	.type		_ZN39_INTERNAL_90e0ce56_4_k_cu_907d87d8_33764cuda3std6ranges3__45__cpo9iter_moveE,@object
	.size		_ZN39_INTERNAL_90e0ce56_4_k_cu_907d87d8_33764cuda3std6ranges3__45__cpo9iter_moveE,(_ZN39_INTERNAL_90e0ce56_4_k_cu_907d87d8_33764cuda3std3__45__cpo5beginE - _ZN39_INTERNAL_90e0ce56_4_k_cu_907d87d8_33764cuda3std6ranges3__45__cpo9iter_moveE)
_ZN39_INTERNAL_90e0ce56_4_k_cu_907d87d8_33764cuda3std6ranges3__45__cpo9iter_moveE:
	.zero		1
	.type		_ZN39_INTERNAL_90e0ce56_4_k_cu_907d87d8_33764cuda3std3__45__cpo5beginE,@object
	.size		_ZN39_INTERNAL_90e0ce56_4_k_cu_907d87d8_33764cuda3std3__45__cpo5beginE,(_ZN39_INTERNAL_90e0ce56_4_k_cu_907d87d8_33764cuda3std3__441_GLOBAL__N__90e0ce56_4_k_cu_907d87d8_33766ignoreE - _ZN39_INTERNAL_90e0ce56_4_k_cu_907d87d8_33764cuda3std3__45__cpo5beginE)
_ZN39_INTERNAL_90e0ce56_4_k_cu_907d87d8_33764cuda3std3__45__cpo5beginE:
	.zero		1
	.type		_ZN39_INTERNAL_90e0ce56_4_k_cu_907d87d8_33764cuda3std3__441_GLOBAL__N__90e0ce56_4_k_cu_907d87d8_33766ignoreE,@object
	.size		_ZN39_INTERNAL_90e0ce56_4_k_cu_907d87d8_33764cuda3std3__441_GLOBAL__N__90e0ce56_4_k_cu_907d87d8_33766ignoreE,(_ZN39_INTERNAL_90e0ce56_4_k_cu_907d87d8_33764cute7productE - _ZN39_INTERNAL_90e0ce56_4_k_cu_907d87d8_33764cuda3std3__441_GLOBAL__N__90e0ce56_4_k_cu_907d87d8_33766ignoreE)
_ZN39_INTERNAL_90e0ce56_4_k_cu_907d87d8_33764cuda3std3__441_GLOBAL__N__90e0ce56_4_k_cu_907d87d8_33766ignoreE:
	.zero		1
	.type		_ZN39_INTERNAL_90e0ce56_4_k_cu_907d87d8_33764cute7productE,@object
	.size		_ZN39_INTERNAL_90e0ce56_4_k_cu_907d87d8_33764cute7productE,(_ZN39_INTERNAL_90e0ce56_4_k_cu_907d87d8_33764cuda3std3__45__cpo3endE - _ZN39_INTERNAL_90e0ce56_4_k_cu_907d87d8_33764cute7productE)
_ZN39_INTERNAL_90e0ce56_4_k_cu_907d87d8_33764cute7productE:
	.zero		1
	.type		_ZN39_INTERNAL_90e0ce56_4_k_cu_907d87d8_33764cuda3std3__45__cpo3endE,@object
	.size		_ZN39_INTERNAL_90e0ce56_4_k_cu_907d87d8_33764cuda3std3__45__cpo3endE,(_ZN39_INTERNAL_90e0ce56_4_k_cu_907d87d8_33764cuda3std3__419piecewise_constructE - _ZN39_INTERNAL_90e0ce56_4_k_cu_907d87d8_33764cuda3std3__45__cpo3endE)
_ZN39_INTERNAL_90e0ce56_4_k_cu_907d87d8_33764cuda3std3__45__cpo3endE:
	.zero		1
	.type		_ZN39_INTERNAL_90e0ce56_4_k_cu_907d87d8_33764cuda3std3__419piecewise_constructE,@object
	.size		_ZN39_INTERNAL_90e0ce56_4_k_cu_907d87d8_33764cuda3std3__419piecewise_constructE,(_ZN39_INTERNAL_90e0ce56_4_k_cu_907d87d8_33764cuda3std3__45__cpo4cendE - _ZN39_INTERNAL_90e0ce56_4_k_cu_907d87d8_33764cuda3std3__419piecewise_constructE)
_ZN39_INTERNAL_90e0ce56_4_k_cu_907d87d8_33764cuda3std3__419piecewise_constructE:
	.zero		1
	.type		_ZN39_INTERNAL_90e0ce56_4_k_cu_907d87d8_33764cuda3std3__45__cpo4cendE,@object
	.size		_ZN39_INTERNAL_90e0ce56_4_k_cu_907d87d8_33764cuda3std3__45__cpo4cendE,(_ZN39_INTERNAL_90e0ce56_4_k_cu_907d87d8_33764cuda3std6ranges3__45__cpo4swapE - _ZN39_INTERNAL_90e0ce56_4_k_cu_907d87d8_33764cuda3std3__45__cpo4cendE)
_ZN39_INTERNAL_90e0ce56_4_k_cu_907d87d8_33764cuda3std3__45__cpo4cendE:
	.zero		1
	.type		_ZN39_INTERNAL_90e0ce56_4_k_cu_907d87d8_33764cuda3std6ranges3__45__cpo4swapE,@object
	.size		_ZN39_INTERNAL_90e0ce56_4_k_cu_907d87d8_33764cuda3std6ranges3__45__cpo4swapE,(.L_15 - _ZN39_INTERNAL_90e0ce56_4_k_cu_907d87d8_33764cuda3std6ranges3__45__cpo4swapE)
_ZN39_INTERNAL_90e0ce56_4_k_cu_907d87d8_33764cuda3std6ranges3__45__cpo4swapE:
	.zero		1
.L_15:


//--------------------- .nv.constant0._ZN7cutlass13device_kernelINS_4fmha6kernel36Sm100FmhaFwdKernelTmaWarpspecializedIN4cute5tupleIJiiiNS5_IJNS5_IJiiEEEiEEEEEENS1_10collective38Sm100FmhaFwdMainloopTmaWarpspecializedINS_6half_tEffNS5_IJNS4_1CILi256EEENSC_ILi128EEESE_EEENS5_IJiNSC_ILi1EEES7_EEENS5_IJiSG_NS5_IJNS5_IJNSC_ILi0EEEiEEEiEEEEEESL_NS9_6NoMaskENS5_IJNSC_ILi2EEESG_SG_EEENSC_ILb0EEEEENS9_38Sm100FmhaFwdEpilogueTmaWarpspecializedISB_fNS5_IJSE_SE_SE_EEESH_NS5_IJSG_S7_EEESP_EENS2_23PersistentTileSchedulerENS2_41Sm100FmhaCtxKernelWarpspecializedScheduleEEEEEvNT_6ParamsE --------------------------
	.section	.nv.constant0._ZN7cutlass13device_kernelINS_4fmha6kernel36Sm100FmhaFwdKernelTmaWarpspecializedIN4cute5tupleIJiiiNS5_IJNS5_IJiiEEEiEEEEEENS1_10collective38Sm100FmhaFwdMainloopTmaWarpspecializedINS_6half_tEffNS5_IJNS4_1CILi256EEENSC_ILi128EEESE_EEENS5_IJiNSC_ILi1EEES7_EEENS5_IJiSG_NS5_IJNS5_IJNSC_ILi0EEEiEEEiEEEEEESL_NS9_6NoMaskENS5_IJNSC_ILi2EEESG_SG_EEENSC_ILb0EEEEENS9_38Sm100FmhaFwdEpilogueTmaWarpspecializedISB_fNS5_IJSE_SE_SE_EEESH_NS5_IJSG_S7_EEESP_EENS2_23PersistentTileSchedulerENS2_41Sm100FmhaCtxKernelWarpspecializedScheduleEEEEEvNT_6ParamsE,"a",@progbits
	.sectionflags	@""
	.align	4
.nv.constant0._ZN7cutlass13device_kernelINS_4fmha6kernel36Sm100FmhaFwdKernelTmaWarpspecializedIN4cute5tupleIJiiiNS5_IJNS5_IJiiEEEiEEEEEENS1_10collective38Sm100FmhaFwdMainloopTmaWarpspecializedINS_6half_tEffNS5_IJNS4_1CILi256EEENSC_ILi128EEESE_EEENS5_IJiNSC_ILi1EEES7_EEENS5_IJiSG_NS5_IJNS5_IJNSC_ILi0EEEiEEEiEEEEEESL_NS9_6NoMaskENS5_IJNSC_ILi2EEESG_SG_EEENSC_ILb0EEEEENS9_38Sm100FmhaFwdEpilogueTmaWarpspecializedISB_fNS5_IJSE_SE_SE_EEESH_NS5_IJSG_S7_EEESP_EENS2_23PersistentTileSchedulerENS2_41Sm100FmhaCtxKernelWarpspecializedScheduleEEEEEvNT_6ParamsE:
	.zero		2432


//--------------------- SYMBOLS --------------------------

	.type		.nv.reservedSmem.offset0,@object
	.size		.nv.reservedSmem.offset0,0x4
	.type		.nv.reservedSmem.cap,@object
	.size		.nv.reservedSmem.cap,0x4
	.type		vprintf,@function
	.type		__assertfail,@function
